	.target	sm_90a

	.elftype	@"ET_EXEC"


//--------------------- .note.nv.tkinfo           --------------------------
	.section	.note.nv.tkinfo,"",@"SHT_NOTE"
	.sectionflags	@"SHF_NOTE_NV_TKINFO"
	.tkinfo
        /*0018*/ 	.word	0x00000002
        /*0030*/ 	.string	""
        /*0030*/ 	.string	"ptxas"
        /*0030*/ 	.string	"Cuda compilation tools, release 13.0, V13.0.88"
        /*0030*/ 	.string	"Build cuda_13.0.r13.0/compiler.36424714_0"
        /*0030*/ 	.string	"-arch sm_90a -m 64 "



//--------------------- .note.nv.cuinfo           --------------------------
	.section	.note.nv.cuinfo,"",@"SHT_NOTE"
	.sectionflags	@"SHF_NOTE_NV_CUINFO"
        /*0018*/ 	.short	0x0002
        /*001a*/ 	.short	0x005a
        /*001c*/ 	.short	0x0082
	.zero		2


//--------------------- .nv.info                  --------------------------
	.section	.nv.info,"",@"SHT_CUDA_INFO"
	.align	4


	//----- nvinfo : EIATTR_REGCOUNT
	.align		4
        /*0000*/ 	.byte	0x04, 0x2f
        /*0002*/ 	.short	(.L_12 - .L_11)
	.align		4
.L_11:
        /*0004*/ 	.word	index@(_ZN7cutlass13device_kernelINS_4conv6kernel13ConvUniversalINS1_16ConvProblemShapeILNS1_8OperatorE0ELi3EEENS1_10collective14CollectiveConvINS1_46MainloopSm90TmaGmmaWarpSpecializedImplicitGemmILS5_0ELi9ELi3EN4cute5tupleIJNSA_1CILi2EEENSC_ILi1EEESE_EEENS1_36KernelImplicitTmaWarpSpecializedSm90ELi1EEENSB_IJNSC_ILi256EEENSC_ILi128EEENSB_IJNSC_ILi64EEEEEEEEENS_12float_e4m3_tESN_NSA_8TiledMMAINSA_8MMA_AtomIJNSA_4SM904GMMA31MMA_64x128x32_F32E4M3E4M3_SS_TNILNSR_7ScaleInE1ELST_1EEEEEENSA_6LayoutINSB_IJSE_SE_SE_EEENSB_IJNSC_ILi0EEESY_SY_EEEEENSB_IJNSA_10UnderscoreES11_S11_EEEEENS7_6detail26Sm90ImplicitGemmTileTraitsINSA_20SM90_TMA_LOAD_IM2COLENSA_14ComposedLayoutINSA_7SwizzleILi2ELi4ELi3EEENSA_18smem_ptr_flag_bitsILi8EEENSW_INSB_IJNSB_IJNSC_ILi8EEENSC_ILi32EEEEEENSB_IJSK_SE_EEENSB_IJSE_NSC_ILi9EEEEEEEEENSB_IJNSB_IJSK_NSC_ILi512EEEEEENSB_IJSE_SY_EEENSB_IJSY_NSC_ILi16384EEEEEEEEEEEEEvEENS15_INSA_23SM90_TMA_LOAD_MULTICASTENS17_IS19_S1B_NSW_INSB_IJNSB_IJS1C_NSC_ILi16EEEEEES1F_S1H_EEENSB_IJS1K_S1L_NSB_IJSY_NSC_ILi8192EEEEEEEEEEEEEvEEEENS_8epilogue10collective6detail29Sm90TmaWarpSpecializedAdapterINS24_15DefaultEpilogueISN_NSB_IJNSB_IJllllEEESE_SY_EEES29_NS23_6thread17LinearCombinationISN_Li1EffLNS2A_9ScaleType4KindE0ELNS_15FloatRoundStyleE2ESN_EENS_4gemm15EpilogueDefaultEEEEEvvEEEEvNT_6ParamsE)
        /*0008*/ 	.word	0x000000ff


	//----- nvinfo : EIATTR_FRAME_SIZE
	.align		4
.L_12:
        /*000c*/ 	.byte	0x04, 0x11
        /*000e*/ 	.short	(.L_14 - .L_13)
	.align		4
.L_13:
        /*0010*/ 	.word	index@(_ZN7cutlass13device_kernelINS_4conv6kernel13ConvUniversalINS1_16ConvProblemShapeILNS1_8OperatorE0ELi3EEENS1_10collective14CollectiveConvINS1_46MainloopSm90TmaGmmaWarpSpecializedImplicitGemmILS5_0ELi9ELi3EN4cute5tupleIJNSA_1CILi2EEENSC_ILi1EEESE_EEENS1_36KernelImplicitTmaWarpSpecializedSm90ELi1EEENSB_IJNSC_ILi256EEENSC_ILi128EEENSB_IJNSC_ILi64EEEEEEEEENS_12float_e4m3_tESN_NSA_8TiledMMAINSA_8MMA_AtomIJNSA_4SM904GMMA31MMA_64x128x32_F32E4M3E4M3_SS_TNILNSR_7ScaleInE1ELST_1EEEEEENSA_6LayoutINSB_IJSE_SE_SE_EEENSB_IJNSC_ILi0EEESY_SY_EEEEENSB_IJNSA_10UnderscoreES11_S11_EEEEENS7_6detail26Sm90ImplicitGemmTileTraitsINSA_20SM90_TMA_LOAD_IM2COLENSA_14ComposedLayoutINSA_7SwizzleILi2ELi4ELi3EEENSA_18smem_ptr_flag_bitsILi8EEENSW_INSB_IJNSB_IJNSC_ILi8EEENSC_ILi32EEEEEENSB_IJSK_SE_EEENSB_IJSE_NSC_ILi9EEEEEEEEENSB_IJNSB_IJSK_NSC_ILi512EEEEEENSB_IJSE_SY_EEENSB_IJSY_NSC_ILi16384EEEEEEEEEEEEEvEENS15_INSA_23SM90_TMA_LOAD_MULTICASTENS17_IS19_S1B_NSW_INSB_IJNSB_IJS1C_NSC_ILi16EEEEEES1F_S1H_EEENSB_IJS1K_S1L_NSB_IJSY_NSC_ILi8192EEEEEEEEEEEEEvEEEENS_8epilogue10collective6detail29Sm90TmaWarpSpecializedAdapterINS24_15DefaultEpilogueISN_NSB_IJNSB_IJllllEEESE_SY_EEES29_NS23_6thread17LinearCombinationISN_Li1EffLNS2A_9ScaleType4KindE0ELNS_15FloatRoundStyleE2ESN_EENS_4gemm15EpilogueDefaultEEEEEvvEEEEvNT_6ParamsE)
        /*0014*/ 	.word	0x00000270


	//----- nvinfo : EIATTR_MIN_STACK_SIZE
	.align		4
.L_14:
        /*0018*/ 	.byte	0x04, 0x12
        /*001a*/ 	.short	(.L_16 - .L_15)
	.align		4
.L_15:
        /*001c*/ 	.word	index@(_ZN7cutlass13device_kernelINS_4conv6kernel13ConvUniversalINS1_16ConvProblemShapeILNS1_8OperatorE0ELi3EEENS1_10collective14CollectiveConvINS1_46MainloopSm90TmaGmmaWarpSpecializedImplicitGemmILS5_0ELi9ELi3EN4cute5tupleIJNSA_1CILi2EEENSC_ILi1EEESE_EEENS1_36KernelImplicitTmaWarpSpecializedSm90ELi1EEENSB_IJNSC_ILi256EEENSC_ILi128EEENSB_IJNSC_ILi64EEEEEEEEENS_12float_e4m3_tESN_NSA_8TiledMMAINSA_8MMA_AtomIJNSA_4SM904GMMA31MMA_64x128x32_F32E4M3E4M3_SS_TNILNSR_7ScaleInE1ELST_1EEEEEENSA_6LayoutINSB_IJSE_SE_SE_EEENSB_IJNSC_ILi0EEESY_SY_EEEEENSB_IJNSA_10UnderscoreES11_S11_EEEEENS7_6detail26Sm90ImplicitGemmTileTraitsINSA_20SM90_TMA_LOAD_IM2COLENSA_14ComposedLayoutINSA_7SwizzleILi2ELi4ELi3EEENSA_18smem_ptr_flag_bitsILi8EEENSW_INSB_IJNSB_IJNSC_ILi8EEENSC_ILi32EEEEEENSB_IJSK_SE_EEENSB_IJSE_NSC_ILi9EEEEEEEEENSB_IJNSB_IJSK_NSC_ILi512EEEEEENSB_IJSE_SY_EEENSB_IJSY_NSC_ILi16384EEEEEEEEEEEEEvEENS15_INSA_23SM90_TMA_LOAD_MULTICASTENS17_IS19_S1B_NSW_INSB_IJNSB_IJS1C_NSC_ILi16EEEEEES1F_S1H_EEENSB_IJS1K_S1L_NSB_IJSY_NSC_ILi8192EEEEEEEEEEEEEvEEEENS_8epilogue10collective6detail29Sm90TmaWarpSpecializedAdapterINS24_15DefaultEpilogueISN_NSB_IJNSB_IJllllEEESE_SY_EEES29_NS23_6thread17LinearCombinationISN_Li1EffLNS2A_9ScaleType4KindE0ELNS_15FloatRoundStyleE2ESN_EENS_4gemm15EpilogueDefaultEEEEEvvEEEEvNT_6ParamsE)
        /*0020*/ 	.word	0x00000270
.L_16:


//--------------------- .nv.compat                --------------------------
	.section	.nv.compat,"",@"SHT_CUDA_COMPAT_INFO"
	.align	4
        /*0000*/ 	.byte	0x02, 0x09, 0x01, 0x00, 0x02, 0x02, 0x04, 0x00, 0x02, 0x05, 0x05, 0x00, 0x03, 0x07, 0x01, 0x01
        /*0010*/ 	.byte	0x02, 0x03, 0x01, 0x00, 0x02, 0x06, 0x01, 0x00, 0x04, 0x0b, 0x08, 0x00, 0x00, 0x00, 0x00, 0x00
        /*0020*/ 	.byte	0x00, 0x00, 0x00, 0x00


//--------------------- .nv.info._ZN7cutlass13device_kernelINS_4conv6kernel13ConvUniversalINS1_16ConvProblemShapeILNS1_8OperatorE0ELi3EEENS1_10collective14CollectiveConvINS1_46MainloopSm90TmaGmmaWarpSpecializedImplicitGemmILS5_0ELi9ELi3EN4cute5tupleIJNSA_1CILi2EEENSC_ILi1EEESE_EEENS1_36KernelImplicitTmaWarpSpecializedSm90ELi1EEENSB_IJNSC_ILi256EEENSC_ILi128EEENSB_IJNSC_ILi64EEEEEEEEENS_12float_e4m3_tESN_NSA_8TiledMMAINSA_8MMA_AtomIJNSA_4SM904GMMA31MMA_64x128x32_F32E4M3E4M3_SS_TNILNSR_7ScaleInE1ELST_1EEEEEENSA_6LayoutINSB_IJSE_SE_SE_EEENSB_IJNSC_ILi0EEESY_SY_EEEEENSB_IJNSA_10UnderscoreES11_S11_EEEEENS7_6detail26Sm90ImplicitGemmTileTraitsINSA_20SM90_TMA_LOAD_IM2COLENSA_14ComposedLayoutINSA_7SwizzleILi2ELi4ELi3EEENSA_18smem_ptr_flag_bitsILi8EEENSW_INSB_IJNSB_IJNSC_ILi8EEENSC_ILi32EEEEEENSB_IJSK_SE_EEENSB_IJSE_NSC_ILi9EEEEEEEEENSB_IJNSB_IJSK_NSC_ILi512EEEEEENSB_IJSE_SY_EEENSB_IJSY_NSC_ILi16384EEEEEEEEEEEEEvEENS15_INSA_23SM90_TMA_LOAD_MULTICASTENS17_IS19_S1B_NSW_INSB_IJNSB_IJS1C_NSC_ILi16EEEEEES1F_S1H_EEENSB_IJS1K_S1L_NSB_IJSY_NSC_ILi8192EEEEEEEEEEEEEvEEEENS_8epilogue10collective6detail29Sm90TmaWarpSpecializedAdapterINS24_15DefaultEpilogueISN_NSB_IJNSB_IJllllEEESE_SY_EEES29_NS23_6thread17LinearCombinationISN_Li1EffLNS2A_9ScaleType4KindE0ELNS_15FloatRoundStyleE2ESN_EENS_4gemm15EpilogueDefaultEEEEEvvEEEEvNT_6ParamsE --------------------------
	.section	.nv.info._ZN7cutlass13device_kernelINS_4conv6kernel13ConvUniversalINS1_16ConvProblemShapeILNS1_8OperatorE0ELi3EEENS1_10collective14CollectiveConvINS1_46MainloopSm90TmaGmmaWarpSpecializedImplicitGemmILS5_0ELi9ELi3EN4cute5tupleIJNSA_1CILi2EEENSC_ILi1EEESE_EEENS1_36KernelImplicitTmaWarpSpecializedSm90ELi1EEENSB_IJNSC_ILi256EEENSC_ILi128EEENSB_IJNSC_ILi64EEEEEEEEENS_12float_e4m3_tESN_NSA_8TiledMMAINSA_8MMA_AtomIJNSA_4SM904GMMA31MMA_64x128x32_F32E4M3E4M3_SS_TNILNSR_7ScaleInE1ELST_1EEEEEENSA_6LayoutINSB_IJSE_SE_SE_EEENSB_IJNSC_ILi0EEESY_SY_EEEEENSB_IJNSA_10UnderscoreES11_S11_EEEEENS7_6detail26Sm90ImplicitGemmTileTraitsINSA_20SM90_TMA_LOAD_IM2COLENSA_14ComposedLayoutINSA_7SwizzleILi2ELi4ELi3EEENSA_18smem_ptr_flag_bitsILi8EEENSW_INSB_IJNSB_IJNSC_ILi8EEENSC_ILi32EEEEEENSB_IJSK_SE_EEENSB_IJSE_NSC_ILi9EEEEEEEEENSB_IJNSB_IJSK_NSC_ILi512EEEEEENSB_IJSE_SY_EEENSB_IJSY_NSC_ILi16384EEEEEEEEEEEEEvEENS15_INSA_23SM90_TMA_LOAD_MULTICASTENS17_IS19_S1B_NSW_INSB_IJNSB_IJS1C_NSC_ILi16EEEEEES1F_S1H_EEENSB_IJS1K_S1L_NSB_IJSY_NSC_ILi8192EEEEEEEEEEEEEvEEEENS_8epilogue10collective6detail29Sm90TmaWarpSpecializedAdapterINS24_15DefaultEpilogueISN_NSB_IJNSB_IJllllEEESE_SY_EEES29_NS23_6thread17LinearCombinationISN_Li1EffLNS2A_9ScaleType4KindE0ELNS_15FloatRoundStyleE2ESN_EENS_4gemm15EpilogueDefaultEEEEEvvEEEEvNT_6ParamsE,"",@"SHT_CUDA_INFO"
	.sectionflags	@""
	.align	4


	//----- nvinfo : EIATTR_CUDA_API_VERSION
	.align		4
        /*0000*/ 	.byte	0x04, 0x37
        /*0002*/ 	.short	(.L_18 - .L_17)
.L_17:
        /*0004*/ 	.word	0x00000082


	//----- nvinfo : EIATTR_KPARAM_INFO
	.align		4
.L_18:
        /*0008*/ 	.byte	0x04, 0x17
        /*000a*/ 	.short	(.L_20 - .L_19)
.L_19:
        /*000c*/ 	.word	0x00000000
        /*0010*/ 	.short	0x0000
        /*0012*/ 	.short	0x0070
        /*0014*/ 	.byte	0x00, 0xf0, 0x01, 0x10


	//----- nvinfo : EIATTR_SPARSE_MMA_MASK
	.align		4
.L_20:
        /*0018*/ 	.byte	0x03, 0x50
        /*001a*/ 	.short	0x0000


	//----- nvinfo : EIATTR_MAXREG_COUNT
	.align		4
        /*001c*/ 	.byte	0x03, 0x1b
        /*001e*/ 	.short	0x00ff


	//----- nvinfo : EIATTR_NUM_BARRIERS
	.align		4
        /*0020*/ 	.byte	0x02, 0x4c
        /*0022*/ 	.byte	0x01
	.zero		1


	//----- nvinfo : EIATTR_ANNOTATIONS
	.align		4
        /*0024*/ 	.byte	0x04, 0x55
        /*0026*/ 	.short	(.L_22 - .L_21)


	//   ....[0]....
.L_21:
        /*0028*/ 	.word	0x00000001
        /*002c*/ 	.byte	0xa0, 0x0b, 0x00, 0x00, 0x01, 0x00, 0x00, 0x00, 0xe0, 0x0b, 0x00, 0x00, 0x01, 0x00, 0x00, 0x00
        /* <DEDUP_REMOVED lines=236> */
        /*0efc*/ 	.byte	0x40, 0xbb, 0x01, 0x00, 0x01, 0x00, 0x00, 0x00, 0xd0, 0xbb, 0x01, 0x00


	//----- nvinfo : EIATTR_MERCURY_ISA_VERSION
	.align		4
.L_22:
        /*0f08*/ 	.byte	0x03, 0x5f
        /*0f0a*/ 	.short	0x0101


	//----- nvinfo : EIATTR_INT_WARP_WIDE_INSTR_OFFSETS
	.align		4
        /*0f0c*/ 	.byte	0x04, 0x31
        /*0f0e*/ 	.short	(.L_24 - .L_23)


	//   ....[0]....
.L_23:
        /*0f10*/ 	.word	0x00003b40


	//   ....[1]....
        /*0f14*/ 	.word	0x0000fee0


	//   ....[2]....
        /*0f18*/ 	.word	0x00010000


	//   ....[3]....
        /*0f1c*/ 	.word	0x00010190


	//   ....[4]....
        /*0f20*/ 	.word	0x000102d0


	//   ....[5]....
        /*0f24*/ 	.word	0x00010430


	//   ....[6]....
        /*0f28*/ 	.word	0x00010550


	//   ....[7]....
        /*0f2c*/ 	.word	0x00010670


	//   ....[8]....
        /*0f30*/ 	.word	0x000107b0


	//   ....[9]....
        /*0f34*/ 	.word	0x00010900


	//   ....[10]....
        /*0f38*/ 	.word	0x00010a30


	//   ....[11]....
        /*0f3c*/ 	.word	0x00010b50


	//   ....[12]....
        /*0f40*/ 	.word	0x00010c90


	//   ....[13]....
        /*0f44*/ 	.word	0x00010de0


	//   ....[14]....
        /*0f48*/ 	.word	0x00010f10


	//   ....[15]....
        /*0f4c*/ 	.word	0x00011030


	//   ....[16]....
        /*0f50*/ 	.word	0x00011170


	//   ....[17]....
        /*0f54*/ 	.word	0x000112c0


	//   ....[18]....
        /*0f58*/ 	.word	0x000113f0


	//   ....[19]....
        /*0f5c*/ 	.word	0x00011510


	//   ....[20]....
        /*0f60*/ 	.word	0x00011650


	//   ....[21]....
        /*0f64*/ 	.word	0x000117a0


	//   ....[22]....
        /*0f68*/ 	.word	0x000118d0


	//   ....[23]....
        /*0f6c*/ 	.word	0x000119f0


	//   ....[24]....
        /*0f70*/ 	.word	0x00011b30


	//   ....[25]....
        /*0f74*/ 	.word	0x00011c80


	//   ....[26]....
        /*0f78*/ 	.word	0x00011db0


	//   ....[27]....
        /*0f7c*/ 	.word	0x00011ed0


	//   ....[28]....
        /*0f80*/ 	.word	0x00012010


	//   ....[29]....
        /*0f84*/ 	.word	0x00012160


	//   ....[30]....
        /*0f88*/ 	.word	0x00012290


	//   ....[31]....
        /*0f8c*/ 	.word	0x000123b0


	//   ....[32]....
        /*0f90*/ 	.word	0x000124f0


	//   ....[33]....
        /*0f94*/ 	.word	0x00012640


	//   ....[34]....
        /*0f98*/ 	.word	0x00012770


	//   ....[35]....
        /*0f9c*/ 	.word	0x00012890


	//   ....[36]....
        /*0fa0*/ 	.word	0x000129d0


	//   ....[37]....
        /*0fa4*/ 	.word	0x00012b20


	//   ....[38]....
        /*0fa8*/ 	.word	0x00012c50


	//   ....[39]....
        /*0fac*/ 	.word	0x00012d70


	//   ....[40]....
        /*0fb0*/ 	.word	0x00012eb0


	//   ....[41]....
        /*0fb4*/ 	.word	0x00013000


	//   ....[42]....
        /*0fb8*/ 	.word	0x00013130


	//   ....[43]....
        /*0fbc*/ 	.word	0x00013250


	//   ....[44]....
        /*0fc0*/ 	.word	0x00013390


	//   ....[45]....
        /*0fc4*/ 	.word	0x000134e0


	//   ....[46]....
        /*0fc8*/ 	.word	0x00013610


	//   ....[47]....
        /*0fcc*/ 	.word	0x00013730


	//   ....[48]....
        /*0fd0*/ 	.word	0x00013870


	//   ....[49]....
        /*0fd4*/ 	.word	0x000139c0


	//   ....[50]....
        /*0fd8*/ 	.word	0x00013af0


	//   ....[51]....
        /*0fdc*/ 	.word	0x00013c10


	//   ....[52]....
        /*0fe0*/ 	.word	0x00013d50


	//   ....[53]....
        /*0fe4*/ 	.word	0x00013ea0


	//   ....[54]....
        /*0fe8*/ 	.word	0x00013fd0


	//   ....[55]....
        /*0fec*/ 	.word	0x000140f0


	//   ....[56]....
        /*0ff0*/ 	.word	0x00014230


	//   ....[57]....
        /*0ff4*/ 	.word	0x00014380


	//   ....[58]....
        /*0ff8*/ 	.word	0x000144a0


	//   ....[59]....
        /*0ffc*/ 	.word	0x000145b0


	//   ....[60]....
        /*1000*/ 	.word	0x000146e0


	//   ....[61]....
        /*1004*/ 	.word	0x00014820


	//   ....[62]....
        /*1008*/ 	.word	0x00014940


	//   ....[63]....
        /*100c*/ 	.word	0x00014a50


	//   ....[64]....
        /*1010*/ 	.word	0x0001ce60


	//   ....[65]....
        /*1014*/ 	.word	0x0001cf30


	//   ....[66]....
        /*1018*/ 	.word	0x0001d2d0


	//   ....[67]....
        /*101c*/ 	.word	0x0001d350


	//   ....[68]....
        /*1020*/ 	.word	0x0001d6b0


	//   ....[69]....
        /*1024*/ 	.word	0x0001d730


	//   ....[70]....
        /*1028*/ 	.word	0x0001da90


	//   ....[71]....
        /*102c*/ 	.word	0x0001db10


	//   ....[72]....
        /*1030*/ 	.word	0x0001de70


	//   ....[73]....
        /*1034*/ 	.word	0x0001def0


	//   ....[74]....
        /*1038*/ 	.word	0x0001e250


	//   ....[75]....
        /*103c*/ 	.word	0x0001e2d0


	//   ....[76]....
        /*1040*/ 	.word	0x0001e630


	//   ....[77]....
        /*1044*/ 	.word	0x0001e6b0


	//   ....[78]....
        /*1048*/ 	.word	0x0001ea10


	//   ....[79]....
        /*104c*/ 	.word	0x0001ea90


	//   ....[80]....
        /*1050*/ 	.word	0x0001edf0


	//   ....[81]....
        /*1054*/ 	.word	0x0001ee70


	//   ....[82]....
        /*1058*/ 	.word	0x0001f1d0


	//   ....[83]....
        /*105c*/ 	.word	0x0001f250


	//   ....[84]....
        /*1060*/ 	.word	0x0001f5b0


	//   ....[85]....
        /*1064*/ 	.word	0x0001f630


	//   ....[86]....
        /*1068*/ 	.word	0x0001f990


	//   ....[87]....
        /*106c*/ 	.word	0x0001fa10


	//   ....[88]....
        /*1070*/ 	.word	0x0001fd70


	//   ....[89]....
        /*1074*/ 	.word	0x0001fdf0


	//   ....[90]....
        /*1078*/ 	.word	0x00020150


	//   ....[91]....
        /*107c*/ 	.word	0x000201d0


	//   ....[92]....
        /*1080*/ 	.word	0x00020530


	//   ....[93]....
        /*1084*/ 	.word	0x000205b0


	//   ....[94]....
        /*1088*/ 	.word	0x00020940


	//   ....[95]....
        /*108c*/ 	.word	0x00020960


	//----- nvinfo : EIATTR_COOP_GROUP_MASK_REGIDS
	.align		4
.L_24:
        /*1090*/ 	.byte	0x04, 0x29
        /*1092*/ 	.short	(.L_26 - .L_25)


	//   ....[0]....
.L_25:
        /*1094*/ 	.word	0xffffffff


	//   ....[1]....
        /*1098*/ 	.word	0xffffffff


	//   ....[2]....
        /*109c*/ 	.word	0xffffffff


	//   ....[3]....
        /*10a0*/ 	.word	0xffffffff


	//----- nvinfo : EIATTR_COOP_GROUP_INSTR_OFFSETS
	.align		4
.L_26:
        /*10a4*/ 	.byte	0x04, 0x28
        /*10a6*/ 	.short	(.L_28 - .L_27)


	//   ....[0]....
.L_27:
        /*10a8*/ 	.word	0x00000080


	//   ....[1]....
        /*10ac*/ 	.word	0x000000b0


	//   ....[2]....
        /*10b0*/ 	.word	0x000001b0


	//   ....[3]....
        /*10b4*/ 	.word	0x000007a0


	//----- nvinfo : EIATTR_MBARRIER_INSTR_OFFSETS
	.align		4
.L_28:
        /*10b8*/ 	.byte	0x04, 0x39
        /*10ba*/ 	.short	(.L_30 - .L_29)


	//   ....[0]....
.L_29:
        /*10bc*/ 	.word	0x000003e0
        /*10c0*/ 	.word	0x000000ff
        /*10c4*/ 	.word	0x00036000
        /*10c8*/ 	.short	0x0100
        /*10ca*/ 	.byte	0x0a
	.zero		1


	//   ....[1]....
        /*10cc*/ 	.word	0x000003f0
        /*10d0*/ 	.word	0x000000ff
        /*10d4*/ 	.word	0x00036048
        /*10d8*/ 	.short	0x0100
        /*10da*/ 	.byte	0x0a
	.zero		1


	//   ....[2]....
        /*10dc*/ 	.word	0x00000400
        /*10e0*/ 	.word	0x000000ff
        /*10e4*/ 	.word	0x00036008
        /*10e8*/ 	.short	0x0100
        /*10ea*/ 	.byte	0x0a
	.zero		1


	//   ....[3]....
        /*10ec*/ 	.word	0x00000410
        /*10f0*/ 	.word	0x000000ff
        /*10f4*/ 	.word	0x00036050
        /*10f8*/ 	.short	0x0100
        /*10fa*/ 	.byte	0x0a
	.zero		1


	//   ....[4]....
        /*10fc*/ 	.word	0x00000420
        /*1100*/ 	.word	0x000000ff
        /*1104*/ 	.word	0x00036010
        /*1108*/ 	.short	0x0100
        /*110a*/ 	.byte	0x0a
	.zero		1


	//   ....[5]....
        /*110c*/ 	.word	0x00000430
        /*1110*/ 	.word	0x000000ff
        /*1114*/ 	.word	0x00036058
        /*1118*/ 	.short	0x0100
        /*111a*/ 	.byte	0x0a
	.zero		1


	//   ....[6]....
        /*111c*/ 	.word	0x00000440
        /*1120*/ 	.word	0x000000ff
        /*1124*/ 	.word	0x00036018
        /*1128*/ 	.short	0x0100
        /*112a*/ 	.byte	0x0a
	.zero		1


	//   ....[7]....
        /*112c*/ 	.word	0x00000450
        /*1130*/ 	.word	0x000000ff
        /*1134*/ 	.word	0x00036060
        /*1138*/ 	.short	0x0100
        /*113a*/ 	.byte	0x0a
	.zero		1


	//   ....[8]....
        /*113c*/ 	.word	0x00000460
        /*1140*/ 	.word	0x000000ff
        /*1144*/ 	.word	0x00036020
        /*1148*/ 	.short	0x0100
        /*114a*/ 	.byte	0x0a
	.zero		1


	//   ....[9]....
        /*114c*/ 	.word	0x00000470
        /*1150*/ 	.word	0x000000ff
        /*1154*/ 	.word	0x00036068
        /*1158*/ 	.short	0x0100
        /*115a*/ 	.byte	0x0a
	.zero		1


	//   ....[10]....
        /*115c*/ 	.word	0x00000480
        /*1160*/ 	.word	0x000000ff
        /*1164*/ 	.word	0x00036028
        /*1168*/ 	.short	0x0100
        /*116a*/ 	.byte	0x0a
	.zero		1


	//   ....[11]....
        /*116c*/ 	.word	0x00000490
        /*1170*/ 	.word	0x000000ff
        /*1174*/ 	.word	0x00036070
        /*1178*/ 	.short	0x0100
        /*117a*/ 	.byte	0x0a
	.zero		1


	//   ....[12]....
        /*117c*/ 	.word	0x000004a0
        /*1180*/ 	.word	0x000000ff
        /*1184*/ 	.word	0x00036030
        /*1188*/ 	.short	0x0100
        /*118a*/ 	.byte	0x0a
	.zero		1


	//   ....[13]....
        /*118c*/ 	.word	0x000004b0
        /*1190*/ 	.word	0x000000ff
        /*1194*/ 	.word	0x00036078
        /*1198*/ 	.short	0x0100
        /*119a*/ 	.byte	0x0a
	.zero		1


	//   ....[14]....
        /*119c*/ 	.word	0x000004c0
        /*11a0*/ 	.word	0x000000ff
        /*11a4*/ 	.word	0x00036038
        /*11a8*/ 	.short	0x0100
        /*11aa*/ 	.byte	0x0a
	.zero		1


	//   ....[15]....
        /*11ac*/ 	.word	0x000004d0
        /*11b0*/ 	.word	0x000000ff
        /*11b4*/ 	.word	0x00036080
        /*11b8*/ 	.short	0x0100
        /*11ba*/ 	.byte	0x0a
	.zero		1


	//   ....[16]....
        /*11bc*/ 	.word	0x000004e0
        /*11c0*/ 	.word	0x000000ff
        /*11c4*/ 	.word	0x00036040
        /*11c8*/ 	.short	0x0100
        /*11ca*/ 	.byte	0x0a
	.zero		1


	//   ....[17]....
        /*11cc*/ 	.word	0x000004f0
        /*11d0*/ 	.word	0x000000ff
        /*11d4*/ 	.word	0x00036088
        /*11d8*/ 	.short	0x0100
        /*11da*/ 	.byte	0x0a
	.zero		1


	//   ....[18]....
        /*11dc*/ 	.word	0x00001680
        /*11e0*/ 	.word	0x00000003
        /*11e4*/ 	.word	0x00036000
        /*11e8*/ 	.short	0x010a
        /*11ea*/ 	.byte	0x3f
	.zero		1


	//   ....[19]....
        /*11ec*/ 	.word	0x00002710
        /*11f0*/ 	.word	0x00000000
        /*11f4*/ 	.word	0x00036000
        /*11f8*/ 	.short	0x010a
        /*11fa*/ 	.byte	0x3f
	.zero		1


	//   ....[20]....
        /*11fc*/ 	.word	0x00003ba0
        /*1200*/ 	.word	0x00000000
        /*1204*/ 	.word	0x00000000
        /*1208*/ 	.short	0x0101
        /*120a*/ 	.byte	0x3f
	.zero		1


	//   ....[21]....
        /*120c*/ 	.word	0x00003dd0
        /*1210*/ 	.word	0x00000006
        /*1214*/ 	.word	0x00000000
        /*1218*/ 	.short	0x0101
        /*121a*/ 	.byte	0x3f
	.zero		1


	//   ....[22]....
        /*121c*/ 	.word	0x00020e90
        /*1220*/ 	.word	0x00000014
        /*1224*/ 	.word	0x00036048
        /*1228*/ 	.short	0x010a
        /*122a*/ 	.byte	0x3f
	.zero		1


	//   ....[23]....
        /*122c*/ 	.word	0x000216d0
        /*1230*/ 	.word	0x00000003
        /*1234*/ 	.word	0x00000000
        /*1238*/ 	.short	0x010a
        /*123a*/ 	.byte	0x3f
	.zero		1


	//   ....[24]....
        /*123c*/ 	.word	0x00021790
        /*1240*/ 	.word	0x00000003
        /*1244*/ 	.word	0x00000000
        /*1248*/ 	.short	0x010a
        /*124a*/ 	.byte	0x3f
	.zero		1


	//   ....[25]....
        /*124c*/ 	.word	0x00021850
        /*1250*/ 	.word	0x00000003
        /*1254*/ 	.word	0x00000000
        /*1258*/ 	.short	0x010a
        /*125a*/ 	.byte	0x3f
	.zero		1


	//   ....[26]....
        /*125c*/ 	.word	0x00021910
        /*1260*/ 	.word	0x00000003
        /*1264*/ 	.word	0x00000000
        /*1268*/ 	.short	0x010a
        /*126a*/ 	.byte	0x3f
	.zero		1


	//   ....[27]....
        /*126c*/ 	.word	0x000219d0
        /*1270*/ 	.word	0x00000003
        /*1274*/ 	.word	0x00000000
        /*1278*/ 	.short	0x010a
        /*127a*/ 	.byte	0x3f
	.zero		1


	//   ....[28]....
        /*127c*/ 	.word	0x00021a90
        /*1280*/ 	.word	0x00000003
        /*1284*/ 	.word	0x00000000
        /*1288*/ 	.short	0x010a
        /*128a*/ 	.byte	0x3f
	.zero		1


	//   ....[29]....
        /*128c*/ 	.word	0x00021b50
        /*1290*/ 	.word	0x00000003
        /*1294*/ 	.word	0x00000000
        /*1298*/ 	.short	0x010a
        /*129a*/ 	.byte	0x3f
	.zero		1


	//   ....[30]....
        /*129c*/ 	.word	0x00021c10
        /*12a0*/ 	.word	0x00000003
        /*12a4*/ 	.word	0x00000000
        /*12a8*/ 	.short	0x010a
        /*12aa*/ 	.byte	0x3f
	.zero		1


	//   ....[31]....
        /*12ac*/ 	.word	0x00021cd0
        /*12b0*/ 	.word	0x00000003
        /*12b4*/ 	.word	0x00000000
        /*12b8*/ 	.short	0x010a
        /*12ba*/ 	.byte	0x3f
	.zero		1


	//----- nvinfo : EIATTR_NUM_MBARRIERS
	.align		4
.L_30:
        /*12bc*/ 	.byte	0x03, 0x38
        /*12be*/ 	.short	0x0012


	//----- nvinfo : EIATTR_EXIT_INSTR_OFFSETS
	.align		4
        /*12c0*/ 	.byte	0x04, 0x1c
        /*12c2*/ 	.short	(.L_32 - .L_31)


	//   ....[0]....
.L_31:
        /*12c4*/ 	.word	0x00000b90


	//   ....[1]....
        /*12c8*/ 	.word	0x00004040


	//   ....[2]....
        /*12cc*/ 	.word	0x00014be0


	//   ....[3]....
        /*12d0*/ 	.word	0x00014cb0


	//   ....[4]....
        /*12d4*/ 	.word	0x00020b90


	//   ....[5]....
        /*12d8*/ 	.word	0x00020c60


	//   ....[6]....
        /*12dc*/ 	.word	0x00020c80


	//   ....[7]....
        /*12e0*/ 	.word	0x000215d0


	//   ....[8]....
        /*12e4*/ 	.word	0x00021d00


	//----- nvinfo : EIATTR_MAX_THREADS
	.align		4
.L_32:
        /*12e8*/ 	.byte	0x04, 0x05
        /*12ea*/ 	.short	(.L_34 - .L_33)
.L_33:
        /*12ec*/ 	.word	0x00000100
        /*12f0*/ 	.word	0x00000001
        /*12f4*/ 	.word	0x00000001


	//----- nvinfo : EIATTR_CRS_STACK_SIZE
	.align		4
.L_34:
        /*12f8*/ 	.byte	0x04, 0x1e
        /*12fa*/ 	.short	(.L_36 - .L_35)
.L_35:
        /*12fc*/ 	.word	0x00000000


	//----- nvinfo : EIATTR_CBANK_PARAM_SIZE
	.align		4
.L_36:
        /*1300*/ 	.byte	0x03, 0x19
        /*1302*/ 	.short	0x0470


	//----- nvinfo : EIATTR_PARAM_CBANK
	.align		4
        /*1304*/ 	.byte	0x04, 0x0a
        /*1306*/ 	.short	(.L_38 - .L_37)
	.align		4
.L_37:
        /*1308*/ 	.word	index@(.nv.constant0._ZN7cutlass13device_kernelINS_4conv6kernel13ConvUniversalINS1_16ConvProblemShapeILNS1_8OperatorE0ELi3EEENS1_10collective14CollectiveConvINS1_46MainloopSm90TmaGmmaWarpSpecializedImplicitGemmILS5_0ELi9ELi3EN4cute5tupleIJNSA_1CILi2EEENSC_ILi1EEESE_EEENS1_36KernelImplicitTmaWarpSpecializedSm90ELi1EEENSB_IJNSC_ILi256EEENSC_ILi128EEENSB_IJNSC_ILi64EEEEEEEEENS_12float_e4m3_tESN_NSA_8TiledMMAINSA_8MMA_AtomIJNSA_4SM904GMMA31MMA_64x128x32_F32E4M3E4M3_SS_TNILNSR_7ScaleInE1ELST_1EEEEEENSA_6LayoutINSB_IJSE_SE_SE_EEENSB_IJNSC_ILi0EEESY_SY_EEEEENSB_IJNSA_10UnderscoreES11_S11_EEEEENS7_6detail26Sm90ImplicitGemmTileTraitsINSA_20SM90_TMA_LOAD_IM2COLENSA_14ComposedLayoutINSA_7SwizzleILi2ELi4ELi3EEENSA_18smem_ptr_flag_bitsILi8EEENSW_INSB_IJNSB_IJNSC_ILi8EEENSC_ILi32EEEEEENSB_IJSK_SE_EEENSB_IJSE_NSC_ILi9EEEEEEEEENSB_IJNSB_IJSK_NSC_ILi512EEEEEENSB_IJSE_SY_EEENSB_IJSY_NSC_ILi16384EEEEEEEEEEEEEvEENS15_INSA_23SM90_TMA_LOAD_MULTICASTENS17_IS19_S1B_NSW_INSB_IJNSB_IJS1C_NSC_ILi16EEEEEES1F_S1H_EEENSB_IJS1K_S1L_NSB_IJSY_NSC_ILi8192EEEEEEEEEEEEEvEEEENS_8epilogue10collective6detail29Sm90TmaWarpSpecializedAdapterINS24_15DefaultEpilogueISN_NSB_IJNSB_IJllllEEESE_SY_EEES29_NS23_6thread17LinearCombinationISN_Li1EffLNS2A_9ScaleType4KindE0ELNS_15FloatRoundStyleE2ESN_EENS_4gemm15EpilogueDefaultEEEEEvvEEEEvNT_6ParamsE)
        /*130c*/ 	.short	0x0210
        /*130e*/ 	.short	0x0470


	//----- nvinfo : EIATTR_SW_WAR
	.align		4
.L_38:
        /*1310*/ 	.byte	0x04, 0x36
        /*1312*/ 	.short	(.L_40 - .L_39)
.L_39:
        /*1314*/ 	.word	0x00000008
.L_40:


//--------------------- .nv.callgraph             --------------------------
	.section	.nv.callgraph,"",@"SHT_CUDA_CALLGRAPH"
	.align	4
	.sectionentsize	8
	.align		4
        /*0000*/ 	.word	0x00000000
	.align		4
        /*0004*/ 	.word	0xffffffff
	.align		4
        /*0008*/ 	.word	0x00000000
	.align		4
        /*000c*/ 	.word	0xfffffffe
	.align		4
        /*0010*/ 	.word	0x00000000
	.align		4
        /*0014*/ 	.word	0xfffffffd
	.align		4
        /*0018*/ 	.word	0x00000000
	.align		4
        /*001c*/ 	.word	0xfffffffc


//--------------------- .nv.constant4             --------------------------
	.section	.nv.constant4,"a",@progbits
	.align	8
	.align		8
.nv.constant4:
        /*0000*/ 	.dword	_ZN39_INTERNAL_2d9f7971_4_k_cu_02f59569_29494cuda3std3__45__cpo5beginE
	.align		8
        /*0008*/ 	.dword	_ZN39_INTERNAL_2d9f7971_4_k_cu_02f59569_29494cuda3std3__45__cpo3endE
	.align		8
        /*0010*/ 	.dword	_ZN39_INTERNAL_2d9f7971_4_k_cu_02f59569_29494cuda3std3__45__cpo6cbeginE
	.align		8
        /*0018*/ 	.dword	_ZN39_INTERNAL_2d9f7971_4_k_cu_02f59569_29494cuda3std3__45__cpo4cendE
	.align		8
        /*0020*/ 	.dword	_ZN39_INTERNAL_2d9f7971_4_k_cu_02f59569_29494cuda3std3__441_GLOBAL__N__2d9f7971_4_k_cu_02f59569_29496ignoreE
	.align		8
        /*0028*/ 	.dword	_ZN39_INTERNAL_2d9f7971_4_k_cu_02f59569_29494cuda3std3__419piecewise_constructE
	.align		8
        /*0030*/ 	.dword	_ZN39_INTERNAL_2d9f7971_4_k_cu_02f59569_29494cuda3std3__48in_placeE
	.align		8
        /*0038*/ 	.dword	_ZN39_INTERNAL_2d9f7971_4_k_cu_02f59569_29494cuda3std6ranges3__45__cpo4swapE
	.align		8
        /*0040*/ 	.dword	_ZN39_INTERNAL_2d9f7971_4_k_cu_02f59569_29494cuda3std6ranges3__45__cpo9iter_moveE
	.align		8
        /*0048*/ 	.dword	_ZN39_INTERNAL_2d9f7971_4_k_cu_02f59569_29494cute7productE
	.align		8
        /*0050*/ 	.dword	_ZN39_INTERNAL_2d9f7971_4_k_cu_02f59569_29494cute1_E


//--------------------- .text._ZN7cutlass13device_kernelINS_4conv6kernel13ConvUniversalINS1_16ConvProblemShapeILNS1_8OperatorE0ELi3EEENS1_10collective14CollectiveConvINS1_46MainloopSm90TmaGmmaWarpSpecializedImplicitGemmILS5_0ELi9ELi3EN4cute5tupleIJNSA_1CILi2EEENSC_ILi1EEESE_EEENS1_36KernelImplicitTmaWarpSpecializedSm90ELi1EEENSB_IJNSC_ILi256EEENSC_ILi128EEENSB_IJNSC_ILi64EEEEEEEEENS_12float_e4m3_tESN_NSA_8TiledMMAINSA_8MMA_AtomIJNSA_4SM904GMMA31MMA_64x128x32_F32E4M3E4M3_SS_TNILNSR_7ScaleInE1ELST_1EEEEEENSA_6LayoutINSB_IJSE_SE_SE_EEENSB_IJNSC_ILi0EEESY_SY_EEEEENSB_IJNSA_10UnderscoreES11_S11_EEEEENS7_6detail26Sm90ImplicitGemmTileTraitsINSA_20SM90_TMA_LOAD_IM2COLENSA_14ComposedLayoutINSA_7SwizzleILi2ELi4ELi3EEENSA_18smem_ptr_flag_bitsILi8EEENSW_INSB_IJNSB_IJNSC_ILi8EEENSC_ILi32EEEEEENSB_IJSK_SE_EEENSB_IJSE_NSC_ILi9EEEEEEEEENSB_IJNSB_IJSK_NSC_ILi512EEEEEENSB_IJSE_SY_EEENSB_IJSY_NSC_ILi16384EEEEEEEEEEEEEvEENS15_INSA_23SM90_TMA_LOAD_MULTICASTENS17_IS19_S1B_NSW_INSB_IJNSB_IJS1C_NSC_ILi16EEEEEES1F_S1H_EEENSB_IJS1K_S1L_NSB_IJSY_NSC_ILi8192EEEEEEEEEEEEEvEEEENS_8epilogue10collective6detail29Sm90TmaWarpSpecializedAdapterINS24_15DefaultEpilogueISN_NSB_IJNSB_IJllllEEESE_SY_EEES29_NS23_6thread17LinearCombinationISN_Li1EffLNS2A_9ScaleType4KindE0ELNS_15FloatRoundStyleE2ESN_EENS_4gemm15EpilogueDefaultEEEEEvvEEEEvNT_6ParamsE --------------------------
	.section	.text._ZN7cutlass13device_kernelINS_4conv6kernel13ConvUniversalINS1_16ConvProblemShapeILNS1_8OperatorE0ELi3EEENS1_10collective14CollectiveConvINS1_46MainloopSm90TmaGmmaWarpSpecializedImplicitGemmILS5_0ELi9ELi3EN4cute5tupleIJNSA_1CILi2EEENSC_ILi1EEESE_EEENS1_36KernelImplicitTmaWarpSpecializedSm90ELi1EEENSB_IJNSC_ILi256EEENSC_ILi128EEENSB_IJNSC_ILi64EEEEEEEEENS_12float_e4m3_tESN_NSA_8TiledMMAINSA_8MMA_AtomIJNSA_4SM904GMMA31MMA_64x128x32_F32E4M3E4M3_SS_TNILNSR_7ScaleInE1ELST_1EEEEEENSA_6LayoutINSB_IJSE_SE_SE_EEENSB_IJNSC_ILi0EEESY_SY_EEEEENSB_IJNSA_10UnderscoreES11_S11_EEEEENS7_6detail26Sm90ImplicitGemmTileTraitsINSA_20SM90_TMA_LOAD_IM2COLENSA_14ComposedLayoutINSA_7SwizzleILi2ELi4ELi3EEENSA_18smem_ptr_flag_bitsILi8EEENSW_INSB_IJNSB_IJNSC_ILi8EEENSC_ILi32EEEEEENSB_IJSK_SE_EEENSB_IJSE_NSC_ILi9EEEEEEEEENSB_IJNSB_IJSK_NSC_ILi512EEEEEENSB_IJSE_SY_EEENSB_IJSY_NSC_ILi16384EEEEEEEEEEEEEvEENS15_INSA_23SM90_TMA_LOAD_MULTICASTENS17_IS19_S1B_NSW_INSB_IJNSB_IJS1C_NSC_ILi16EEEEEES1F_S1H_EEENSB_IJS1K_S1L_NSB_IJSY_NSC_ILi8192EEEEEEEEEEEEEvEEEENS_8epilogue10collective6detail29Sm90TmaWarpSpecializedAdapterINS24_15DefaultEpilogueISN_NSB_IJNSB_IJllllEEESE_SY_EEES29_NS23_6thread17LinearCombinationISN_Li1EffLNS2A_9ScaleType4KindE0ELNS_15FloatRoundStyleE2ESN_EENS_4gemm15EpilogueDefaultEEEEEvvEEEEvNT_6ParamsE,"ax",@progbits
	.align	128
.text._ZN7cutlass13device_kernelINS_4conv6kernel13ConvUniversalINS1_16ConvProblemShapeILNS1_8OperatorE0ELi3EEENS1_10collective14CollectiveConvINS1_46MainloopSm90TmaGmmaWarpSpecializedImplicitGemmILS5_0ELi9ELi3EN4cute5tupleIJNSA_1CILi2EEENSC_ILi1EEESE_EEENS1_36KernelImplicitTmaWarpSpecializedSm90ELi1EEENSB_IJNSC_ILi256EEENSC_ILi128EEENSB_IJNSC_ILi64EEEEEEEEENS_12float_e4m3_tESN_NSA_8TiledMMAINSA_8MMA_AtomIJNSA_4SM904GMMA31MMA_64x128x32_F32E4M3E4M3_SS_TNILNSR_7ScaleInE1ELST_1EEEEEENSA_6LayoutINSB_IJSE_SE_SE_EEENSB_IJNSC_ILi0EEESY_SY_EEEEENSB_IJNSA_10UnderscoreES11_S11_EEEEENS7_6detail26Sm90ImplicitGemmTileTraitsINSA_20SM90_TMA_LOAD_IM2COLENSA_14ComposedLayoutINSA_7SwizzleILi2ELi4ELi3EEENSA_18smem_ptr_flag_bitsILi8EEENSW_INSB_IJNSB_IJNSC_ILi8EEENSC_ILi32EEEEEENSB_IJSK_SE_EEENSB_IJSE_NSC_ILi9EEEEEEEEENSB_IJNSB_IJSK_NSC_ILi512EEEEEENSB_IJSE_SY_EEENSB_IJSY_NSC_ILi16384EEEEEEEEEEEEEvEENS15_INSA_23SM90_TMA_LOAD_MULTICASTENS17_IS19_S1B_NSW_INSB_IJNSB_IJS1C_NSC_ILi16EEEEEES1F_S1H_EEENSB_IJS1K_S1L_NSB_IJSY_NSC_ILi8192EEEEEEEEEEEEEvEEEENS_8epilogue10collective6detail29Sm90TmaWarpSpecializedAdapterINS24_15DefaultEpilogueISN_NSB_IJNSB_IJllllEEESE_SY_EEES29_NS23_6thread17LinearCombinationISN_Li1EffLNS2A_9ScaleType4KindE0ELNS_15FloatRoundStyleE2ESN_EENS_4gemm15EpilogueDefaultEEEEEvvEEEEvNT_6ParamsE:
        .type           _ZN7cutlass13device_kernelINS_4conv6kernel13ConvUniversalINS1_16ConvProblemShapeILNS1_8OperatorE0ELi3EEENS1_10collective14CollectiveConvINS1_46MainloopSm90TmaGmmaWarpSpecializedImplicitGemmILS5_0ELi9ELi3EN4cute5tupleIJNSA_1CILi2EEENSC_ILi1EEESE_EEENS1_36KernelImplicitTmaWarpSpecializedSm90ELi1EEENSB_IJNSC_ILi256EEENSC_ILi128EEENSB_IJNSC_ILi64EEEEEEEEENS_12float_e4m3_tESN_NSA_8TiledMMAINSA_8MMA_AtomIJNSA_4SM904GMMA31MMA_64x128x32_F32E4M3E4M3_SS_TNILNSR_7ScaleInE1ELST_1EEEEEENSA_6LayoutINSB_IJSE_SE_SE_EEENSB_IJNSC_ILi0EEESY_SY_EEEEENSB_IJNSA_10UnderscoreES11_S11_EEEEENS7_6detail26Sm90ImplicitGemmTileTraitsINSA_20SM90_TMA_LOAD_IM2COLENSA_14ComposedLayoutINSA_7SwizzleILi2ELi4ELi3EEENSA_18smem_ptr_flag_bitsILi8EEENSW_INSB_IJNSB_IJNSC_ILi8EEENSC_ILi32EEEEEENSB_IJSK_SE_EEENSB_IJSE_NSC_ILi9EEEEEEEEENSB_IJNSB_IJSK_NSC_ILi512EEEEEENSB_IJSE_SY_EEENSB_IJSY_NSC_ILi16384EEEEEEEEEEEEEvEENS15_INSA_23SM90_TMA_LOAD_MULTICASTENS17_IS19_S1B_NSW_INSB_IJNSB_IJS1C_NSC_ILi16EEEEEES1F_S1H_EEENSB_IJS1K_S1L_NSB_IJSY_NSC_ILi8192EEEEEEEEEEEEEvEEEENS_8epilogue10collective6detail29Sm90TmaWarpSpecializedAdapterINS24_15DefaultEpilogueISN_NSB_IJNSB_IJllllEEESE_SY_EEES29_NS23_6thread17LinearCombinationISN_Li1EffLNS2A_9ScaleType4KindE0ELNS_15FloatRoundStyleE2ESN_EENS_4gemm15EpilogueDefaultEEEEEvvEEEEvNT_6ParamsE,@function
        .size           _ZN7cutlass13device_kernelINS_4conv6kernel13ConvUniversalINS1_16ConvProblemShapeILNS1_8OperatorE0ELi3EEENS1_10collective14CollectiveConvINS1_46MainloopSm90TmaGmmaWarpSpecializedImplicitGemmILS5_0ELi9ELi3EN4cute5tupleIJNSA_1CILi2EEENSC_ILi1EEESE_EEENS1_36KernelImplicitTmaWarpSpecializedSm90ELi1EEENSB_IJNSC_ILi256EEENSC_ILi128EEENSB_IJNSC_ILi64EEEEEEEEENS_12float_e4m3_tESN_NSA_8TiledMMAINSA_8MMA_AtomIJNSA_4SM904GMMA31MMA_64x128x32_F32E4M3E4M3_SS_TNILNSR_7ScaleInE1ELST_1EEEEEENSA_6LayoutINSB_IJSE_SE_SE_EEENSB_IJNSC_ILi0EEESY_SY_EEEEENSB_IJNSA_10UnderscoreES11_S11_EEEEENS7_6detail26Sm90ImplicitGemmTileTraitsINSA_20SM90_TMA_LOAD_IM2COLENSA_14ComposedLayoutINSA_7SwizzleILi2ELi4ELi3EEENSA_18smem_ptr_flag_bitsILi8EEENSW_INSB_IJNSB_IJNSC_ILi8EEENSC_ILi32EEEEEENSB_IJSK_SE_EEENSB_IJSE_NSC_ILi9EEEEEEEEENSB_IJNSB_IJSK_NSC_ILi512EEEEEENSB_IJSE_SY_EEENSB_IJSY_NSC_ILi16384EEEEEEEEEEEEEvEENS15_INSA_23SM90_TMA_LOAD_MULTICASTENS17_IS19_S1B_NSW_INSB_IJNSB_IJS1C_NSC_ILi16EEEEEES1F_S1H_EEENSB_IJS1K_S1L_NSB_IJSY_NSC_ILi8192EEEEEEEEEEEEEvEEEENS_8epilogue10collective6detail29Sm90TmaWarpSpecializedAdapterINS24_15DefaultEpilogueISN_NSB_IJNSB_IJllllEEESE_SY_EEES29_NS23_6thread17LinearCombinationISN_Li1EffLNS2A_9ScaleType4KindE0ELNS_15FloatRoundStyleE2ESN_EENS_4gemm15EpilogueDefaultEEEEEvvEEEEvNT_6ParamsE,(.L_x_109 - _ZN7cutlass13device_kernelINS_4conv6kernel13ConvUniversalINS1_16ConvProblemShapeILNS1_8OperatorE0ELi3EEENS1_10collective14CollectiveConvINS1_46MainloopSm90TmaGmmaWarpSpecializedImplicitGemmILS5_0ELi9ELi3EN4cute5tupleIJNSA_1CILi2EEENSC_ILi1EEESE_EEENS1_36KernelImplicitTmaWarpSpecializedSm90ELi1EEENSB_IJNSC_ILi256EEENSC_ILi128EEENSB_IJNSC_ILi64EEEEEEEEENS_12float_e4m3_tESN_NSA_8TiledMMAINSA_8MMA_AtomIJNSA_4SM904GMMA31MMA_64x128x32_F32E4M3E4M3_SS_TNILNSR_7ScaleInE1ELST_1EEEEEENSA_6LayoutINSB_IJSE_SE_SE_EEENSB_IJNSC_ILi0EEESY_SY_EEEEENSB_IJNSA_10UnderscoreES11_S11_EEEEENS7_6detail26Sm90ImplicitGemmTileTraitsINSA_20SM90_TMA_LOAD_IM2COLENSA_14ComposedLayoutINSA_7SwizzleILi2ELi4ELi3EEENSA_18smem_ptr_flag_bitsILi8EEENSW_INSB_IJNSB_IJNSC_ILi8EEENSC_ILi32EEEEEENSB_IJSK_SE_EEENSB_IJSE_NSC_ILi9EEEEEEEEENSB_IJNSB_IJSK_NSC_ILi512EEEEEENSB_IJSE_SY_EEENSB_IJSY_NSC_ILi16384EEEEEEEEEEEEEvEENS15_INSA_23SM90_TMA_LOAD_MULTICASTENS17_IS19_S1B_NSW_INSB_IJNSB_IJS1C_NSC_ILi16EEEEEES1F_S1H_EEENSB_IJS1K_S1L_NSB_IJSY_NSC_ILi8192EEEEEEEEEEEEEvEEEENS_8epilogue10collective6detail29Sm90TmaWarpSpecializedAdapterINS24_15DefaultEpilogueISN_NSB_IJNSB_IJllllEEESE_SY_EEES29_NS23_6thread17LinearCombinationISN_Li1EffLNS2A_9ScaleType4KindE0ELNS_15FloatRoundStyleE2ESN_EENS_4gemm15EpilogueDefaultEEEEEvvEEEEvNT_6ParamsE)
        .other          _ZN7cutlass13device_kernelINS_4conv6kernel13ConvUniversalINS1_16ConvProblemShapeILNS1_8OperatorE0ELi3EEENS1_10collective14CollectiveConvINS1_46MainloopSm90TmaGmmaWarpSpecializedImplicitGemmILS5_0ELi9ELi3EN4cute5tupleIJNSA_1CILi2EEENSC_ILi1EEESE_EEENS1_36KernelImplicitTmaWarpSpecializedSm90ELi1EEENSB_IJNSC_ILi256EEENSC_ILi128EEENSB_IJNSC_ILi64EEEEEEEEENS_12float_e4m3_tESN_NSA_8TiledMMAINSA_8MMA_AtomIJNSA_4SM904GMMA31MMA_64x128x32_F32E4M3E4M3_SS_TNILNSR_7ScaleInE1ELST_1EEEEEENSA_6LayoutINSB_IJSE_SE_SE_EEENSB_IJNSC_ILi0EEESY_SY_EEEEENSB_IJNSA_10UnderscoreES11_S11_EEEEENS7_6detail26Sm90ImplicitGemmTileTraitsINSA_20SM90_TMA_LOAD_IM2COLENSA_14ComposedLayoutINSA_7SwizzleILi2ELi4ELi3EEENSA_18smem_ptr_flag_bitsILi8EEENSW_INSB_IJNSB_IJNSC_ILi8EEENSC_ILi32EEEEEENSB_IJSK_SE_EEENSB_IJSE_NSC_ILi9EEEEEEEEENSB_IJNSB_IJSK_NSC_ILi512EEEEEENSB_IJSE_SY_EEENSB_IJSY_NSC_ILi16384EEEEEEEEEEEEEvEENS15_INSA_23SM90_TMA_LOAD_MULTICASTENS17_IS19_S1B_NSW_INSB_IJNSB_IJS1C_NSC_ILi16EEEEEES1F_S1H_EEENSB_IJS1K_S1L_NSB_IJSY_NSC_ILi8192EEEEEEEEEEEEEvEEEENS_8epilogue10collective6detail29Sm90TmaWarpSpecializedAdapterINS24_15DefaultEpilogueISN_NSB_IJNSB_IJllllEEESE_SY_EEES29_NS23_6thread17LinearCombinationISN_Li1EffLNS2A_9ScaleType4KindE0ELNS_15FloatRoundStyleE2ESN_EENS_4gemm15EpilogueDefaultEEEEEvvEEEEvNT_6ParamsE,@"STO_CUDA_ENTRY STV_DEFAULT"
_ZN7cutlass13device_kernelINS_4conv6kernel13ConvUniversalINS1_16ConvProblemShapeILNS1_8OperatorE0ELi3EEENS1_10collective14CollectiveConvINS1_46MainloopSm90TmaGmmaWarpSpecializedImplicitGemmILS5_0ELi9ELi3EN4cute5tupleIJNSA_1CILi2EEENSC_ILi1EEESE_EEENS1_36KernelImplicitTmaWarpSpecializedSm90ELi1EEENSB_IJNSC_ILi256EEENSC_ILi128EEENSB_IJNSC_ILi64EEEEEEEEENS_12float_e4m3_tESN_NSA_8TiledMMAINSA_8MMA_AtomIJNSA_4SM904GMMA31MMA_64x128x32_F32E4M3E4M3_SS_TNILNSR_7ScaleInE1ELST_1EEEEEENSA_6LayoutINSB_IJSE_SE_SE_EEENSB_IJNSC_ILi0EEESY_SY_EEEEENSB_IJNSA_10UnderscoreES11_S11_EEEEENS7_6detail26Sm90ImplicitGemmTileTraitsINSA_20SM90_TMA_LOAD_IM2COLENSA_14ComposedLayoutINSA_7SwizzleILi2ELi4ELi3EEENSA_18smem_ptr_flag_bitsILi8EEENSW_INSB_IJNSB_IJNSC_ILi8EEENSC_ILi32EEEEEENSB_IJSK_SE_EEENSB_IJSE_NSC_ILi9EEEEEEEEENSB_IJNSB_IJSK_NSC_ILi512EEEEEENSB_IJSE_SY_EEENSB_IJSY_NSC_ILi16384EEEEEEEEEEEEEvEENS15_INSA_23SM90_TMA_LOAD_MULTICASTENS17_IS19_S1B_NSW_INSB_IJNSB_IJS1C_NSC_ILi16EEEEEES1F_S1H_EEENSB_IJS1K_S1L_NSB_IJSY_NSC_ILi8192EEEEEEEEEEEEEvEEEENS_8epilogue10collective6detail29Sm90TmaWarpSpecializedAdapterINS24_15DefaultEpilogueISN_NSB_IJNSB_IJllllEEESE_SY_EEES29_NS23_6thread17LinearCombinationISN_Li1EffLNS2A_9ScaleType4KindE0ELNS_15FloatRoundStyleE2ESN_EENS_4gemm15EpilogueDefaultEEEEEvvEEEEvNT_6ParamsE:
[----:B------:R-:W0:Y:S01]  /*0000*/  LDC R1, c[0x0][0x28] ;  /* 0x00000a00ff017b82 */ /* 0x000e220000000800 */
[----:B------:R-:W1:Y:S01]  /*0010*/  S2R R4, SR_TID.X ;  /* 0x0000000000047919 */ /* 0x000e620000002100 */
[----:B------:R-:W-:Y:S01]  /*0020*/  ELECT P0, URZ, PT ;  /* 0x00000000003f782f */ /* 0x000fe20003800000 */
[----:B------:R-:W-:Y:S01]  /*0030*/  BSSY B0, `(.L_x_0) ;  /* 0x0000017000007945 */ /* 0x000fe20003800000 */
[----:B0-----:R-:W-:Y:S01]  /*0040*/  VIADD R1, R1, 0xfffffd90 ;  /* 0xfffffd9001017836 */ /* 0x001fe20000000000 */
[----:B------:R-:W0:Y:S01]  /*0050*/  S2R R7, SR_CTAID.X ;  /* 0x0000000000077919 */ /* 0x000e220000002500 */
[--C-:B-1----:R-:W-:Y:S02]  /*0060*/  SHF.R.U32.HI R0, RZ, 0x5, R4.reuse ;  /* 0x00000005ff007819 */ /* 0x102fe40000011604 */
[----:B------:R-:W-:-:S03]  /*0070*/  SHF.R.S32.HI R3, RZ, 0x1f, R4 ;  /* 0x0000001fff037819 */ /* 0x000fc60000011404 */
[----:B------:R-:W1:Y:S02]  /*0080*/  SHFL.IDX PT, R2, R0, RZ, 0x1f ;  /* 0x00001fff00027589 */ /* 0x000e6400000e0000 */
[----:B-1----:R-:W-:Y:S02]  /*0090*/  R2UR UR4, R2 ;  /* 0x00000000020472ca */ /* 0x002fe400000e0000 */
[----:B------:R-:W-:-:S06]  /*00a0*/  SHF.R.U32.HI R2, RZ, 0x7, R4 ;  /* 0x00000007ff027819 */ /* 0x000fcc0000011604 */
[----:B------:R-:W1:Y:S05]  /*00b0*/  SHFL.IDX PT, R2, R2, RZ, 0x1f ;  /* 0x00001fff02027589 */ /* 0x000e6a00000e0000 */
[----:B------:R-:W-:Y:S02]  /*00c0*/  USHF.R.S32.HI UR5, URZ, 0x1f, UR4 ;  /* 0x0000001f3f057899 */ /* 0x000fe40008011404 */
[----:B------:R-:W-:Y:S02]  /*00d0*/  ISETP.NE.OR P0, PT, RZ, UR4, !P0 ;  /* 0x00000004ff007c0c */ /* 0x000fe4000c705670 */
[----:B------:R-:W-:-:S04]  /*00e0*/  ULEA.HI UR5, UR5, UR4, URZ, 0x2 ;  /* 0x0000000405057291 */ /* 0x000fc8000f8f103f */
[----:B------:R-:W-:-:S04]  /*00f0*/  ULOP3.LUT UR5, UR5, 0xfffffffc, URZ, 0xc0, !UPT ;  /* 0xfffffffc05057892 */ /* 0x000fc8000f8ec03f */
[----:B------:R-:W-:-:S03]  /*0100*/  UIADD3 UR7, UR4, -UR5, URZ ;  /* 0x8000000504077290 */ /* 0x000fc6000fffe03f */
[----:B0-----:R-:W-:Y:S09]  /*0110*/  @P0 BRA `(.L_x_1) ;  /* 0x0000000000200947 */ /* 0x001ff20003800000 */
[----:B------:R-:W-:Y:S02]  /*0120*/  ULDC.64 UR4, c[0x0][0x198] ;  /* 0x0000660000047ab9 */ /* 0x000fe40000000a00 */
[----:B------:R-:W-:Y:S02]  /*0130*/  UIADD3 UR8, UP0, UR4, 0xf0, URZ ;  /* 0x000000f004087890 */ /* 0x000fe4000ff1e03f */
[----:B------:R-:W-:Y:S02]  /*0140*/  UIADD3 UR4, UP1, UR4, 0x270, URZ ;  /* 0x0000027004047890 */ /* 0x000fe4000ff3e03f */
[----:B------:R-:W-:Y:S02]  /*0150*/  UIADD3.X UR9, URZ, UR5, URZ, UP0, !UPT ;  /* 0x000000053f097290 */ /* 0x000fe400087fe43f */
[----:B------:R-:W-:-:S07]  /*0160*/  UIADD3.X UR5, URZ, UR5, URZ, UP1, !UPT ;  /* 0x000000053f057290 */ /* 0x000fce0008ffe43f */
[----:B------:R0:W-:Y:S02]  /*0170*/  UTMACCTL.PF [UR8] ;  /* 0x00000000080079b9 */ /* 0x0001e40008040000 */
[----:B------:R0:W-:Y:S02]  /*0180*/  UTMACCTL.PF [UR4] ;  /* 0x00000000040079b9 */ /* 0x0001e40008040000 */
[----:B0-----:R-:W-:Y:S01]  /*0190*/  NOP ;  /* 0x0000000000007918 */ /* 0x001fe20000000000 */
.L_x_1:
[----:B------:R-:W-:Y:S05]  /*01a0*/  BSYNC B0 ;  /* 0x0000000000007941 */ /* 0x000fea0003800000 */
.L_x_0:
[----:B------:R-:W0:Y:S01]  /*01b0*/  SHFL.IDX PT, R0, R0, RZ, 0x1f ;  /* 0x00001fff00007589 */ /* 0x000e2200000e0000 */
[----:B------:R-:W-:Y:S02]  /*01c0*/  LEA.HI R3, R3, R4, RZ, 0x7 ;  /* 0x0000000403037211 */ /* 0x000fe400078f38ff */
[----:B-1----:R-:W-:Y:S01]  /*01d0*/  R2UR UR11, R2 ;  /* 0x00000000020b72ca */ /* 0x002fe200000e0000 */
[----:B------:R-:W1:Y:S01]  /*01e0*/  S2R R9, SR_CTAID.Y ;  /* 0x0000000000097919 */ /* 0x000e620000002600 */
[----:B------:R-:W-:Y:S02]  /*01f0*/  LOP3.LUT R3, R3, 0xffffff80, RZ, 0xc0, !PT ;  /* 0xffffff8003037812 */ /* 0x000fe400078ec0ff */
[----:B------:R-:W-:-:S03]  /*0200*/  I2FP.F32.U32 R6, R7 ;  /* 0x0000000700067245 */ /* 0x000fc60000201000 */
[----:B------:R-:W-:-:S05]  /*0210*/  IMAD.IADD R11, R4, 0x1, -R3 ;  /* 0x00000001040b7824 */ /* 0x000fca00078e0a03 */
[----:B------:R-:W-:Y:S01]  /*0220*/  SHF.R.S32.HI R2, RZ, 0x1f, R11 ;  /* 0x0000001fff027819 */ /* 0x000fe2000001140b */
[----:B------:R-:W-:Y:S02]  /*0230*/  ULOP3.LUT UP0, URZ, UR11, UR7, URZ, 0xfc, !UPT ;  /* 0x000000070b3f7292 */ /* 0x000fe4000f80fc3f */
[----:B------:R-:W-:Y:S01]  /*0240*/  UISETP.NE.AND UP1, UPT, UR11, 0x1, UPT ;  /* 0x000000010b00788c */ /* 0x000fe2000bf25270 */
[----:B------:R-:W-:Y:S01]  /*0250*/  LEA.HI R2, R2, R11, RZ, 0x3 ;  /* 0x0000000b02027211 */ /* 0x000fe200078f18ff */
[----:B------:R-:W-:-:S03]  /*0260*/  USEL UR6, URZ, 0x1, UP0 ;  /* 0x000000013f067887 */ /* 0x000fc60008000000 */
[--C-:B------:R-:W-:Y:S01]  /*0270*/  SHF.R.S32.HI R3, RZ, 0x3, R2.reuse ;  /* 0x00000003ff037819 */ /* 0x100fe20000011402 */
[----:B------:R-:W-:Y:S01]  /*0280*/  USEL UR6, UR6, 0x2, UP1 ;  /* 0x0000000206067887 */ /* 0x000fe20008800000 */
[----:B0-----:R-:W-:Y:S02]  /*0290*/  ISETP.NE.AND P0, PT, R0, RZ, PT ;  /* 0x000000ff0000720c */ /* 0x001fe40003f05270 */
[----:B------:R-:W-:Y:S02]  /*02a0*/  SHF.R.S32.HI R2, RZ, 0x1f, R2 ;  /* 0x0000001fff027819 */ /* 0x000fe40000011402 */
[----:B------:R-:W-:Y:S02]  /*02b0*/  SHF.R.S32.HI R5, RZ, 0x1f, R0 ;  /* 0x0000001fff057819 */ /* 0x000fe40000011400 */
[----:B------:R-:W-:Y:S02]  /*02c0*/  LEA.HI R2, R2, R3, RZ, 0x2 ;  /* 0x0000000302027211 */ /* 0x000fe400078f10ff */
[----:B------:R-:W-:-:S05]  /*02d0*/  LEA.HI R5, R5, R0, RZ, 0x2 ;  /* 0x0000000005057211 */ /* 0x000fca00078f10ff */
[----:B-1----:R-:W-:Y:S05]  /*02e0*/  @P0 BRA `(.L_x_2) ;  /* 0x00000000008c0947 */ /* 0x002fea0003800000 */
[----:B------:R-:W-:Y:S01]  /*02f0*/  ELECT P0, URZ, PT ;  /* 0x00000000003f782f */ /* 0x000fe20003800000 */
[----:B------:R-:W-:-:S12]  /*0300*/  BSSY B0, `(.L_x_2) ;  /* 0x0000021000007945 */ /* 0x000fd80003800000 */
[----:B------:R-:W-:Y:S05]  /*0310*/  @!P0 BRA `(.L_x_3) ;  /* 0x00000000007c8947 */ /* 0x000fea0003800000 */
[----:B------:R-:W0:Y:S01]  /*0320*/  S2UR UR10, SR_CgaCtaId ;  /* 0x00000000000a79c3 */ /* 0x000e220000008800 */
[----:B------:R-:W-:Y:S01]  /*0330*/  UMOV UR4, 0x400 ;  /* 0x0000040000047882 */ /* 0x000fe20000000000 */
[----:B------:R-:W-:Y:S01]  /*0340*/  UMOV UR5, 0x1 ;  /* 0x0000000100057882 */ /* 0x000fe20000000000 */
[----:B------:R-:W-:Y:S02]  /*0350*/  UMOV UR8, 0x2 ;  /* 0x0000000200087882 */ /* 0x000fe40000000000 */
[----:B------:R-:W-:-:S04]  /*0360*/  UIADD3 UR8, -UR8, 0x100000, URZ ;  /* 0x0010000008087890 */ /* 0x000fc8000fffe13f */
[----:B------:R-:W-:Y:S02]  /*0370*/  USHF.L.U32 UR9, UR8, 0xb, URZ ;  /* 0x0000000b08097899 */ /* 0x000fe4000800063f */
[----:B------:R-:W-:Y:S02]  /*0380*/  USHF.L.U32 UR8, UR8, 0x1, URZ ;  /* 0x0000000108087899 */ /* 0x000fe4000800063f */
[----:B0-----:R-:W-:Y:S02]  /*0390*/  ULEA UR10, UR10, UR4, 0x18 ;  /* 0x000000040a0a7291 */ /* 0x001fe4000f8ec03f */
[----:B------:R-:W-:-:S04]  /*03a0*/  UIADD3 UR4, -UR5, 0x100000, URZ ;  /* 0x0010000005047890 */ /* 0x000fc8000fffe13f */
[----:B------:R-:W-:Y:S02]  /*03b0*/  USHF.L.U32 UR5, UR4, 0xb, URZ ;  /* 0x0000000b04057899 */ /* 0x000fe4000800063f */
[----:B------:R-:W-:Y:S01]  /*03c0*/  USHF.L.U32 UR4, UR4, 0x1, URZ ;  /* 0x0000000104047899 */ /* 0x000fe2000800063f */
[----:B------:R-:W0:Y:S11]  /*03d0*/  FENCE.VIEW.ASYNC.S ;  /* 0x00000000000073c6 */ /* 0x000e360000000000 */
[----:B0-----:R0:W1:Y:S01]  /*03e0*/  SYNCS.EXCH.64 URZ, [UR10+0x36000], UR4 ;  /* 0x036000040a3f75b2 */ /* 0x0010620008000100 */
[----:B------:R0:W2:Y:S01]  /*03f0*/  SYNCS.EXCH.64 URZ, [UR10+0x36048], UR8 ;  /* 0x036048080a3f75b2 */ /* 0x0000a20008000100 */
[----:B------:R0:W3:Y:S01]  /*0400*/  SYNCS.EXCH.64 URZ, [UR10+0x36008], UR4 ;  /* 0x036008040a3f75b2 */ /* 0x0000e20008000100 */
[----:B------:R0:W4:Y:S01]  /*0410*/  SYNCS.EXCH.64 URZ, [UR10+0x36050], UR8 ;  /* 0x036050080a3f75b2 */ /* 0x0001220008000100 */
[----:B------:R0:W0:Y:S01]  /*0420*/  SYNCS.EXCH.64 URZ, [UR10+0x36010], UR4 ;  /* 0x036010040a3f75b2 */ /* 0x0000220008000100 */
        /* <DEDUP_REMOVED lines=13> */
[----:B------:R-:W-:Y:S01]  /*0500*/  NOP ;  /* 0x0000000000007918 */ /* 0x000fe20000000000 */
.L_x_3:
[----:B0-----:R-:W-:Y:S05]  /*0510*/  BSYNC B0 ;  /* 0x0000000000007941 */ /* 0x001fea0003800000 */
.L_x_2:
[----:B------:R-:W-:Y:S01]  /*0520*/  ULDC UR4, c[0x0][0x150] ;  /* 0x0000540000047ab9 */ /* 0x000fe20000000800 */
[----:B------:R-:W-:Y:S01]  /*0530*/  LOP3.LUT R2, R2, 0xfffffffc, RZ, 0xc0, !PT ;  /* 0xfffffffc02027812 */ /* 0x000fe200078ec0ff */
[----:B------:R-:W-:Y:S01]  /*0540*/  FMUL R6, R6, UR4 ;  /* 0x0000000406067c20 */ /* 0x000fe20008400000 */
[----:B------:R-:W-:Y:S01]  /*0550*/  LOP3.LUT R5, R5, 0x3ffffffc, RZ, 0xc0, !PT ;  /* 0x3ffffffc05057812 */ /* 0x000fe200078ec0ff */
[----:B------:R-:W-:Y:S01]  /*0560*/  ULDC UR4, c[0x0][0x154] ;  /* 0x0000550000047ab9 */ /* 0x000fe20000000800 */
[----:B------:R-:W0:Y:S01]  /*0570*/  LDC R8, c[0x0][0x140] ;  /* 0x00005000ff087b82 */ /* 0x000e220000000800 */
[----:B------:R-:W-:Y:S01]  /*0580*/  IMAD.IADD R2, R3, 0x1, -R2 ;  /* 0x0000000103027824 */ /* 0x000fe200078e0a02 */
[----:B------:R-:W-:Y:S01]  /*0590*/  LOP3.LUT P0, RZ, R11, 0x7, RZ, 0xc0, !PT ;  /* 0x000000070bff7812 */ /* 0x000fe2000780c0ff */
[----:B------:R-:W5:Y:S01]  /*05a0*/  F2I.U32.TRUNC.NTZ R6, R6 ;  /* 0x0000000600067305 */ /* 0x000f62000020f000 */
[----:B------:R-:W-:Y:S01]  /*05b0*/  IMAD.IADD R5, R0, 0x1, -R5 ;  /* 0x0000000100057824 */ /* 0x000fe200078e0a05 */
[----:B------:R-:W-:Y:S01]  /*05c0*/  NOP ;  /* 0x0000000000007918 */ /* 0x000fe20000000000 */
[----:B------:R-:W-:-:S02]  /*05d0*/  NOP ;  /* 0x0000000000007918 */ /* 0x000fc40000000000 */
[----:B------:R-:W-:Y:S01]  /*05e0*/  IMAD R2, R5, 0x4, R2 ;  /* 0x0000000405027824 */ /* 0x000fe200078e0202 */
[----:B------:R-:W-:-:S04]  /*05f0*/  I2FP.F32.U32 R5, R9 ;  /* 0x0000000900057245 */ /* 0x000fc80000201000 */
[----:B------:R-:W-:Y:S01]  /*0600*/  LEA.HI R0, R2, R2, RZ, 0x1 ;  /* 0x0000000202007211 */ /* 0x000fe200078f08ff */
[----:B------:R-:W-:Y:S01]  /*0610*/  FMUL R5, R5, UR4 ;  /* 0x0000000405057c20 */ /* 0x000fe20008400000 */
[----:B------:R-:W-:Y:S02]  /*0620*/  ULDC UR4, c[0x0][0x144] ;  /* 0x0000510000047ab9 */ /* 0x000fe40000000800 */
[----:B------:R-:W-:Y:S01]  /*0630*/  LOP3.LUT R3, R0, 0xfffffffe, RZ, 0xc0, !PT ;  /* 0xfffffffe00037812 */ /* 0x000fe200078ec0ff */
[----:B-----5:R-:W-:Y:S02]  /*0640*/  IMAD.MOV R0, RZ, RZ, -R6 ;  /* 0x000000ffff007224 */ /* 0x020fe400078e0a06 */
[----:B------:R-:W5:Y:S02]  /*0650*/  F2I.U32.TRUNC.NTZ R5, R5 ;  /* 0x0000000500057305 */ /* 0x000f64000020f000 */
[----:B------:R-:W-:Y:S02]  /*0660*/  IMAD.IADD R3, R2, 0x1, -R3 ;  /* 0x0000000102037824 */ /* 0x000fe400078e0a03 */
[----:B------:R-:W-:Y:S01]  /*0670*/  IMAD R0, R0, UR4, R7 ;  /* 0x0000000400007c24 */ /* 0x000fe2000f8e0207 */
[----:B------:R-:W-:Y:S01]  /*0680*/  ULDC UR4, c[0x0][0x148] ;  /* 0x0000520000047ab9 */ /* 0x000fe20000000800 */
[----:B0-----:R-:W-:-:S03]  /*0690*/  ISETP.EQ.U32.AND P1, PT, R8, 0x1, PT ;  /* 0x000000010800780c */ /* 0x001fc60003f22070 */
[----:B------:R-:W-:Y:S01]  /*06a0*/  ISETP.NE.AND P2, PT, R3, R0, PT ;  /* 0x000000000300720c */ /* 0x000fe20003f45270 */
[----:B------:R-:W-:-:S05]  /*06b0*/  IMAD.SHL.U32 R3, R2, 0x4, RZ ;  /* 0x0000000402037824 */ /* 0x000fca00078e00ff */
[----:B------:R-:W-:Y:S01]  /*06c0*/  LOP3.LUT R6, R2, 0xc, R3, 0x78, !PT ;  /* 0x0000000c02067812 */ /* 0x000fe200078e7803 */
[----:B-----5:R-:W-:Y:S02]  /*06d0*/  IMAD.MOV R2, RZ, RZ, -R5 ;  /* 0x000000ffff027224 */ /* 0x020fe400078e0a05 */
[----:B------:R-:W-:Y:S01]  /*06e0*/  IMAD.MOV.U32 R5, RZ, RZ, 0x1 ;  /* 0x00000001ff057424 */ /* 0x000fe200078e00ff */
[----:B------:R-:W-:Y:S01]  /*06f0*/  ISETP.LT.U32.AND P0, PT, R6, 0x2, !P0 ;  /* 0x000000020600780c */ /* 0x000fe20004701070 */
[----:B------:R-:W-:Y:S02]  /*0700*/  IMAD R3, R2, UR4, R9 ;  /* 0x0000000402037c24 */ /* 0x000fe4000f8e0209 */
[----:B------:R-:W-:-:S04]  /*0710*/  @P2 LEA.HI R0, R6, R6, RZ, 0x1 ;  /* 0x0000000606002211 */ /* 0x000fc800078f08ff */
[----:B------:R-:W-:-:S04]  /*0720*/  @P2 SHF.R.S32.HI R0, RZ, 0x1, R0 ;  /* 0x00000001ff002819 */ /* 0x000fc80000011400 */
[----:B------:R-:W-:Y:S02]  /*0730*/  @P2 ISETP.NE.AND P3, PT, R0, R3, PT ;  /* 0x000000030000220c */ /* 0x000fe40003f65270 */
[----:B------:R-:W-:Y:S02]  /*0740*/  SEL R0, RZ, 0x1, !P0 ;  /* 0x00000001ff007807 */ /* 0x000fe40004000000 */
[----:B------:R-:W-:-:S04]  /*0750*/  @P2 SEL R5, RZ, 0x1, P3 ;  /* 0x00000001ff052807 */ /* 0x000fc80001800000 */
[----:B------:R-:W-:Y:S01]  /*0760*/  LOP3.LUT R5, R5, R0, RZ, 0xc0, !PT ;  /* 0x0000000005057212 */ /* 0x000fe200078ec0ff */
[----:B------:R-:W-:Y:S06]  /*0770*/  @!P1 BRA `(.L_x_4) ;  /* 0x0000000000089947 */ /* 0x000fec0003800000 */
[----:B-1234-:R-:W-:Y:S01]  /*0780*/  UCGABAR_ARV ;  /* 0x00000000000079c7 */ /* 0x01efe20008000000 */
[----:B------:R-:W-:Y:S05]  /*0790*/  BRA `(.L_x_5) ;  /* 0x0000000000047947 */ /* 0x000fea0003800000 */
.L_x_4:
[----:B-1234-:R-:W-:Y:S01]  /*07a0*/  NOP ;  /* 0x0000000000007918 */ /* 0x01efe20000000000 */
.L_x_5:
[----:B------:R-:W-:Y:S01]  /*07b0*/  ULDC.64 UR4, c[0x0][0x618] ;  /* 0x0001860000047ab9 */ /* 0x000fe20000000a00 */
[----:B------:R-:W-:Y:S01]  /*07c0*/  ULDC.64 UR14, c[0x0][0x208] ;  /* 0x00008200000e7ab9 */ /* 0x000fe20000000a00 */
[----:B------:R-:W-:-:S04]  /*07d0*/  ISETP.NE.U32.AND P0, PT, RZ, UR4, PT ;  /* 0x00000004ff007c0c */ /* 0x000fc8000bf05070 */
[----:B------:R-:W-:-:S13]  /*07e0*/  ISETP.NE.AND.EX P0, PT, RZ, UR5, PT, P0 ;  /* 0x00000005ff007c0c */ /* 0x000fda000bf05300 */
[----:B------:R-:W-:Y:S05]  /*07f0*/  @!P0 BRA `(.L_x_6) ;  /* 0x0000000000208947 */ /* 0x000fea0003800000 */
[----:B------:R-:W0:Y:S02]  /*0800*/  LDC.64 R2, c[0x0][0x618] ;  /* 0x00018600ff027b82 */ /* 0x000e240000000a00 */
[----:B0-----:R-:W2:Y:S02]  /*0810*/  LDG.E.64 R2, desc[UR14][R2.64] ;  /* 0x0000000e02027981 */ /* 0x001ea4000c1e1b00 */
[----:B--2---:R-:W-:-:S04]  /*0820*/  ISETP.NE.U32.AND P0, PT, R2, RZ, PT ;  /* 0x000000ff0200720c */ /* 0x004fc80003f05070 */
[----:B------:R-:W-:-:S13]  /*0830*/  ISETP.NE.AND.EX P0, PT, R3, RZ, PT, P0 ;  /* 0x000000ff0300720c */ /* 0x000fda0003f05300 */
[----:B------:R-:W-:Y:S05]  /*0840*/  @!P0 BRA `(.L_x_6) ;  /* 0x00000000000c8947 */ /* 0x000fea0003800000 */
[----:B------:R-:W2:Y:S02]  /*0850*/  LD.E R2, desc[UR14][R2.64] ;  /* 0x0000000e02027980 */ /* 0x000ea4000c101900 */
[----:B--2---:R-:W-:Y:S01]  /*0860*/  R2UR UR13, R2 ;  /* 0x00000000020d72ca */ /* 0x004fe200000e0000 */
[----:B------:R-:W-:-:S14]  /*0870*/  BRA `(.L_x_7) ;  /* 0x0000000000247947 */ /* 0x000fdc0003800000 */
.L_x_6:
[----:B------:R-:W-:Y:S02]  /*0880*/  ULDC.64 UR4, c[0x0][0x608] ;  /* 0x0001820000047ab9 */ /* 0x000fe40000000a00 */
[----:B------:R-:W-:-:S04]  /*0890*/  ISETP.NE.U32.AND P0, PT, RZ, UR4, PT ;  /* 0x00000004ff007c0c */ /* 0x000fc8000bf05070 */
[----:B------:R-:W-:-:S13]  /*08a0*/  ISETP.NE.AND.EX P0, PT, RZ, UR5, PT, P0 ;  /* 0x00000005ff007c0c */ /* 0x000fda000bf05300 */
[----:B------:R-:W-:Y:S05]  /*08b0*/  @!P0 BRA `(.L_x_8) ;  /* 0x0000000000108947 */ /* 0x000fea0003800000 */
[----:B------:R-:W0:Y:S02]  /*08c0*/  LDC.64 R2, c[0x0][0x608] ;  /* 0x00018200ff027b82 */ /* 0x000e240000000a00 */
[----:B0-----:R-:W2:Y:S02]  /*08d0*/  LDG.E R2, desc[UR14][R2.64] ;  /* 0x0000000e02027981 */ /* 0x001ea4000c1e1900 */
[----:B--2---:R-:W-:Y:S01]  /*08e0*/  R2UR UR13, R2 ;  /* 0x00000000020d72ca */ /* 0x004fe200000e0000 */
[----:B------:R-:W-:-:S14]  /*08f0*/  BRA `(.L_x_7) ;  /* 0x0000000000047947 */ /* 0x000fdc0003800000 */
.L_x_8:
[----:B------:R-:W-:-:S05]  /*0900*/  ULDC UR13, c[0x0][0x600] ;  /* 0x00018000000d7ab9 */ /* 0x000fca0000000800 */
.L_x_7:
[----:B------:R-:W-:Y:S02]  /*0910*/  ULDC.64 UR4, c[0x0][0x620] ;  /* 0x0001880000047ab9 */ /* 0x000fe40000000a00 */
        /* <DEDUP_REMOVED lines=11> */
.L_x_9:
        /* <DEDUP_REMOVED lines=8> */
.L_x_11:
[----:B------:R-:W-:-:S05]  /*0a50*/  ULDC UR16, c[0x0][0x604] ;  /* 0x0001810000107ab9 */ /* 0x000fca0000000800 */
.L_x_10:
[----:B------:R-:W-:Y:S01]  /*0a60*/  ULDC UR4, c[0x0][0x3dc] ;  /* 0x0000f70000047ab9 */ /* 0x000fe20000000800 */
[----:B------:R-:W-:Y:S01]  /*0a70*/  ULDC.64 UR8, c[0x0][0x3e0] ;  /* 0x0000f80000087ab9 */ /* 0x000fe20000000a00 */
[----:B------:R-:W-:Y:S02]  /*0a80*/  UIADD3 UR4, UR4, 0x3f, URZ ;  /* 0x0000003f04047890 */ /* 0x000fe4000fffe03f */
[----:B------:R-:W-:Y:S02]  /*0a90*/  UIMAD UR8, UR9, UR8, URZ ;  /* 0x00000008090872a4 */ /* 0x000fe4000f8e023f */
[----:B------:R-:W-:-:S04]  /*0aa0*/  USHF.R.S32.HI UR5, URZ, 0x1f, UR4 ;  /* 0x0000001f3f057899 */ /* 0x000fc80008011404 */
[----:B------:R-:W-:-:S03]  /*0ab0*/  ULEA.HI UR4, UR5, UR4, URZ, 0x6 ;  /* 0x0000000405047291 */ /* 0x000fc6000f8f303f */
[----:B------:R-:W-:Y:S01]  /*0ac0*/  ULDC UR5, c[0x0][0x3e8] ;  /* 0x0000fa0000057ab9 */ /* 0x000fe20000000800 */
[----:B------:R-:W-:Y:S02]  /*0ad0*/  USHF.R.S32.HI UR4, URZ, 0x6, UR4 ;  /* 0x000000063f047899 */ /* 0x000fe40008011404 */
[----:B------:R-:W-:-:S04]  /*0ae0*/  UIMAD UR5, UR8, UR5, URZ ;  /* 0x00000005080572a4 */ /* 0x000fc8000f8e023f */
[----:B------:R-:W-:Y:S01]  /*0af0*/  UIMAD UR5, UR4, UR5, URZ ;  /* 0x00000005040572a4 */ /* 0x000fe2000f8e023f */
[----:B------:R-:W-:Y:S11]  /*0b00*/  @!P1 BRA `(.L_x_12) ;  /* 0x00000000000c9947 */ /* 0x000ff60003800000 */
[----:B------:R-:W-:Y:S01]  /*0b10*/  UCGABAR_WAIT ;  /* 0x0000000000007dc7 */ /* 0x000fe20008000000 */
[----:B------:R-:W-:Y:S01]  /*0b20*/  CCTL.IVALL ;  /* 0x00000000ff00798f */ /* 0x000fe20002000000 */
[----:B------:R-:W-:Y:S05]  /*0b30*/  BRA `(.L_x_13) ;  /* 0x0000000000047947 */ /* 0x000fea0003800000 */
.L_x_12:
[----:B------:R-:W-:Y:S06]  /*0b40*/  BAR.SYNC.DEFER_BLOCKING 0x0 ;  /* 0x0000000000007b1d */ /* 0x000fec0000010000 */
.L_x_13:
[----:B------:R-:W-:-:S13]  /*0b50*/  ISETP.NE.AND P0, PT, RZ, UR11, PT ;  /* 0x0000000bff007c0c */ /* 0x000fda000bf05270 */
[----:B------:R-:W-:Y:S05]  /*0b60*/  @!P0 BRA `(.L_x_14) ;  /* 0x0000020000408947 */ /* 0x000fea0003800000 */
[----:B------:R-:W-:-:S06]  /*0b70*/  UISETP.NE.AND UP0, UPT, UR11, 0x1, UPT ;  /* 0x000000010b00788c */ /* 0x000fcc000bf05270 */
[----:B------:R-:W-:-:S13]  /*0b80*/  PLOP3.LUT P0, PT, PT, PT, UP0, 0x80, 0x0 ;  /* 0x000000000000781c */ /* 0x000fda0003f0f008 */
[----:B------:R-:W-:Y:S05]  /*0b90*/  @P0 EXIT ;  /* 0x000000000000094d */ /* 0x000fea0003800000 */
[----:B------:R0:W-:Y:S01]  /*0ba0*/  STL [R1], RZ ;  /* 0x000000ff01007387 */ /* 0x0001e20000100800 */
[----:B------:R-:W-:Y:S01]  /*0bb0*/  UISETP.GE.AND UP0, UPT, UR5, 0x1, UPT ;  /* 0x000000010500788c */ /* 0x000fe2000bf06270 */
[----:B------:R-:W-:Y:S01]  /*0bc0*/  CS2R R86, SRZ ;  /* 0x0000000000567805 */ /* 0x000fe2000001ff00 */
[----:B------:R-:W-:Y:S01]  /*0bd0*/  UMOV UR4, URZ ;  /* 0x0000003f00047c82 */ /* 0x000fe20008000000 */
[----:B------:R0:W-:Y:S01]  /*0be0*/  STL [R1+0x4], RZ ;  /* 0x000004ff01007387 */ /* 0x0001e20000100800 */
[----:B------:R-:W-:Y:S02]  /*0bf0*/  CS2R R152, SRZ ;  /* 0x0000000000987805 */ /* 0x000fe4000001ff00 */
[----:B------:R-:W-:Y:S02]  /*0c00*/  CS2R R154, SRZ ;  /* 0x00000000009a7805 */ /* 0x000fe4000001ff00 */
[----:B------:R-:W-:Y:S01]  /*0c10*/  PLOP3.LUT P0, PT, PT, PT, UP0, 0x80, 0x0 ;  /* 0x000000000000781c */ /* 0x000fe20003f0f008 */
[----:B------:R0:W-:Y:S01]  /*0c20*/  STL [R1+0x8], RZ ;  /* 0x000008ff01007387 */ /* 0x0001e20000100800 */
[----:B------:R-:W-:-:S02]  /*0c30*/  CS2R R156, SRZ ;  /* 0x00000000009c7805 */ /* 0x000fc4000001ff00 */
[----:B------:R-:W-:Y:S02]  /*0c40*/  CS2R R158, SRZ ;  /* 0x00000000009e7805 */ /* 0x000fe4000001ff00 */
[----:B------:R-:W-:Y:S01]  /*0c50*/  CS2R R160, SRZ ;  /* 0x0000000000a07805 */ /* 0x000fe2000001ff00 */
[----:B------:R0:W-:Y:S01]  /*0c60*/  STL [R1+0xc], RZ ;  /* 0x00000cff01007387 */ /* 0x0001e20000100800 */
[----:B------:R-:W-:Y:S02]  /*0c70*/  CS2R R162, SRZ ;  /* 0x0000000000a27805 */ /* 0x000fe4000001ff00 */
[----:B------:R-:W-:Y:S02]  /*0c80*/  CS2R R164, SRZ ;  /* 0x0000000000a47805 */ /* 0x000fe4000001ff00 */
[----:B------:R-:W-:Y:S01]  /*0c90*/  CS2R R166, SRZ ;  /* 0x0000000000a67805 */ /* 0x000fe2000001ff00 */
        /* <DEDUP_REMOVED lines=116> */
[----:B------:R0:W-:Y:S04]  /*13e0*/  STL [R1+0x84], RZ ;  /* 0x000084ff01007387 */ /* 0x0001e80000100800 */
        /* <DEDUP_REMOVED lines=29> */
[----:B------:R0:W-:Y:S01]  /*15c0*/  STL [R1+0xfc], RZ ;  /* 0x0000fcff01007387 */ /* 0x0001e20000100800 */
[----:B------:R-:W-:Y:S05]  /*15d0*/  @!P0 BRA `(.L_x_15) ;  /* 0x0000000c00f88947 */ /* 0x000fea0003800000 */
[----:B------:R-:W-:-:S04]  /*15e0*/  ULOP3.LUT UR4, UR6, 0x1, URZ, 0xfc, !UPT ;  /* 0x0000000106047892 */ /* 0x000fc8000f8efc3f */
[----:B------:R-:W-:-:S06]  /*15f0*/  UISETP.NE.AND UP0, UPT, UR4, 0x3, UPT ;  /* 0x000000030400788c */ /* 0x000fcc000bf05270 */
[----:B------:R-:W-:-:S13]  /*1600*/  PLOP3.LUT P1, PT, PT, PT, UP0, 0x80, 0x0 ;  /* 0x000000000000781c */ /* 0x000fda0003f2f008 */
[----:B------:R-:W-:Y:S05]  /*1610*/  @!P1 BRA `(.L_x_16) ;  /* 0x0000000000049947 */ /* 0x000fea0003800000 */
[----:B------:R-:W-:Y:S01]  /*1620*/  BPT.TRAP 0x1 ;  /* 0x000000040000795c */ /* 0x000fe20000300000 */
.L_x_16:
[----:B------:R-:W1:Y:S01]  /*1630*/  S2UR UR7, SR_CgaCtaId ;  /* 0x00000000000779c3 */ /* 0x000e620000008800 */
[----:B------:R-:W-:Y:S01]  /*1640*/  SHF.L.U32 R0, RZ, 0x1f, RZ ;  /* 0x0000001fff007819 */ /* 0x000fe200000006ff */
[----:B------:R-:W-:Y:S02]  /*1650*/  UMOV UR4, 0x400 ;  /* 0x0000040000047882 */ /* 0x000fe40000000000 */
[----:B-1----:R-:W-:-:S12]  /*1660*/  ULEA UR4, UR7, UR4, 0x18 ;  /* 0x0000000407047291 */ /* 0x002fd8000f8ec03f */
.L_x_17:
[----:B-1----:R-:W-:-:S04]  /*1670*/  IMAD.U32 R3, RZ, RZ, UR4 ;  /* 0x00000004ff037e24 */ /* 0x002fc8000f8e00ff */
[----:B------:R1:W2:Y:S03]  /*1680*/  SYNCS.PHASECHK.TRANS64.TRYWAIT P1, [R3+URZ+0x36000], R0 ;  /* 0x03600000030075a7 */ /* 0x0002a6000802017f */
[----:B--2---:R-:W-:Y:S05]  /*1690*/  @!P1 NANOSLEEP.SYNCS 0x989680 ;  /* 0x009896800000995d */ /* 0x004fea0003900000 */
[----:B------:R-:W2:Y:S02]  /*16a0*/  @!P1 SYNCS.PHASECHK.TRANS64 P1, [R3+URZ+0x36000], R0 ;  /* 0x03600000030095a7 */ /* 0x000ea4000802007f */
[----:B--2---:R-:W-:Y:S05]  /*16b0*/  @!P1 BRA `(.L_x_17) ;  /* 0xfffffffc00ec9947 */ /* 0x004fea000383ffff */
[----:B------:R-:W-:Y:S01]  /*16c0*/  UIADD3 UR7, UR4, 0x24000, URZ ;  /* 0x0002400004077890 */ /* 0x000fe2000fffe03f */
[----:B------:R-:W-:Y:S01]  /*16d0*/  WARPGROUP.ARRIVE ;  /* 0x00000000000079c5 */ /* 0x000fe20000000000 */
[----:B------:R-:W-:Y:S02]  /*16e0*/  USHF.R.U32.HI UR4, URZ, 0x4, UR4 ;  /* 0x000000043f047899 */ /* 0x000fe40008011604 */
[----:B------:R-:W-:Y:S02]  /*16f0*/  USHF.R.U32.HI UR7, URZ, 0x4, UR7 ;  /* 0x000000043f077899 */ /* 0x000fe40008011607 */
[----:B------:R-:W-:Y:S02]  /*1700*/  ULOP3.LUT UR4, UR4, 0x3fff, URZ, 0xc0, !UPT ;  /* 0x00003fff04047892 */ /* 0x000fe4000f8ec03f */
[----:B------:R-:W-:Y:S02]  /*1710*/  ULOP3.LUT UR7, UR7, 0x3fff, URZ, 0xc0, !UPT ;  /* 0x00003fff07077892 */ /* 0x000fe4000f8ec03f */
[----:B------:R-:W-:-:S02]  /*1720*/  ULOP3.LUT UR4, UR4, 0x10000, URZ, 0xfc, !UPT ;  /* 0x0001000004047892 */ /* 0x000fc4000f8efc3f */
[----:B------:R-:W-:Y:S01]  /*1730*/  ULOP3.LUT UR7, UR7, 0x10000, URZ, 0xfc, !UPT ;  /* 0x0001000007077892 */ /* 0x000fe2000f8efc3f */
[----:B------:R-:W-:Y:S01]  /*1740*/  UMOV UR9, 0x80000020 ;  /* 0x8000002000097882 */ /* 0x000fe20000000000 */
[----:B------:R-:W-:-:S03]  /*1750*/  UMOV UR11, 0x80000020 ;  /* 0x80000020000b7882 */ /* 0x000fc60000000000 */
[----:B------:R-:W-:Y:S02]  /*1760*/  UMOV UR8, UR4 ;  /* 0x0000000400087c82 */ /* 0x000fe40008000000 */
[----:B------:R-:W-:Y:S02]  /*1770*/  UMOV UR10, UR7 ;  /* 0x00000007000a7c82 */ /* 0x000fe40008000000 */
[----:B------:R-:W-:Y:S01]  /*1780*/  QGMMA.64x128x32.F32.E4M3.E4M3 R68, gdesc[UR8], RZ, !UPT, gsb0 ;  /* 0x01e00000084479f3 */ /* 0x000fe2000c0008ff */
[----:B------:R-:W-:Y:S01]  /*1790*/  UIADD3 UR8, UR4, 0x100, URZ ;  /* 0x0000010004087890 */ /* 0x000fe2000fffe03f */
[----:B------:R-:W-:Y:S01]  /*17a0*/  UMOV UR9, 0x80000020 ;  /* 0x8000002000097882 */ /* 0x000fe20000000000 */
[----:B------:R-:W-:Y:S02]  /*17b0*/  WARPGROUP.DEPBAR.LE gsb0, 0x0 ;  /* 0x00008000000079c5 */ /* 0x000fe40000010000 */
[----:B------:R-:W-:Y:S01]  /*17c0*/  WARPGROUP.ARRIVE ;  /* 0x00000000000079c5 */ /* 0x000fe20000000000 */
[----:B------:R-:W-:-:S02]  /*17d0*/  IMAD.MOV.U32 R46, RZ, RZ, R88 ;  /* 0x000000ffff2e7224 */ /* 0x000fc400078e0058 */
[----:B------:R-:W-:Y:S02]  /*17e0*/  IMAD.MOV.U32 R45, RZ, RZ, R89 ;  /* 0x000000ffff2d7224 */ /* 0x000fe400078e0059 */
[----:B------:R-:W-:Y:S02]  /*17f0*/  IMAD.MOV.U32 R44, RZ, RZ, R90 ;  /* 0x000000ffff2c7224 */ /* 0x000fe400078e005a */
[----:B------:R-:W-:Y:S01]  /*1800*/  QGMMA.64x128x32.F32.E4M3.E4M3 R152, gdesc[UR8], RZ, !UPT, gsb0 ;  /* 0x01e00000089879f3 */ /* 0x000fe2000c0008ff */
[----:B------:R-:W-:Y:S01]  /*1810*/  UIADD3 UR8, UR4, 0x200, URZ ;  /* 0x0000020004087890 */ /* 0x000fe2000fffe03f */
[----:B------:R-:W-:Y:S01]  /*1820*/  IMAD.MOV.U32 R43, RZ, RZ, R91 ;  /* 0x000000ffff2b7224 */ /* 0x000fe200078e005b */
[----:B------:R-:W-:Y:S01]  /*1830*/  UMOV UR9, 0x80000020 ;  /* 0x8000002000097882 */ /* 0x000fe20000000000 */
[----:B------:R-:W-:Y:S02]  /*1840*/  IMAD.MOV.U32 R42, RZ, RZ, R92 ;  /* 0x000000ffff2a7224 */ /* 0x000fe400078e005c */
[----:B------:R-:W-:-:S02]  /*1850*/  IMAD.MOV.U32 R41, RZ, RZ, R93 ;  /* 0x000000ffff297224 */ /* 0x000fc400078e005d */
[----:B------:R-:W-:Y:S02]  /*1860*/  IMAD.MOV.U32 R40, RZ, RZ, R94 ;  /* 0x000000ffff287224 */ /* 0x000fe400078e005e */
[----:B------:R-:W-:Y:S02]  /*1870*/  IMAD.MOV.U32 R39, RZ, RZ, R95 ;  /* 0x000000ffff277224 */ /* 0x000fe400078e005f */
[----:B------:R-:W-:Y:S02]  /*1880*/  IMAD.MOV.U32 R38, RZ, RZ, R96 ;  /* 0x000000ffff267224 */ /* 0x000fe400078e0060 */
[----:B------:R-:W-:Y:S02]  /*1890*/  IMAD.MOV.U32 R37, RZ, RZ, R97 ;  /* 0x000000ffff257224 */ /* 0x000fe400078e0061 */
        /* <DEDUP_REMOVED lines=31> */
[----:B-1----:R-:W-:-:S02]  /*1a90*/  IMAD.MOV.U32 R3, RZ, RZ, R129 ;  /* 0x000000ffff037224 */ /* 0x002fc400078e0081 */
        /* <DEDUP_REMOVED lines=26> */
[----:B------:R-:W-:Y:S01]  /*1c40*/  IMAD.MOV.U32 R220, RZ, RZ, R34 ;  /* 0x000000ffffdc7224 */ /* 0x000fe200078e0022 */
[----:B------:R-:W-:Y:S02]  /*1c50*/  WARPGROUP.DEPBAR.LE gsb0, 0x0 ;  /* 0x00008000000079c5 */ /* 0x000fe40000010000 */
[----:B------:R-:W-:Y:S01]  /*1c60*/  WARPGROUP.ARRIVE ;  /* 0x00000000000079c5 */ /* 0x000fe20000000000 */
[----:B------:R1:W-:Y:S01]  /*1c70*/  STL.64 [R1+0x168], R214 ;  /* 0x000168d601007387 */ /* 0x0003e20000100a00 */
[----:B------:R-:W-:Y:S02]  /*1c80*/  IMAD.MOV.U32 R221, RZ, RZ, R33 ;  /* 0x000000ffffdd7224 */ /* 0x000fe400078e0021 */
[----:B------:R-:W-:Y:S01]  /*1c90*/  IMAD.MOV.U32 R222, RZ, RZ, R32 ;  /* 0x000000ffffde7224 */ /* 0x000fe200078e0020 */
[----:B------:R2:W-:Y:S01]  /*1ca0*/  STL.64 [R1+0x160], R212 ;  /* 0x000160d401007387 */ /* 0x0005e20000100a00 */
[----:B------:R-:W-:Y:S01]  /*1cb0*/  QGMMA.64x128x32.F32.E4M3.E4M3 R88, gdesc[UR8], RZ, !UPT, gsb0 ;  /* 0x01e00000085879f3 */ /* 0x000fe2000c0008ff */
[----:B------:R-:W-:Y:S01]  /*1cc0*/  UIADD3 UR8, UR4, 0x300, URZ ;  /* 0x0000030004087890 */ /* 0x000fe2000fffe03f */
[----:B------:R-:W-:Y:S01]  /*1cd0*/  IMAD.MOV.U32 R223, RZ, RZ, R31 ;  /* 0x000000ffffdf7224 */ /* 0x000fe200078e001f */
[----:B------:R3:W-:Y:S01]  /*1ce0*/  STL.64 [R1+0x158], R210 ;  /* 0x000158d201007387 */ /* 0x0007e20000100a00 */
[----:B------:R-:W-:Y:S01]  /*1cf0*/  IMAD.MOV.U32 R224, RZ, RZ, R30 ;  /* 0x000000ffffe07224 */ /* 0x000fe200078e001e */
[----:B------:R-:W-:Y:S01]  /*1d00*/  UMOV UR9, 0x80000020 ;  /* 0x8000002000097882 */ /* 0x000fe20000000000 */
[----:B------:R-:W-:Y:S01]  /*1d10*/  IMAD.MOV.U32 R225, RZ, RZ, R29 ;  /* 0x000000ffffe17224 */ /* 0x000fe200078e001d */
[----:B------:R4:W-:Y:S01]  /*1d20*/  STL.64 [R1+0x150], R208 ;  /* 0x000150d001007387 */ /* 0x0009e20000100a00 */
[----:B-1----:R-:W-:-:S02]  /*1d30*/  IMAD.MOV.U32 R214, RZ, RZ, R40 ;  /* 0x000000ffffd67224 */ /* 0x002fc400078e0028 */
[----:B------:R-:W-:Y:S01]  /*1d40*/  IMAD.MOV.U32 R215, RZ, RZ, R39 ;  /* 0x000000ffffd77224 */ /* 0x000fe200078e0027 */
[----:B------:R1:W-:Y:S01]  /*1d50*/  STL.64 [R1+0x148], R206 ;  /* 0x000148ce01007387 */ /* 0x0003e20000100a00 */
[----:B--2---:R-:W-:Y:S02]  /*1d60*/  IMAD.MOV.U32 R212, RZ, RZ, R42 ;  /* 0x000000ffffd47224 */ /* 0x004fe400078e002a */
[----:B------:R-:W-:Y:S01]  /*1d70*/  IMAD.MOV.U32 R213, RZ, RZ, R41 ;  /* 0x000000ffffd57224 */ /* 0x000fe200078e0029 */
[----:B------:R2:W-:Y:S01]  /*1d80*/  STL.64 [R1+0x140], R204 ;  /* 0x000140cc01007387 */ /* 0x0005e20000100a00 */
[----:B---3--:R-:W-:Y:S02]  /*1d90*/  IMAD.MOV.U32 R210, RZ, RZ, R44 ;  /* 0x000000ffffd27224 */ /* 0x008fe400078e002c */
[----:B------:R-:W-:Y:S01]  /*1da0*/  IMAD.MOV.U32 R211, RZ, RZ, R43 ;  /* 0x000000ffffd37224 */ /* 0x000fe200078e002b */
[----:B------:R3:W-:Y:S01]  /*1db0*/  STL.64 [R1+0x138], R202 ;  /* 0x000138ca01007387 */ /* 0x0007e20000100a00 */
[----:B----4-:R-:W-:-:S02]  /*1dc0*/  IMAD.MOV.U32 R208, RZ, RZ, R46 ;  /* 0x000000ffffd07224 */ /* 0x010fc400078e002e */
[----:B------:R-:W-:Y:S01]  /*1dd0*/  IMAD.MOV.U32 R209, RZ, RZ, R45 ;  /* 0x000000ffffd17224 */ /* 0x000fe200078e002d */
[----:B------:R4:W-:Y:S01]  /*1de0*/  STL.64 [R1+0x130], R200 ;  /* 0x000130c801007387 */ /* 0x0009e20000100a00 */
[----:B-1----:R-:W-:Y:S02]  /*1df0*/  IMAD.MOV.U32 R206, RZ, RZ, R48 ;  /* 0x000000ffffce7224 */ /* 0x002fe400078e0030 */
[----:B------:R-:W-:Y:S01]  /*1e00*/  IMAD.MOV.U32 R207, RZ, RZ, R47 ;  /* 0x000000ffffcf7224 */ /* 0x000fe200078e002f */
[----:B------:R1:W-:Y:S01]  /*1e10*/  STL.64 [R1+0x128], R198 ;  /* 0x000128c601007387 */ /* 0x0003e20000100a00 */
[----:B--2---:R-:W-:Y:S02]  /*1e20*/  IMAD.MOV.U32 R204, RZ, RZ, R50 ;  /* 0x000000ffffcc7224 */ /* 0x004fe400078e0032 */
[----:B------:R-:W-:Y:S01]  /*1e30*/  IMAD.MOV.U32 R205, RZ, RZ, R49 ;  /* 0x000000ffffcd7224 */ /* 0x000fe200078e0031 */
[----:B------:R2:W-:Y:S01]  /*1e40*/  STL.64 [R1+0x120], R196 ;  /* 0x000120c401007387 */ /* 0x0005e20000100a00 */
[----:B---3--:R-:W-:-:S02]  /*1e50*/  IMAD.MOV.U32 R202, RZ, RZ, R52 ;  /* 0x000000ffffca7224 */ /* 0x008fc400078e0034 */
[----:B------:R-:W-:Y:S01]  /*1e60*/  IMAD.MOV.U32 R203, RZ, RZ, R51 ;  /* 0x000000ffffcb7224 */ /* 0x000fe200078e0033 */
[----:B------:R3:W-:Y:S01]  /*1e70*/  STL.64 [R1+0x118], R194 ;  /* 0x000118c201007387 */ /* 0x0007e20000100a00 */
[----:B----4-:R-:W-:Y:S02]  /*1e80*/  IMAD.MOV.U32 R200, RZ, RZ, R54 ;  /* 0x000000ffffc87224 */ /* 0x010fe400078e0036 */
[----:B------:R-:W-:Y:S01]  /*1e90*/  IMAD.MOV.U32 R201, RZ, RZ, R53 ;  /* 0x000000ffffc97224 */ /* 0x000fe200078e0035 */
[----:B------:R4:W-:Y:S01]  /*1ea0*/  STL.64 [R1+0x110], R192 ;  /* 0x000110c001007387 */ /* 0x0009e20000100a00 */
[----:B-1----:R-:W-:Y:S02]  /*1eb0*/  IMAD.MOV.U32 R198, RZ, RZ, R56 ;  /* 0x000000ffffc67224 */ /* 0x002fe400078e0038 */
[----:B------:R-:W-:Y:S01]  /*1ec0*/  IMAD.MOV.U32 R199, RZ, RZ, R55 ;  /* 0x000000ffffc77224 */ /* 0x000fe200078e0037 */
[----:B------:R1:W-:Y:S01]  /*1ed0*/  STL.64 [R1+0x108], R190 ;  /* 0x000108be01007387 */ /* 0x0003e20000100a00 */
[----:B--2---:R-:W-:-:S02]  /*1ee0*/  IMAD.MOV.U32 R196, RZ, RZ, R58 ;  /* 0x000000ffffc47224 */ /* 0x004fc400078e003a */
[----:B------:R-:W-:Y:S01]  /*1ef0*/  IMAD.MOV.U32 R197, RZ, RZ, R57 ;  /* 0x000000ffffc57224 */ /* 0x000fe200078e0039 */
[----:B------:R2:W-:Y:S01]  /*1f00*/  STL.64 [R1+0x100], R188 ;  /* 0x000100bc01007387 */ /* 0x0005e20000100a00 */
[----:B---3--:R-:W-:Y:S02]  /*1f10*/  IMAD.MOV.U32 R194, RZ, RZ, R60 ;  /* 0x000000ffffc27224 */ /* 0x008fe400078e003c */
[----:B------:R-:W-:Y:S02]  /*1f20*/  IMAD.MOV.U32 R195, RZ, RZ, R59 ;  /* 0x000000ffffc37224 */ /* 0x000fe400078e003b */
[----:B----4-:R-:W-:Y:S02]  /*1f30*/  IMAD.MOV.U32 R192, RZ, RZ, R62 ;  /* 0x000000ffffc07224 */ /* 0x010fe400078e003e */
[----:B------:R-:W-:Y:S02]  /*1f40*/  IMAD.MOV.U32 R193, RZ, RZ, R61 ;  /* 0x000000ffffc17224 */ /* 0x000fe400078e003d */
[----:B-1----:R-:W-:-:S02]  /*1f50*/  IMAD.MOV.U32 R190, RZ, RZ, R64 ;  /* 0x000000ffffbe7224 */ /* 0x002fc400078e0040 */
[----:B------:R-:W-:Y:S02]  /*1f60*/  IMAD.MOV.U32 R191, RZ, RZ, R63 ;  /* 0x000000ffffbf7224 */ /* 0x000fe400078e003f */
[----:B--2---:R-:W-:Y:S02]  /*1f70*/  IMAD.MOV.U32 R188, RZ, RZ, R66 ;  /* 0x000000ffffbc7224 */ /* 0x004fe400078e0042 */
        /* <DEDUP_REMOVED lines=26> */
[----:B------:R-:W-:Y:S01]  /*2120*/  IMAD.MOV.U32 R251, RZ, RZ, R0 ;  /* 0x000000fffffb7224 */ /* 0x000fe200078e0000 */
[----:B------:R-:W-:Y:S02]  /*2130*/  WARPGROUP.DEPBAR.LE gsb0, 0x0 ;  /* 0x00008000000079c5 */ /* 0x000fe40000010000 */
[----:B------:R-:W-:-:S06]  /*2140*/  WARPGROUP.ARRIVE ;  /* 0x00000000000079c5 */ /* 0x000fcc0000000000 */
[----:B------:R-:W-:Y:S01]  /*2150*/  QGMMA.64x128x32.F32.E4M3.E4M3 R24, gdesc[UR8], RZ, !UPT, gsb0 ;  /* 0x01e00000081879f3 */ /* 0x000fe2000c0008ff */
[----:B------:R-:W-:Y:S02]  /*2160*/  UIADD3 UR8, UR4, 0x2, URZ ;  /* 0x0000000204087890 */ /* 0x000fe4000fffe03f */
[----:B------:R-:W-:Y:S01]  /*2170*/  UIADD3 UR10, UR7, 0x2, URZ ;  /* 0x00000002070a7890 */ /* 0x000fe2000fffe03f */
[----:B------:R-:W-:Y:S01]  /*2180*/  UMOV UR9, 0x80000020 ;  /* 0x8000002000097882 */ /* 0x000fe20000000000 */
[----:B------:R-:W-:Y:S01]  /*2190*/  UMOV UR11, 0x80000020 ;  /* 0x80000020000b7882 */ /* 0x000fe20000000000 */
[----:B------:R-:W-:Y:S02]  /*21a0*/  WARPGROUP.DEPBAR.LE gsb0, 0x0 ;  /* 0x00008000000079c5 */ /* 0x000fe40000010000 */
[----:B------:R-:W-:-:S06]  /*21b0*/  WARPGROUP.ARRIVE ;  /* 0x00000000000079c5 */ /* 0x000fcc0000000000 */
[----:B------:R-:W-:Y:S03]  /*21c0*/  QGMMA.64x128x32.F32.E4M3.E4M3 R188, gdesc[UR8], R188, gsb0 ;  /* 0x01e0000008bc79f3 */ /* 0x000fe600080008bc */
[----:B------:R-:W-:Y:S02]  /*21d0*/  WARPGROUP.DEPBAR.LE gsb0, 0x0 ;  /* 0x00008000000079c5 */ /* 0x000fe40000010000 */
[----:B------:R-:W-:Y:S04]  /*21e0*/  STL.64 [R1], R188 ;  /* 0x000000bc01007387 */ /* 0x000fe80000100a00 */
[----:B------:R-:W-:Y:S04]  /*21f0*/  STL.64 [R1+0x8], R190 ;  /* 0x000008be01007387 */ /* 0x000fe80000100a00 */
        /* <DEDUP_REMOVED lines=11> */
[----:B------:R1:W-:Y:S04]  /*22b0*/  STL.64 [R1+0x68], R214 ;  /* 0x000068d601007387 */ /* 0x0003e80000100a00 */
        /* <DEDUP_REMOVED lines=18> */
[----:B-1----:R-:W3:Y:S04]  /*23e0*/  LDL.LU.64 R214, [R1+0x168] ;  /* 0x0001680001d67983 */ /* 0x002ee80000300a00 */
[----:B------:R-:W3:Y:S04]  /*23f0*/  LDL.LU.64 R212, [R1+0x160] ;  /* 0x0001600001d47983 */ /* 0x000ee80000300a00 */
        /* <DEDUP_REMOVED lines=11> */
[----:B------:R-:W3:Y:S01]  /*24b0*/  LDL.LU.64 R188, [R1+0x100] ;  /* 0x0001000001bc7983 */ /* 0x000ee20000300a00 */
[----:B------:R-:W-:Y:S01]  /*24c0*/  UIADD3 UR8, UR4, 0x102, URZ ;  /* 0x0000010204087890 */ /* 0x000fe2000fffe03f */
[----:B------:R-:W-:Y:S01]  /*24d0*/  UMOV UR9, 0x80000020 ;  /* 0x8000002000097882 */ /* 0x000fe20000000000 */
[----:B---3--:R-:W-:-:S07]  /*24e0*/  WARPGROUP.ARRIVE ;  /* 0x00000000000079c5 */ /* 0x008fce0000000000 */
[----:B------:R-:W-:Y:S01]  /*24f0*/  QGMMA.64x128x32.F32.E4M3.E4M3 R152, gdesc[UR8], R152, gsb0 ;  /* 0x01e00000089879f3 */ /* 0x000fe20008000898 */
[----:B------:R-:W-:Y:S01]  /*2500*/  UIADD3 UR8, UR4, 0x202, URZ ;  /* 0x0000020204087890 */ /* 0x000fe2000fffe03f */
[----:B------:R-:W-:Y:S01]  /*2510*/  UMOV UR9, 0x80000020 ;  /* 0x8000002000097882 */ /* 0x000fe20000000000 */
[----:B------:R-:W-:Y:S02]  /*2520*/  WARPGROUP.DEPBAR.LE gsb0, 0x0 ;  /* 0x00008000000079c5 */ /* 0x000fe40000010000 */
[----:B------:R-:W-:-:S07]  /*2530*/  WARPGROUP.ARRIVE ;  /* 0x00000000000079c5 */ /* 0x000fce0000000000 */
[----:B------:R-:W-:Y:S01]  /*2540*/  QGMMA.64x128x32.F32.E4M3.E4M3 R88, gdesc[UR8], R88, gsb0 ;  /* 0x01e00000085879f3 */ /* 0x000fe20008000858 */
[----:B------:R-:W-:Y:S01]  /*2550*/  UIADD3 UR8, UR4, 0x302, URZ ;  /* 0x0000030204087890 */ /* 0x000fe2000fffe03f */
[----:B------:R-:W-:Y:S02]  /*2560*/  UMOV UR9, 0x80000020 ;  /* 0x8000002000097882 */ /* 0x000fe40000000000 */
[----:B------:R-:W-:Y:S01]  /*2570*/  UMOV UR4, 0x1 ;  /* 0x0000000100047882 */ /* 0x000fe20000000000 */
[----:B------:R-:W-:Y:S02]  /*2580*/  WARPGROUP.DEPBAR.LE gsb0, 0x0 ;  /* 0x00008000000079c5 */ /* 0x000fe40000010000 */
[----:B------:R-:W-:-:S06]  /*2590*/  WARPGROUP.ARRIVE ;  /* 0x00000000000079c5 */ /* 0x000fcc0000000000 */
[----:B--2---:R-:W-:Y:S03]  /*25a0*/  QGMMA.64x128x32.F32.E4M3.E4M3 R24, gdesc[UR8], R24, gsb0 ;  /* 0x01e00000081879f3 */ /* 0x004fe60008000818 */
[----:B------:R-:W-:Y:S02]  /*25b0*/  WARPGROUP.DEPBAR.LE gsb0, 0x0 ;  /* 0x00008000000079c5 */ /* 0x000fe40000010000 */
.L_x_15:
[----:B------:R-:W-:-:S04]  /*25c0*/  UISETP.LT.AND UP0, UPT, UR5, 0x1, UPT ;  /* 0x000000010500788c */ /* 0x000fc8000bf01270 */
[----:B------:R-:W-:-:S04]  /*25d0*/  USEL UR7, UR5, 0x1, UP0 ;  /* 0x0000000105077887 */ /* 0x000fc80008000000 */
[----:B------:R-:W-:-:S04]  /*25e0*/  UIADD3 UR7, UR5, -UR7, URZ ;  /* 0x8000000705077290 */ /* 0x000fc8000fffe03f */
[----:B------:R-:W-:-:S06]  /*25f0*/  UISETP.GE.AND UP0, UPT, UR7, 0x1, UPT ;  /* 0x000000010700788c */ /* 0x000fcc000bf06270 */
[----:B------:R-:W-:-:S13]  /*2600*/  PLOP3.LUT P1, PT, PT, PT, UP0, 0x80, 0x0 ;  /* 0x000000000000781c */ /* 0x000fda0003f2f008 */
[----:B------:R-:W-:Y:S05]  /*2610*/  @!P1 BRA `(.L_x_18) ;  /* 0x0000001400a09947 */ /* 0x000fea0003800000 */
[----:B------:R-:W-:Y:S01]  /*2620*/  IMAD.MOV.U32 R4, RZ, RZ, RZ ;  /* 0x000000ffff047224 */ /* 0x000fe200078e00ff */
[----:B------:R-:W-:Y:S01]  /*2630*/  ULOP3.LUT UR19, UR6, 0x1, URZ, 0xfc, !UPT ;  /* 0x0000000106137892 */ /* 0x000fe2000f8efc3f */
[----:B------:R-:W-:Y:S01]  /*2640*/  IMAD.U32 R3, RZ, RZ, UR7 ;  /* 0x00000007ff037e24 */ /* 0x000fe2000f8e00ff */
[----:B------:R-:W-:Y:S01]  /*2650*/  UISETP.NE.U32.AND UP0, UPT, UR4, URZ, UPT ;  /* 0x0000003f0400728c */ /* 0x000fe2000bf05070 */
[----:B------:R-:W-:-:S10]  /*2660*/  UMOV UR5, URZ ;  /* 0x0000003f00057c82 */ /* 0x000fd40008000000 */
.L_x_23:
[----:B------:R-:W-:-:S06]  /*2670*/  UISETP.NE.AND UP1, UPT, UR19, 0x3, UPT ;  /* 0x000000031300788c */ /* 0x000fcc000bf25270 */
[----:B------:R-:W-:-:S13]  /*2680*/  PLOP3.LUT P2, PT, PT, PT, UP1, 0x80, 0x0 ;  /* 0x000000000000781c */ /* 0x000fda0003f4f018 */
[----:B------:R-:W-:Y:S05]  /*2690*/  @!P2 BRA `(.L_x_19) ;  /* 0x000000000004a947 */ /* 0x000fea0003800000 */
[----:B------:R-:W-:Y:S01]  /*26a0*/  BPT.TRAP 0x1 ;  /* 0x000000040000795c */ /* 0x000fe20000300000 */
.L_x_19:
[----:B------:R-:W1:Y:S01]  /*26b0*/  S2UR UR8, SR_CgaCtaId ;  /* 0x00000000000879c3 */ /* 0x000e620000008800 */
[----:B------:R-:W-:Y:S01]  /*26c0*/  UMOV UR12, 0x400 ;  /* 0x00000400000c7882 */ /* 0x000fe20000000000 */
[----:B------:R-:W-:Y:S01]  /*26d0*/  SHF.L.U32 R2, R4, 0x1f, RZ ;  /* 0x0000001f04027819 */ /* 0x000fe200000006ff */
[----:B-1----:R-:W-:-:S04]  /*26e0*/  ULEA UR12, UR8, UR12, 0x18 ;  /* 0x0000000c080c7291 */ /* 0x002fc8000f8ec03f */
[----:B------:R-:W-:-:S12]  /*26f0*/  ULEA UR8, UR4, UR12, 0x3 ;  /* 0x0000000c04087291 */ /* 0x000fd8000f8e183f */
.L_x_20:
[----:B-1----:R-:W-:-:S04]  /*2700*/  IMAD.U32 R0, RZ, RZ, UR8 ;  /* 0x00000008ff007e24 */ /* 0x002fc8000f8e00ff */
[----:B------:R1:W2:Y:S03]  /*2710*/  SYNCS.PHASECHK.TRANS64.TRYWAIT P1, [R0+URZ+0x36000], R2 ;  /* 0x03600002000075a7 */ /* 0x0002a6000802017f */
[----:B--2---:R-:W-:Y:S05]  /*2720*/  @!P1 NANOSLEEP.SYNCS 0x989680 ;  /* 0x009896800000995d */ /* 0x004fea0003900000 */
[----:B------:R-:W2:Y:S02]  /*2730*/  @!P1 SYNCS.PHASECHK.TRANS64 P1, [R0+URZ+0x36000], R2 ;  /* 0x03600002000095a7 */ /* 0x000ea4000802007f */
[----:B--2---:R-:W-:Y:S05]  /*2740*/  @!P1 BRA `(.L_x_20) ;  /* 0xfffffffc00ec9947 */ /* 0x004fea000383ffff */
        /* <DEDUP_REMOVED lines=32> */
[----:B--2---:R-:W2:Y:S04]  /*2950*/  LDL.LU.64 R24, [R1] ;  /* 0x0000000001187983 */ /* 0x004ea80000300a00 */
[----:B------:R-:W2:Y:S04]  /*2960*/  LDL.LU.64 R26, [R1+0x8] ;  /* 0x00000800011a7983 */ /* 0x000ea80000300a00 */
        /* <DEDUP_REMOVED lines=29> */
[----:B------:R-:W2:Y:S01]  /*2b40*/  LDL.LU.64 R86, [R1+0xf8] ;  /* 0x0000f80001567983 */ /* 0x000ea20000300a00 */
[----:B------:R-:W-:-:S02]  /*2b50*/  UIADD3 UR9, UR12, 0x24000, URZ ;  /* 0x000240000c097890 */ /* 0x000fc4000fffe03f */
[----:B------:R-:W-:Y:S02]  /*2b60*/  USHF.R.U32.HI UR8, URZ, 0x4, UR12 ;  /* 0x000000043f087899 */ /* 0x000fe4000801160c */
[----:B------:R-:W-:Y:S02]  /*2b70*/  USHF.R.U32.HI UR9, URZ, 0x4, UR9 ;  /* 0x000000043f097899 */ /* 0x000fe40008011609 */
[----:B------:R-:W-:Y:S02]  /*2b80*/  ULOP3.LUT UR8, UR8, 0x3fff, URZ, 0xc0, !UPT ;  /* 0x00003fff08087892 */ /* 0x000fe4000f8ec03f */
[----:B------:R-:W-:Y:S02]  /*2b90*/  ULOP3.LUT UR9, UR9, 0x3fff, URZ, 0xc0, !UPT ;  /* 0x00003fff09097892 */ /* 0x000fe4000f8ec03f */
[----:B------:R-:W-:Y:S02]  /*2ba0*/  ULOP3.LUT UR8, UR8, 0x10000, URZ, 0xfc, !UPT ;  /* 0x0001000008087892 */ /* 0x000fe4000f8efc3f */
[----:B------:R-:W-:-:S02]  /*2bb0*/  ULOP3.LUT UR9, UR9, 0x10000, URZ, 0xfc, !UPT ;  /* 0x0001000009097892 */ /* 0x000fc4000f8efc3f */
[----:B------:R-:W-:Y:S02]  /*2bc0*/  ULEA UR17, UR4, UR8, 0xa ;  /* 0x0000000804117291 */ /* 0x000fe4000f8e503f */
[----:B------:R-:W-:Y:S01]  /*2bd0*/  ULEA UR18, UR4, UR9, 0x9 ;  /* 0x0000000904127291 */ /* 0x000fe2000f8e483f */
[----:B------:R-:W-:Y:S02]  /*2be0*/  UMOV UR11, 0x80000020 ;  /* 0x80000020000b7882 */ /* 0x000fe40000000000 */
[----:B------:R-:W-:Y:S02]  /*2bf0*/  UMOV UR9, 0x80000020 ;  /* 0x8000002000097882 */ /* 0x000fe40000000000 */
[----:B------:R-:W-:Y:S02]  /*2c00*/  UMOV UR8, UR17 ;  /* 0x0000001100087c82 */ /* 0x000fe40008000000 */
[----:B------:R-:W-:Y:S01]  /*2c10*/  UMOV UR10, UR18 ;  /* 0x00000012000a7c82 */ /* 0x000fe20008000000 */
[----:B--2---:R-:W-:-:S06]  /*2c20*/  WARPGROUP.ARRIVE ;  /* 0x00000000000079c5 */ /* 0x004fcc0000000000 */
[----:B------:R-:W-:Y:S01]  /*2c30*/  QGMMA.64x128x32.F32.E4M3.E4M3 R24, gdesc[UR8], R24, UP0, gsb0 ;  /* 0x01e00000081879f3 */ /* 0x000fe2000b800818 */
[----:B------:R-:W-:Y:S01]  /*2c40*/  UIADD3 UR8, UR17, 0x100, URZ ;  /* 0x0000010011087890 */ /* 0x000fe2000fffe03f */
[----:B------:R-:W-:Y:S01]  /*2c50*/  UMOV UR9, 0x80000020 ;  /* 0x8000002000097882 */ /* 0x000fe20000000000 */
[----:B------:R-:W-:Y:S02]  /*2c60*/  WARPGROUP.DEPBAR.LE gsb0, 0x0 ;  /* 0x00008000000079c5 */ /* 0x000fe40000010000 */
[----:B------:R-:W-:Y:S01]  /*2c70*/  STL.64 [R1], R24 ;  /* 0x0000001801007387 */ /* 0x000fe20000100a00 */
[----:B-1----:R-:W-:Y:S02]  /*2c80*/  IMAD.MOV.U32 R2, RZ, RZ, R86 ;  /* 0x000000ffff027224 */ /* 0x002fe400078e0056 */
[----:B------:R-:W-:Y:S01]  /*2c90*/  IMAD.MOV.U32 R0, RZ, RZ, R87 ;  /* 0x000000ffff007224 */ /* 0x000fe200078e0057 */
[----:B------:R-:W-:Y:S01]  /*2ca0*/  STL.64 [R1+0x8], R26 ;  /* 0x0000081a01007387 */ /* 0x000fe20000100a00 */
[----:B------:R-:W-:-:S02]  /*2cb0*/  IMAD.MOV.U32 R8, RZ, RZ, R84 ;  /* 0x000000ffff087224 */ /* 0x000fc400078e0054 */
[----:B------:R-:W-:Y:S01]  /*2cc0*/  IMAD.MOV.U32 R7, RZ, RZ, R85 ;  /* 0x000000ffff077224 */ /* 0x000fe200078e0055 */
[----:B------:R-:W-:Y:S01]  /*2cd0*/  STL.64 [R1+0x10], R28 ;  /* 0x0000101c01007387 */ /* 0x000fe20000100a00 */
[----:B------:R-:W-:Y:S02]  /*2ce0*/  IMAD.MOV.U32 R10, RZ, RZ, R82 ;  /* 0x000000ffff0a7224 */ /* 0x000fe400078e0052 */
[----:B------:R-:W-:Y:S01]  /*2cf0*/  IMAD.MOV.U32 R9, RZ, RZ, R83 ;  /* 0x000000ffff097224 */ /* 0x000fe200078e0053 */
[----:B------:R1:W-:Y:S01]  /*2d00*/  STL.64 [R1+0x18], R30 ;  /* 0x0000181e01007387 */ /* 0x0003e20000100a00 */
[----:B------:R-:W-:Y:S02]  /*2d10*/  IMAD.MOV.U32 R12, RZ, RZ, R80 ;  /* 0x000000ffff0c7224 */ /* 0x000fe400078e0050 */
[----:B------:R-:W-:Y:S01]  /*2d20*/  IMAD.MOV.U32 R11, RZ, RZ, R81 ;  /* 0x000000ffff0b7224 */ /* 0x000fe200078e0051 */
[----:B------:R-:W2:Y:S01]  /*2d30*/  LDL.LU.64 R86, [R1+0x268] ;  /* 0x0002680001567983 */ /* 0x000ea20000300a00 */
[----:B------:R-:W-:-:S02]  /*2d40*/  IMAD.MOV.U32 R14, RZ, RZ, R78 ;  /* 0x000000ffff0e7224 */ /* 0x000fc400078e004e */
[----:B------:R-:W-:Y:S01]  /*2d50*/  IMAD.MOV.U32 R13, RZ, RZ, R79 ;  /* 0x000000ffff0d7224 */ /* 0x000fe200078e004f */
[----:B------:R-:W2:Y:S01]  /*2d60*/  LDL.LU.64 R84, [R1+0x260] ;  /* 0x0002600001547983 */ /* 0x000ea20000300a00 */
[----:B------:R-:W-:Y:S02]  /*2d70*/  IMAD.MOV.U32 R16, RZ, RZ, R76 ;  /* 0x000000ffff107224 */ /* 0x000fe400078e004c */
[----:B------:R-:W-:Y:S01]  /*2d80*/  IMAD.MOV.U32 R15, RZ, RZ, R77 ;  /* 0x000000ffff0f7224 */ /* 0x000fe200078e004d */
[----:B------:R-:W2:Y:S01]  /*2d90*/  LDL.LU.64 R82, [R1+0x258] ;  /* 0x0002580001527983 */ /* 0x000ea20000300a00 */
        /* <DEDUP_REMOVED lines=15> */
[----:B------:R-:W-:Y:S01]  /*2e90*/  IMAD.MOV.U32 R228, RZ, RZ, R64 ;  /* 0x000000ffffe47224 */ /* 0x000fe200078e0040 */
[----:B------:R-:W-:Y:S01]  /*2ea0*/  WARPGROUP.ARRIVE ;  /* 0x00000000000079c5 */ /* 0x000fe20000000000 */
[----:B------:R-:W-:Y:S01]  /*2eb0*/  IMAD.MOV.U32 R229, RZ, RZ, R65 ;  /* 0x000000ffffe57224 */ /* 0x000fe200078e0041 */
[----:B------:R-:W2:Y:S01]  /*2ec0*/  LDL.LU.64 R70, [R1+0x228] ;  /* 0x0002280001467983 */ /* 0x000ea20000300a00 */
[----:B------:R-:W-:Y:S02]  /*2ed0*/  IMAD.MOV.U32 R226, RZ, RZ, R62 ;  /* 0x000000ffffe27224 */ /* 0x000fe400078e003e */
[----:B------:R-:W-:Y:S01]  /*2ee0*/  IMAD.MOV.U32 R227, RZ, RZ, R63 ;  /* 0x000000ffffe37224 */ /* 0x000fe200078e003f */
[----:B------:R-:W2:Y:S01]  /*2ef0*/  LDL.LU.64 R68, [R1+0x220] ;  /* 0x0002200001447983 */ /* 0x000ea20000300a00 */
[----:B------:R-:W-:Y:S01]  /*2f00*/  IMAD.MOV.U32 R224, RZ, RZ, R60 ;  /* 0x000000ffffe07224 */ /* 0x000fe200078e003c */
[----:B------:R-:W-:Y:S01]  /*2f10*/  QGMMA.64x128x32.F32.E4M3.E4M3 R152, gdesc[UR8], R152, UP0, gsb0 ;  /* 0x01e00000089879f3 */ /* 0x000fe2000b800898 */
        /* <DEDUP_REMOVED lines=43> */
[----:B------:R-:W2:Y:S04]  /*31d0*/  LDL.LU.64 R38, [R1+0x1a8] ;  /* 0x0001a80001267983 */ /* 0x000ea80000300a00 */
[----:B------:R-:W2:Y:S04]  /*31e0*/  LDL.LU.64 R36, [R1+0x1a0] ;  /* 0x0001a00001247983 */ /* 0x000ea80000300a00 */
[----:B------:R-:W2:Y:S04]  /*31f0*/  LDL.LU.64 R34, [R1+0x198] ;  /* 0x0001980001227983 */ /* 0x000ea80000300a00 */
[----:B------:R-:W2:Y:S04]  /*3200*/  LDL.LU.64 R32, [R1+0x190] ;  /* 0x0001900001207983 */ /* 0x000ea80000300a00 */
[----:B-1----:R-:W2:Y:S04]  /*3210*/  LDL.LU.64 R30, [R1+0x188] ;  /* 0x00018800011e7983 */ /* 0x002ea80000300a00 */
[----:B------:R-:W2:Y:S04]  /*3220*/  LDL.LU.64 R28, [R1+0x180] ;  /* 0x00018000011c7983 */ /* 0x000ea80000300a00 */
[----:B------:R-:W2:Y:S04]  /*3230*/  LDL.LU.64 R26, [R1+0x178] ;  /* 0x00017800011a7983 */ /* 0x000ea80000300a00 */
[----:B------:R-:W2:Y:S01]  /*3240*/  LDL.LU.64 R24, [R1+0x170] ;  /* 0x0001700001187983 */ /* 0x000ea20000300a00 */
[----:B------:R-:W-:-:S03]  /*3250*/  WARPGROUP.DEPBAR.LE gsb0, 0x0 ;  /* 0x00008000000079c5 */ /* 0x000fc60000010000 */
        /* <DEDUP_REMOVED lines=14> */
[----:B-1----:R-:W3:Y:S04]  /*3340*/  LDL.LU R188, [R1] ;  /* 0x0000000001bc7983 */ /* 0x002ee80000300800 */
[----:B------:R-:W3:Y:S04]  /*3350*/  LDL.LU R189, [R1+0x4] ;  /* 0x0000040001bd7983 */ /* 0x000ee80000300800 */
[----:B------:R-:W3:Y:S04]  /*3360*/  LDL.LU R190, [R1+0x8] ;  /* 0x0000080001be7983 */ /* 0x000ee80000300800 */
[----:B------:R-:W3:Y:S04]  /*3370*/  LDL.LU R191, [R1+0xc] ;  /* 0x00000c0001bf7983 */ /* 0x000ee80000300800 */
[----:B------:R-:W3:Y:S04]  /*3380*/  LDL.LU R192, [R1+0x10] ;  /* 0x0000100001c07983 */ /* 0x000ee80000300800 */
[----:B------:R-:W3:Y:S04]  /*3390*/  LDL.LU R193, [R1+0x14] ;  /* 0x0000140001c17983 */ /* 0x000ee80000300800 */
[----:B------:R-:W3:Y:S04]  /*33a0*/  LDL.LU R194, [R1+0x18] ;  /* 0x0000180001c27983 */ /* 0x000ee80000300800 */
[----:B------:R-:W3:Y:S01]  /*33b0*/  LDL.LU R195, [R1+0x1c] ;  /* 0x00001c0001c37983 */ /* 0x000ee20000300800 */
[----:B------:R-:W-:Y:S01]  /*33c0*/  UIADD3 UR8, UR17, 0x200, URZ ;  /* 0x0000020011087890 */ /* 0x000fe2000fffe03f */
[----:B------:R-:W-:Y:S01]  /*33d0*/  WARPGROUP.ARRIVE ;  /* 0x00000000000079c5 */ /* 0x000fe20000000000 */
[----:B------:R-:W-:-:S07]  /*33e0*/  UMOV UR9, 0x80000020 ;  /* 0x8000002000097882 */ /* 0x000fce0000000000 */
[----:B------:R-:W-:Y:S01]  /*33f0*/  QGMMA.64x128x32.F32.E4M3.E4M3 R88, gdesc[UR8], R88, UP0, gsb0 ;  /* 0x01e00000085879f3 */ /* 0x000fe2000b800858 */
[----:B------:R-:W-:Y:S01]  /*3400*/  UIADD3 UR8, UR17, 0x300, URZ ;  /* 0x0000030011087890 */ /* 0x000fe2000fffe03f */
[----:B------:R-:W-:Y:S01]  /*3410*/  UMOV UR9, 0x80000020 ;  /* 0x8000002000097882 */ /* 0x000fe20000000000 */
        /* <DEDUP_REMOVED lines=10> */
[----:B------:R-:W-:Y:S01]  /*34c0*/  IMAD.MOV.U32 R207, RZ, RZ, R241 ;  /* 0x000000ffffcf7224 */ /* 0x000fe200078e00f1 */
[----:B------:R-:W-:-:S02]  /*34d0*/  WARPGROUP.DEPBAR.LE gsb0, 0x0 ;  /* 0x00008000000079c5 */ /* 0x000fc40000010000 */
[----:B--2---:R-:W-:-:S06]  /*34e0*/  WARPGROUP.ARRIVE ;  /* 0x00000000000079c5 */ /* 0x004fcc0000000000 */
[----:B------:R-:W-:Y:S01]  /*34f0*/  QGMMA.64x128x32.F32.E4M3.E4M3 R24, gdesc[UR8], R24, UP0, gsb0 ;  /* 0x01e00000081879f3 */ /* 0x000fe2000b800818 */
        /* <DEDUP_REMOVED lines=27> */
[----:B------:R-:W-:Y:S01]  /*36b0*/  IMAD.MOV.U32 R251, RZ, RZ, R0 ;  /* 0x000000fffffb7224 */ /* 0x000fe200078e0000 */
[----:B------:R-:W-:Y:S02]  /*36c0*/  UIADD3 UR8, UR17, 0x2, URZ ;  /* 0x0000000211087890 */ /* 0x000fe4000fffe03f */
[----:B------:R-:W-:Y:S01]  /*36d0*/  UIADD3 UR10, UR18, 0x2, URZ ;  /* 0x00000002120a7890 */ /* 0x000fe2000fffe03f */
[----:B------:R-:W-:Y:S01]  /*36e0*/  UMOV UR9, 0x80000020 ;  /* 0x8000002000097882 */ /* 0x000fe20000000000 */
[----:B------:R-:W-:Y:S01]  /*36f0*/  UMOV UR11, 0x80000020 ;  /* 0x80000020000b7882 */ /* 0x000fe20000000000 */
[----:B------:R-:W-:-:S02]  /*3700*/  WARPGROUP.DEPBAR.LE gsb0, 0x0 ;  /* 0x00008000000079c5 */ /* 0x000fc40000010000 */
[----:B---3--:R-:W-:-:S06]  /*3710*/  WARPGROUP.ARRIVE ;  /* 0x00000000000079c5 */ /* 0x008fcc0000000000 */
        /* <DEDUP_REMOVED lines=58> */
[----:B------:R-:W-:Y:S01]  /*3ac0*/  UMOV UR9, 0x80000020 ;  /* 0x8000002000097882 */ /* 0x000fe20000000000 */
[----:B------:R-:W-:Y:S02]  /*3ad0*/  WARPGROUP.DEPBAR.LE gsb0, 0x0 ;  /* 0x00008000000079c5 */ /* 0x000fe40000010000 */
[----:B------:R-:W-:-:S07]  /*3ae0*/  WARPGROUP.ARRIVE ;  /* 0x00000000000079c5 */ /* 0x000fce0000000000 */
[----:B------:R-:W-:Y:S03]  /*3af0*/  QGMMA.64x128x32.F32.E4M3.E4M3 R24, gdesc[UR8], R24, gsb0 ;  /* 0x01e00000081879f3 */ /* 0x000fe60008000818 */
[----:B------:R-:W-:Y:S02]  /*3b00*/  WARPGROUP.DEPBAR.LE gsb0, 0x0 ;  /* 0x00008000000079c5 */ /* 0x000fe40000010000 */
[----:B--2---:R-:W-:Y:S05]  /*3b10*/  @!P2 BRA `(.L_x_21) ;  /* 0x000000000004a947 */ /* 0x004fea0003800000 */
[----:B------:R-:W-:Y:S01]  /*3b20*/  BPT.TRAP 0x1 ;  /* 0x000000040000795c */ /* 0x000fe20000300000 */
.L_x_21:
[----:B------:R-:W-:-:S13]  /*3b30*/  ISETP.NE.AND P1, PT, R5, RZ, PT ;  /* 0x000000ff0500720c */ /* 0x000fda0003f25270 */
[----:B------:R-:W-:-:S05]  /*3b40*/  VOTEU.ANY UP0, P1 ;  /* 0x00000000003f7886 */ /* 0x000fca0000800100 */
[----:B------:R-:W-:-:S04]  /*3b50*/  @UP0 ULEA UR12, UR5, UR12, 0x3 ;  /* 0x0000000c050c0291 */ /* 0x000fc8000f8e183f */
[----:B------:R-:W-:Y:S02]  /*3b60*/  @UP0 UIADD3 UR12, UR12, 0x36048, URZ ;  /* 0x000360480c0c0890 */ /* 0x000fe4000fffe03f */
[----:B------:R-:W-:-:S04]  /*3b70*/  UISETP.GT.U32.AND UP0, UPT, UR6, 0x1, UPT ;  /* 0x000000010600788c */ /* 0x000fc8000bf04070 */
[----:B------:R-:W-:-:S05]  /*3b80*/  IMAD.U32 R0, RZ, RZ, UR12 ;  /* 0x0000000cff007e24 */ /* 0x000fca000f8e00ff */
[----:B------:R-:W-:-:S04]  /*3b90*/  @P1 PRMT R0, R6, 0x654, R0 ;  /* 0x0000065406001816 */ /* 0x000fc80000000000 */
[----:B------:R1:W-:Y:S01]  /*3ba0*/  @P1 SYNCS.ARRIVE.TRANS64.RED.A1T0 RZ, [R0+URZ], RZ ;  /* 0x000000ff00ff19a7 */ /* 0x0003e2000810043f */
[----:B------:R-:W-:-:S13]  /*3bb0*/  PLOP3.LUT P1, PT, PT, PT, UP0, 0x80, 0x0 ;  /* 0x000000000000781c */ /* 0x000fda0003f2f008 */
[----:B-1----:R-:W-:Y:S05]  /*3bc0*/  @P1 BRA `(.L_x_22) ;  /* 0x0000000000041947 */ /* 0x002fea0003800000 */
[----:B------:R-:W-:Y:S01]  /*3bd0*/  BPT.TRAP 0x1 ;  /* 0x000000040000795c */ /* 0x000fe20000300000 */
.L_x_22:
[----:B------:R-:W-:Y:S01]  /*3be0*/  UIADD3 UR4, UR4, 0x1, URZ ;  /* 0x0000000104047890 */ /* 0x000fe2000fffe03f */
[C---:B------:R-:W-:Y:S01]  /*3bf0*/  ISETP.GT.AND P1, PT, R3.reuse, 0x1, PT ;  /* 0x000000010300780c */ /* 0x040fe20003f24270 */
[----:B------:R-:W-:Y:S01]  /*3c00*/  UIADD3 UR5, UR5, 0x1, URZ ;  /* 0x0000000105057890 */ /* 0x000fe2000fffe03f */
[----:B------:R-:W-:Y:S01]  /*3c10*/  VIADD R3, R3, 0xffffffff ;  /* 0xffffffff03037836 */ /* 0x000fe20000000000 */
[----:B------:R-:W-:Y:S02]  /*3c20*/  UISETP.NE.AND UP0, UPT, UR4, 0x9, UPT ;  /* 0x000000090400788c */ /* 0x000fe4000bf05270 */
[----:B------:R-:W-:Y:S02]  /*3c30*/  UISETP.NE.AND UP1, UPT, UR5, 0x9, UPT ;  /* 0x000000090500788c */ /* 0x000fe4000bf25270 */
[----:B------:R-:W-:Y:S02]  /*3c40*/  USEL UR8, URZ, 0x1, UP0 ;  /* 0x000000013f087887 */ /* 0x000fe40008000000 */
[----:B------:R-:W-:-:S02]  /*3c50*/  USEL UR4, UR4, URZ, UP0 ;  /* 0x0000003f04047287 */ /* 0x000fc40008000000 */
[----:B------:R-:W-:Y:S02]  /*3c60*/  USEL UR5, UR5, URZ, UP1 ;  /* 0x0000003f05057287 */ /* 0x000fe40008800000 */
[----:B------:R-:W-:Y:S01]  /*3c70*/  UPLOP3.LUT UP0, UPT, UPT, UPT, UPT, 0x80, 0x0 ;  /* 0x000000000000789c */ /* 0x000fe20003f0f070 */
[----:B------:R-:W-:Y:S01]  /*3c80*/  LOP3.LUT R4, R4, UR8, RZ, 0x3c, !PT ;  /* 0x0000000804047c12 */ /* 0x000fe2000f8e3cff */
[----:B------:R-:W-:Y:S09]  /*3c90*/  @P1 BRA `(.L_x_23) ;  /* 0xffffffe800741947 */ /* 0x000ff2000383ffff */
.L_x_18:
[----:B------:R-:W-:Y:S05]  /*3ca0*/  @!P0 BRA `(.L_x_24) ;  /* 0x0000000000608947 */ /* 0x000fea0003800000 */
[----:B------:R-:W-:-:S04]  /*3cb0*/  ULOP3.LUT UR4, UR6, 0x1, URZ, 0xfc, !UPT ;  /* 0x0000000106047892 */ /* 0x000fc8000f8efc3f */
[----:B------:R-:W-:-:S06]  /*3cc0*/  UISETP.NE.AND UP0, UPT, UR4, 0x3, UPT ;  /* 0x000000030400788c */ /* 0x000fcc000bf05270 */
[----:B------:R-:W-:-:S13]  /*3cd0*/  PLOP3.LUT P0, PT, PT, PT, UP0, 0x80, 0x0 ;  /* 0x000000000000781c */ /* 0x000fda0003f0f008 */
[----:B------:R-:W-:Y:S05]  /*3ce0*/  @!P0 BRA `(.L_x_25) ;  /* 0x0000000000048947 */ /* 0x000fea0003800000 */
[----:B------:R-:W-:Y:S01]  /*3cf0*/  BPT.TRAP 0x1 ;  /* 0x000000040000795c */ /* 0x000fe20000300000 */
.L_x_25:
[----:B------:R-:W-:Y:S01]  /*3d00*/  ISETP.NE.AND P0, PT, R5, RZ, PT ;  /* 0x000000ff0500720c */ /* 0x000fe20003f05270 */
[----:B------:R-:W-:-:S12]  /*3d10*/  BSSY B0, `(.L_x_26) ;  /* 0x000000d000007945 */ /* 0x000fd80003800000 */
[----:B------:R-:W-:Y:S05]  /*3d20*/  @!P0 BRA `(.L_x_27) ;  /* 0x00000000002c8947 */ /* 0x000fea0003800000 */
[----:B------:R-:W1:Y:S01]  /*3d30*/  S2UR UR8, SR_CgaCtaId ;  /* 0x00000000000879c3 */ /* 0x000e620000008800 */
[----:B------:R-:W-:-:S04]  /*3d40*/  UIMAD.WIDE.U32 UR4, UR7, 0x38e38e39, URZ ;  /* 0x38e38e39070478a5 */ /* 0x000fc8000f8e003f */
[----:B------:R-:W-:-:S03]  /*3d50*/  USHF.R.U32.HI UR4, URZ, 0x1, UR5 ;  /* 0x000000013f047899 */ /* 0x000fc60008011605 */
[----:B------:R-:W-:Y:S01]  /*3d60*/  UMOV UR5, 0x400 ;  /* 0x0000040000057882 */ /* 0x000fe20000000000 */
[----:B------:R-:W-:Y:S02]  /*3d70*/  UIMAD UR4, UR4, -0x9, UR7 ;  /* 0xfffffff7040478a4 */ /* 0x000fe4000f8e0207 */
[----:B-1----:R-:W-:-:S04]  /*3d80*/  ULEA UR5, UR8, UR5, 0x18 ;  /* 0x0000000508057291 */ /* 0x002fc8000f8ec03f */
[----:B------:R-:W-:-:S04]  /*3d90*/  ULEA UR4, UR4, UR5, 0x3 ;  /* 0x0000000504047291 */ /* 0x000fc8000f8e183f */
[----:B------:R-:W-:-:S06]  /*3da0*/  UIADD3 UR4, UR4, 0x36048, URZ ;  /* 0x0003604804047890 */ /* 0x000fcc000fffe03f */
[----:B------:R-:W-:-:S05]  /*3db0*/  IMAD.U32 R0, RZ, RZ, UR4 ;  /* 0x00000004ff007e24 */ /* 0x000fca000f8e00ff */
[----:B------:R-:W-:-:S04]  /*3dc0*/  PRMT R6, R6, 0x654, R0 ;  /* 0x0000065406067816 */ /* 0x000fc80000000000 */
[----:B------:R1:W-:Y:S03]  /*3dd0*/  SYNCS.ARRIVE.TRANS64.RED.A1T0 RZ, [R6+URZ], RZ ;  /* 0x000000ff06ff79a7 */ /* 0x0003e6000810043f */
.L_x_27:
[----:B------:R-:W-:Y:S05]  /*3de0*/  BSYNC B0 ;  /* 0x0000000000007941 */ /* 0x000fea0003800000 */
.L_x_26:
[----:B------:R-:W-:-:S06]  /*3df0*/  UISETP.GT.U32.AND UP0, UPT, UR6, 0x1, UPT ;  /* 0x000000010600788c */ /* 0x000fcc000bf04070 */
[----:B------:R-:W-:-:S13]  /*3e00*/  PLOP3.LUT P0, PT, PT, PT, UP0, 0x80, 0x0 ;  /* 0x000000000000781c */ /* 0x000fda0003f0f008 */
[----:B------:R-:W-:Y:S05]  /*3e10*/  @P0 BRA `(.L_x_24) ;  /* 0x0000000000040947 */ /* 0x000fea0003800000 */
[----:B------:R-:W-:Y:S01]  /*3e20*/  BPT.TRAP 0x1 ;  /* 0x000000040000795c */ /* 0x000fe20000300000 */
.L_x_24:
[----:B------:R-:W2:Y:S01]  /*3e30*/  S2R R2, SR_TID.X ;  /* 0x0000000000027919 */ /* 0x000ea20000002100 */
[----:B------:R-:W-:Y:S01]  /*3e40*/  ULDC.64 UR4, c[0x0][0x280] ;  /* 0x0000a00000047ab9 */ /* 0x000fe20000000a00 */
[----:B------:R-:W3:Y:S01]  /*3e50*/  S2R R4, SR_CTAID.Y ;  /* 0x0000000000047919 */ /* 0x000ee20000002600 */
[----:B--2---:R-:W-:-:S04]  /*3e60*/  SHF.R.S32.HI R0, RZ, 0x1f, R2 ;  /* 0x0000001fff007819 */ /* 0x004fc80000011402 */
[----:B------:R-:W-:Y:S01]  /*3e70*/  LEA.HI R0, R0, R2, RZ, 0x7 ;  /* 0x0000000200007211 */ /* 0x000fe200078f38ff */
[----:B---3--:R-:W-:-:S03]  /*3e80*/  IMAD.SHL.U32 R4, R4, 0x80, RZ ;  /* 0x0000008004047824 */ /* 0x008fc600078e00ff */
[----:B------:R-:W-:Y:S02]  /*3e90*/  LOP3.LUT R0, R0, 0xffffff80, RZ, 0xc0, !PT ;  /* 0xffffff8000007812 */ /* 0x000fe400078ec0ff */
[----:B------:R-:W-:-:S03]  /*3ea0*/  ISETP.GE.AND P0, PT, R4, UR5, PT ;  /* 0x0000000504007c0c */ /* 0x000fc6000bf06270 */
[----:B------:R-:W-:-:S05]  /*3eb0*/  IMAD.IADD R0, R2, 0x1, -R0 ;  /* 0x0000000102007824 */ /* 0x000fca00078e0a00 */
[----:B------:R-:W-:-:S04]  /*3ec0*/  SHF.R.S32.HI R3, RZ, 0x1f, R0 ;  /* 0x0000001fff037819 */ /* 0x000fc80000011400 */
[CC--:B------:R-:W-:Y:S02]  /*3ed0*/  LEA.HI R2, R3.reuse, R0.reuse, RZ, 0x2 ;  /* 0x0000000003027211 */ /* 0x0c0fe400078f10ff */
[----:B------:R-:W-:Y:S02]  /*3ee0*/  LEA.HI R3, R3, R0, RZ, 0x5 ;  /* 0x0000000003037211 */ /* 0x000fe400078f28ff */
[--C-:B------:R-:W-:Y:S02]  /*3ef0*/  SHF.R.S32.HI R12, RZ, 0x2, R2.reuse ;  /* 0x00000002ff0c7819 */ /* 0x100fe40000011402 */
[----:B------:R-:W-:Y:S02]  /*3f00*/  SHF.R.S32.HI R13, RZ, 0x1f, R2 ;  /* 0x0000001fff0d7819 */ /* 0x000fe40000011402 */
[----:B------:R-:W-:Y:S02]  /*3f10*/  LOP3.LUT R2, R2, 0x7ffffffc, RZ, 0xc0, !PT ;  /* 0x7ffffffc02027812 */ /* 0x000fe400078ec0ff */
[----:B------:R-:W-:-:S03]  /*3f20*/  LEA.HI R13, R13, R12, RZ, 0x3 ;  /* 0x0000000c0d0d7211 */ /* 0x000fc600078f18ff */
[----:B------:R-:W-:Y:S01]  /*3f30*/  IMAD.IADD R2, R0, 0x1, -R2 ;  /* 0x0000000100027824 */ /* 0x000fe200078e0a02 */
[----:B------:R-:W-:-:S03]  /*3f40*/  LOP3.LUT R13, R13, 0xfffffff8, RZ, 0xc0, !PT ;  /* 0xfffffff80d0d7812 */ /* 0x000fc600078ec0ff */
[----:B------:R-:W-:Y:S02]  /*3f50*/  IMAD.SHL.U32 R0, R2, 0x2, RZ ;  /* 0x0000000202007824 */ /* 0x000fe400078e00ff */
[----:B------:R-:W-:-:S03]  /*3f60*/  IMAD.IADD R12, R12, 0x1, -R13 ;  /* 0x000000010c0c7824 */ /* 0x000fc600078e0a0d */
[----:B------:R-:W-:Y:S02]  /*3f70*/  SHF.R.S32.HI R2, RZ, 0x1f, R0 ;  /* 0x0000001fff027819 */ /* 0x000fe40000011400 */
[----:B------:R-:W-:Y:S02]  /*3f80*/  IADD3 R14, P1, R4, R0, RZ ;  /* 0x00000000040e7210 */ /* 0x000fe40007f3e0ff */
[----:B------:R-:W-:Y:S02]  /*3f90*/  IADD3 R0, -R0, UR5, -R4 ;  /* 0x0000000500007c10 */ /* 0x000fe4000fffe904 */
[----:B------:R-:W-:Y:S02]  /*3fa0*/  LEA.HI.X.SX32 R15, R4, R2, 0x1, P1 ;  /* 0x00000002040f7211 */ /* 0x000fe400008f0eff */
[----:B------:R-:W2:Y:S01]  /*3fb0*/  S2R R4, SR_CTAID.X ;  /* 0x0000000000047919 */ /* 0x000ea20000002500 */
[----:B------:R-:W-:Y:S02]  /*3fc0*/  SHF.R.S32.HI R2, RZ, 0x5, R3 ;  /* 0x00000005ff027819 */ /* 0x000fe40000011403 */
[----:B------:R-:W-:Y:S01]  /*3fd0*/  SHF.R.S32.HI R13, RZ, 0x1f, R12 ;  /* 0x0000001fff0d7819 */ /* 0x000fe2000001140c */
[----:B--2---:R-:W-:-:S02]  /*3fe0*/  IMAD.SHL.U32 R3, R4, 0x100, RZ ;  /* 0x0000010004037824 */ /* 0x004fc400078e00ff */
[----:B------:R-:W-:-:S03]  /*3ff0*/  IMAD.WIDE R10, R4, 0x100, R12 ;  /* 0x00000100040a7825 */ /* 0x000fc600078e020c */
[----:B------:R-:W-:Y:S01]  /*4000*/  ISETP.GE.OR P0, PT, R3, UR4, P0 ;  /* 0x0000000403007c0c */ /* 0x000fe20008706670 */
[----:B------:R-:W-:-:S04]  /*4010*/  IMAD.WIDE R10, R2, 0x10, R10 ;  /* 0x00000010020a7825 */ /* 0x000fc800078e020a */
[----:B------:R-:W-:-:S05]  /*4020*/  IMAD R2, R2, -0x10, -R3 ;  /* 0xfffffff002027824 */ /* 0x000fca00078e0a03 */
[----:B------:R-:W-:-:S03]  /*4030*/  IADD3 R12, R2, UR4, -R12 ;  /* 0x00000004020c7c10 */ /* 0x000fc6000fffe80c */
[----:B------:R-:W-:Y:S05]  /*4040*/  @P0 EXIT ;  /* 0x000000000000094d */ /* 0x000fea0003800000 */
[----:B------:R-:W-:Y:S01]  /*4050*/  FSETP.NEU.AND P0, PT, RZ, UR16, PT ;  /* 0x00000010ff007c0b */ /* 0x000fe2000bf0d000 */
[----:B------:R-:W-:Y:S02]  /*4060*/  ULDC.64 UR6, c[0x0][0x658] ;  /* 0x0001960000067ab9 */ /* 0x000fe40000000a00 */
[----:B------:R-:W-:Y:S01]  /*4070*/  IMAD R2, R11, UR6, RZ ;  /* 0x000000060b027c24 */ /* 0x000fe2000f8e02ff */
[----:B------:R-:W-:Y:S02]  /*4080*/  USHF.L.U64.HI UR5, UR6, 0x3, UR7 ;  /* 0x0000000306057899 */ /* 0x000fe40008010207 */
[----:B------:R-:W-:Y:S01]  /*4090*/  IMAD.WIDE.U32 R4, R10, UR6, R14 ;  /* 0x000000060a047c25 */ /* 0x000fe2000f8e000e */
[----:B------:R-:W-:-:S03]  /*40a0*/  USHF.L.U32 UR8, UR6, 0x3, URZ ;  /* 0x0000000306087899 */ /* 0x000fc6000800063f */
[----:B------:R-:W-:-:S04]  /*40b0*/  IMAD R2, R10, UR7, R2 ;  /* 0x000000070a027c24 */ /* 0x000fc8000f8e0202 */
[----:B------:R-:W-:Y:S01]  /*40c0*/  IMAD.IADD R3, R5, 0x1, R2 ;  /* 0x0000000105037824 */ /* 0x000fe200078e0202 */
[----:B------:R-:W-:Y:S06]  /*40d0*/  @!P0 BRA `(.L_x_28) ;  /* 0x0000010800f88947 */ /* 0x000fec0003800000 */
[----:B------:R-:W-:Y:S01]  /*40e0*/  ULDC.64 UR18, c[0x0][0x630] ;  /* 0x00018c0000127ab9 */ /* 0x000fe20000000a00 */
[----:B------:R-:W-:Y:S01]  /*40f0*/  ULDC.64 UR20, c[0x0][0x628] ;  /* 0x00018a0000147ab9 */ /* 0x000fe20000000a00 */
[----:B------:R-:W-:Y:S01]  /*4100*/  IMAD R2, R11, UR18, RZ ;  /* 0x000000120b027c24 */ /* 0x000fe2000f8e02ff */
[----:B------:R-:W2:Y:S01]  /*4110*/  LDL.LU R17, [R1] ;  /* 0x0000000001117983 */ /* 0x000ea20000300800 */
[----:B-1----:R-:W-:Y:S01]  /*4120*/  IMAD.WIDE.U32 R6, R10, UR18, R14 ;  /* 0x000000120a067c25 */ /* 0x002fe2000f8e000e */
[----:B------:R-:W-:Y:S02]  /*4130*/  ISETP.GE.AND P1, PT, R12, 0x1, PT ;  /* 0x000000010c00780c */ /* 0x000fe40003f26270 */
[----:B------:R-:W3:Y:S01]  /*4140*/  LDL.LU R16, [R1+0x4] ;  /* 0x0000040001107983 */ /* 0x000ee20000300800 */
[----:B------:R-:W-:Y:S01]  /*4150*/  IMAD R2, R10, UR19, R2 ;  /* 0x000000130a027c24 */ /* 0x000fe2000f8e0202 */
[----:B------:R-:W-:Y:S02]  /*4160*/  IADD3 R8, P0, R6, UR20, RZ ;  /* 0x0000001406087c10 */ /* 0x000fe4000ff1e0ff */
[----:B------:R1:W-:Y:S02]  /*4170*/  STL [R1+0x140], R71 ;  /* 0x0001404701007387 */ /* 0x0003e40000100800 */
[----:B------:R-:W-:-:S02]  /*4180*/  IADD3.X R9, R7, UR21, R2, P0, !PT ;  /* 0x0000001507097c10 */ /* 0x000fc400087fe402 */
[----:B------:R-:W-:Y:S02]  /*4190*/  ISETP.LT.OR P0, PT, R0, 0x1, !P1 ;  /* 0x000000010000780c */ /* 0x000fe40004f01670 */
[----:B------:R-:W-:Y:S01]  /*41a0*/  PRMT R2, RZ, 0x7610, R2 ;  /* 0x00007610ff027816 */ /* 0x000fe20000000002 */
[----:B-1----:R-:W4:Y:S04]  /*41b0*/  LDL.LU R71, [R1+0x8] ;  /* 0x0000080001477983 */ /* 0x002f280000300800 */
[----:B------:R1:W-:Y:S06]  /*41c0*/  STL [R1+0x13c], R72 ;  /* 0x00013c4801007387 */ /* 0x0003ec0000100800 */
[----:B------:R-:W0:Y:S01]  /*41d0*/  @!P0 LDC.64 R6, c[0x0][0x650] ;  /* 0x00019400ff068b82 */ /* 0x000e220000000a00 */
[----:B------:R-:W2:Y:S04]  /*41e0*/  @!P0 LDG.E.U8 R2, desc[UR14][R8.64] ;  /* 0x0000000e08028981 */ /* 0x000ea8000c1e1100 */
[----:B-1----:R-:W4:Y:S04]  /*41f0*/  LDL.LU R72, [R1+0xc] ;  /* 0x00000c0001487983 */ /* 0x002f280000300800 */
[----:B------:R1:W-:Y:S04]  /*4200*/  STL [R1+0x138], R73 ;  /* 0x0001384901007387 */ /* 0x0003e80000100800 */
[----:B-1----:R-:W4:Y:S01]  /*4210*/  LDL.LU R73, [R1+0x14] ;  /* 0x0000140001497983 */ /* 0x002f220000300800 */
[----:B0-----:R-:W-:-:S03]  /*4220*/  @!P0 IADD3 R6, P2, R4, R6, RZ ;  /* 0x0000000604068210 */ /* 0x001fc60007f5e0ff */
[----:B------:R0:W-:Y:S02]  /*4230*/  STL [R1+0x134], R74 ;  /* 0x0001344a01007387 */ /* 0x0001e40000100800 */
[----:B------:R-:W-:Y:S02]  /*4240*/  @!P0 IMAD.X R7, R3, 0x1, R7, P2 ;  /* 0x0000000103078824 */ /* 0x000fe400010e0607 */
[----:B0-----:R-:W4:Y:S04]  /*4250*/  LDL.LU R74, [R1+0x18] ;  /* 0x00001800014a7983 */ /* 0x001f280000300800 */
[----:B------:R0:W-:Y:S04]  /*4260*/  STL [R1+0x130], R75 ;  /* 0x0001304b01007387 */ /* 0x0001e80000100800 */
        /* <DEDUP_REMOVED lines=25> */
[----:B------:R-:W4:Y:S04]  /*4400*/  LDL.LU R13, [R1+0x50] ;  /* 0x00005000010d7983 */ /* 0x000f280000300800 */
        /* <DEDUP_REMOVED lines=18> */
[----:B------:R-:W4:Y:S01]  /*4530*/  LDL.LU R238, [R1+0x9c] ;  /* 0x00009c0001ee7983 */ /* 0x000f220000300800 */
[----:B--2---:R-:W-:-:S03]  /*4540*/  LOP3.LUT R2, R2, 0xff, RZ, 0xc0, !PT ;  /* 0x000000ff02027812 */ /* 0x004fc600078ec0ff */
[----:B------:R-:W2:Y:S01]  /*4550*/  LDL.LU R237, [R1+0xa0] ;  /* 0x0000a00001ed7983 */ /* 0x000ea20000300800 */
[----:B------:R-:W-:-:S03]  /*4560*/  F2FP.F16.E4M3.UNPACK_B R2, R2 ;  /* 0x00000002ff02723e */ /* 0x000fc600020006ff */
[----:B------:R-:W2:Y:S02]  /*4570*/  LDL.LU R236, [R1+0xa4] ;  /* 0x0000a40001ec7983 */ /* 0x000ea40000300800 */
[----:B------:R-:W-:Y:S02]  /*4580*/  HADD2.F32 R2, -RZ, R2.H0_H0 ;  /* 0x20000002ff027230 */ /* 0x000fe40000004100 */
[----:B------:R-:W2:Y:S03]  /*4590*/  LDL.LU R235, [R1+0xa8] ;  /* 0x0000a80001eb7983 */ /* 0x000ea60000300800 */
[----:B------:R-:W-:Y:S01]  /*45a0*/  FMUL R2, R2, UR16 ;  /* 0x0000001002027c20 */ /* 0x000fe20008400000 */
[----:B------:R-:W2:Y:S03]  /*45b0*/  LDL.LU R234, [R1+0xac] ;  /* 0x0000ac0001ea7983 */ /* 0x000ea60000300800 */
[----:B------:R-:W-:Y:S01]  /*45c0*/  FFMA R2, R17, UR13, R2 ;  /* 0x0000000d11027c23 */ /* 0x000fe20008000002 */
[----:B------:R-:W2:Y:S04]  /*45d0*/  LDL.LU R233, [R1+0xb0] ;  /* 0x0000b00001e97983 */ /* 0x000ea80000300800 */
[----:B------:R-:W-:Y:S01]  /*45e0*/  F2FP.SATFINITE.E4M3.F32.PACK_AB_MERGE_C R2, RZ, R2, RZ ;  /* 0x00000002ff02723e */ /* 0x000fe200048070ff */
[----:B------:R-:W2:Y:S04]  /*45f0*/  LDL.LU R232, [R1+0xb4] ;  /* 0x0000b40001e87983 */ /* 0x000ea80000300800 */
[----:B------:R0:W-:Y:S01]  /*4600*/  @!P0 STG.E.U8 desc[UR14][R6.64], R2 ;  /* 0x0000000206008986 */ /* 0x0001e2000c10110e */
[----:B------:R-:W-:-:S03]  /*4610*/  ISETP.LT.OR P0, PT, R0, 0x2, !P1 ;  /* 0x000000020000780c */ /* 0x000fc60004f01670 */
[----:B------:R-:W2:Y:S04]  /*4620*/  LDL.LU R231, [R1+0xb8] ;  /* 0x0000b80001e77983 */ /* 0x000ea80000300800 */
[----:B------:R-:W2:Y:S01]  /*4630*/  LDL.LU R230, [R1+0xbc] ;  /* 0x0000bc0001e67983 */ /* 0x000ea20000300800 */
[----:B0-----:R-:W-:-:S03]  /*4640*/  PRMT R2, RZ, 0x7610, R2 ;  /* 0x00007610ff027816 */ /* 0x001fc60000000002 */
[----:B------:R-:W2:Y:S02]  /*4650*/  LDL.LU R229, [R1+0xc0] ;  /* 0x0000c00001e57983 */ /* 0x000ea40000300800 */
[----:B------:R-:W0:Y:S02]  /*4660*/  @!P0 LDC.64 R6, c[0x0][0x650] ;  /* 0x00019400ff068b82 */ /* 0x000e240000000a00 */
[----:B------:R-:W2:Y:S04]  /*4670*/  LDL.LU R228, [R1+0xc4] ;  /* 0x0000c40001e47983 */ /* 0x000ea80000300800 */
[----:B------:R-:W3:Y:S04]  /*4680*/  @!P0 LDG.E.U8 R2, desc[UR14][R8.64+0x1] ;  /* 0x0000010e08028981 */ /* 0x000ee8000c1e1100 */
[----:B------:R-:W2:Y:S04]  /*4690*/  LDL.LU R227, [R1+0xc8] ;  /* 0x0000c80001e37983 */ /* 0x000ea80000300800 */
[----:B------:R-:W2:Y:S04]  /*46a0*/  LDL.LU R226, [R1+0xcc] ;  /* 0x0000cc0001e27983 */ /* 0x000ea80000300800 */
[----:B------:R-:W2:Y:S04]  /*46b0*/  LDL.LU R225, [R1+0xd0] ;  /* 0x0000d00001e17983 */ /* 0x000ea80000300800 */
[----:B------:R-:W2:Y:S01]  /*46c0*/  LDL.LU R224, [R1+0xd4] ;  /* 0x0000d40001e07983 */ /* 0x000ea20000300800 */
[----:B0-----:R-:W-:-:S03]  /*46d0*/  @!P0 IADD3 R6, P2, R4, R6, RZ ;  /* 0x0000000604068210 */ /* 0x001fc60007f5e0ff */
[----:B------:R-:W2:Y:S02]  /*46e0*/  LDL.LU R223, [R1+0xd8] ;  /* 0x0000d80001df7983 */ /* 0x000ea40000300800 */
[----:B------:R-:W-:Y:S02]  /*46f0*/  @!P0 IMAD.X R7, R3, 0x1, R7, P2 ;  /* 0x0000000103078824 */ /* 0x000fe400010e0607 */
[----:B------:R-:W2:Y:S04]  /*4700*/  LDL.LU R222, [R1+0xdc] ;  /* 0x0000dc0001de7983 */ /* 0x000ea80000300800 */
[----:B------:R-:W2:Y:S04]  /*4710*/  LDL.LU R221, [R1+0xe0] ;  /* 0x0000e00001dd7983 */ /* 0x000ea80000300800 */
[----:B------:R-:W2:Y:S04]  /*4720*/  LDL.LU R220, [R1+0xe4] ;  /* 0x0000e40001dc7983 */ /* 0x000ea80000300800 */
[----:B------:R-:W2:Y:S04]  /*4730*/  LDL.LU R219, [R1+0xe8] ;  /* 0x0000e80001db7983 */ /* 0x000ea80000300800 */
[----:B------:R-:W2:Y:S04]  /*4740*/  LDL.LU R218, [R1+0xec] ;  /* 0x0000ec0001da7983 */ /* 0x000ea80000300800 */
[----:B------:R-:W2:Y:S04]  /*4750*/  LDL.LU R217, [R1+0xf0] ;  /* 0x0000f00001d97983 */ /* 0x000ea80000300800 */
[----:B------:R-:W2:Y:S04]  /*4760*/  LDL.LU R216, [R1+0xf4] ;  /* 0x0000f40001d87983 */ /* 0x000ea80000300800 */
[----:B------:R-:W2:Y:S04]  /*4770*/  LDL.LU R23, [R1+0xf8] ;  /* 0x0000f80001177983 */ /* 0x000ea80000300800 */
[----:B------:R-:W2:Y:S01]  /*4780*/  LDL.LU R22, [R1+0xfc] ;  /* 0x0000fc0001167983 */ /* 0x000ea20000300800 */
[----:B---3--:R-:W-:-:S04]  /*4790*/  LOP3.LUT R2, R2, 0xff, RZ, 0xc0, !PT ;  /* 0x000000ff02027812 */ /* 0x008fc800078ec0ff */
[----:B------:R-:W-:-:S05]  /*47a0*/  F2FP.F16.E4M3.UNPACK_B R2, R2 ;  /* 0x00000002ff02723e */ /* 0x000fca00020006ff */
[----:B------:R-:W-:-:S05]  /*47b0*/  HADD2.F32 R2, -RZ, R2.H0_H0 ;  /* 0x20000002ff027230 */ /* 0x000fca0000004100 */
[----:B------:R-:W-:-:S04]  /*47c0*/  FMUL R2, R2, UR16 ;  /* 0x0000001002027c20 */ /* 0x000fc80008400000 */
[----:B------:R-:W-:-:S05]  /*47d0*/  FFMA R2, R16, UR13, R2 ;  /* 0x0000000d10027c23 */ /* 0x000fca0008000002 */
[----:B------:R-:W-:-:S05]  /*47e0*/  F2FP.SATFINITE.E4M3.F32.PACK_AB_MERGE_C R2, RZ, R2, RZ ;  /* 0x00000002ff02723e */ /* 0x000fca00048070ff */
[----:B------:R0:W-:Y:S02]  /*47f0*/  @!P0 STG.E.U8 desc[UR14][R6.64+0x1], R2 ;  /* 0x0000010206008986 */ /* 0x0001e4000c10110e */
[----:B0-----:R-:W-:-:S05]  /*4800*/  IADD3 R6, P0, R10, 0x8, RZ ;  /* 0x000000080a067810 */ /* 0x001fca0007f1e0ff */
[----:B------:R-:W-:-:S04]  /*4810*/  IMAD.X R2, RZ, RZ, R11, P0 ;  /* 0x000000ffff027224 */ /* 0x000fc800000e060b */
[----:B------:R-:W-:-:S04]  /*4820*/  IMAD R2, R2, UR18, RZ ;  /* 0x0000001202027c24 */ /* 0x000fc8000f8e02ff */
[C---:B------:R-:W-:Y:S02]  /*4830*/  IMAD R2, R6.reuse, UR19, R2 ;  /* 0x0000001306027c24 */ /* 0x040fe4000f8e0202 */
[----:B------:R-:W-:-:S03]  /*4840*/  IMAD.WIDE.U32 R6, R6, UR18, R14 ;  /* 0x0000001206067c25 */ /* 0x000fc6000f8e000e */
[----:B------:R-:W-:-:S04]  /*4850*/  IADD3 R6, P0, R6, UR20, RZ ;  /* 0x0000001406067c10 */ /* 0x000fc8000ff1e0ff */
[----:B------:R-:W-:Y:S02]  /*4860*/  IADD3.X R7, R7, UR21, R2, P0, !PT ;  /* 0x0000001507077c10 */ /* 0x000fe400087fe402 */
[----:B------:R-:W-:-:S04]  /*4870*/  ISETP.GE.AND P0, PT, R12, 0x9, PT ;  /* 0x000000090c00780c */ /* 0x000fc80003f06270 */
[----:B------:R-:W-:Y:S02]  /*4880*/  ISETP.LT.OR P2, PT, R0, 0x1, !P0 ;  /* 0x000000010000780c */ /* 0x000fe40004741670 */
[----:B------:R-:W-:-:S11]  /*4890*/  PRMT R2, RZ, 0x7610, R2 ;  /* 0x00007610ff027816 */ /* 0x000fd60000000002 */
[----:B------:R-:W3:Y:S01]  /*48a0*/  @!P2 LDG.E.U8 R2, desc[UR14][R6.64] ;  /* 0x0000000e0602a981 */ /* 0x000ee2000c1e1100 */
[----:B------:R-:W0:Y:S02]  /*48b0*/  @!P2 LDC.64 R16, c[0x0][0x650] ;  /* 0x00019400ff10ab82 */ /* 0x000e240000000a00 */
[----:B0-----:R-:W-:-:S04]  /*48c0*/  @!P2 IADD3 R16, P3, P4, R4, UR8, R16 ;  /* 0x000000080410ac10 */ /* 0x001fc8000fc7e010 */
[----:B------:R-:W-:Y:S02]  /*48d0*/  @!P2 IADD3.X R17, R3, UR5, R17, P3, P4 ;  /* 0x000000050311ac10 */ /* 0x000fe40009fe8411 */
[----:B---3--:R-:W-:-:S04]  /*48e0*/  LOP3.LUT R2, R2, 0xff, RZ, 0xc0, !PT ;  /* 0x000000ff02027812 */ /* 0x008fc800078ec0ff */
[----:B------:R-:W-:-:S05]  /*48f0*/  F2FP.F16.E4M3.UNPACK_B R2, R2 ;  /* 0x00000002ff02723e */ /* 0x000fca00020006ff */
[----:B------:R-:W-:-:S05]  /*4900*/  HADD2.F32 R2, -RZ, R2.H0_H0 ;  /* 0x20000002ff027230 */ /* 0x000fca0000004100 */
[----:B------:R-:W-:-:S04]  /*4910*/  FMUL R2, R2, UR16 ;  /* 0x0000001002027c20 */ /* 0x000fc80008400000 */
[----:B----4-:R-:W-:Y:S02]  /*4920*/  FFMA R2, R71, UR13, R2 ;  /* 0x0000000d47027c23 */ /* 0x010fe40008000002 */
[----:B------:R-:W3:Y:S03]  /*4930*/  LDL.LU R71, [R1+0x140] ;  /* 0x0001400001477983 */ /* 0x000ee60000300800 */
[----:B------:R-:W-:-:S05]  /*4940*/  F2FP.SATFINITE.E4M3.F32.PACK_AB_MERGE_C R2, RZ, R2, RZ ;  /* 0x00000002ff02723e */ /* 0x000fca00048070ff */
[----:B------:R0:W-:Y:S01]  /*4950*/  @!P2 STG.E.U8 desc[UR14][R16.64], R2 ;  /* 0x000000021000a986 */ /* 0x0001e2000c10110e */
[----:B------:R-:W-:Y:S02]  /*4960*/  ISETP.LT.OR P2, PT, R0, 0x2, !P0 ;  /* 0x000000020000780c */ /* 0x000fe40004741670 */
[----:B0-----:R-:W-:-:S11]  /*4970*/  PRMT R2, RZ, 0x7610, R2 ;  /* 0x00007610ff027816 */ /* 0x001fd60000000002 */
[----:B------:R-:W0:Y:S01]  /*4980*/  @!P2 LDC.64 R16, c[0x0][0x650] ;  /* 0x00019400ff10ab82 */ /* 0x000e220000000a00 */
[----:B------:R-:W4:Y:S01]  /*4990*/  @!P2 LDG.E.U8 R2, desc[UR14][R6.64+0x1] ;  /* 0x0000010e0602a981 */ /* 0x000f22000c1e1100 */
[----:B0-----:R-:W-:-:S04]  /*49a0*/  @!P2 IADD3 R16, P3, P4, R4, UR8, R16 ;  /* 0x000000080410ac10 */ /* 0x001fc8000fc7e010 */
[----:B------:R-:W-:Y:S02]  /*49b0*/  @!P2 IADD3.X R17, R3, UR5, R17, P3, P4 ;  /* 0x000000050311ac10 */ /* 0x000fe40009fe8411 */
[----:B----4-:R-:W-:-:S04]  /*49c0*/  LOP3.LUT R2, R2, 0xff, RZ, 0xc0, !PT ;  /* 0x000000ff02027812 */ /* 0x010fc800078ec0ff */
[----:B------:R-:W-:-:S05]  /*49d0*/  F2FP.F16.E4M3.UNPACK_B R2, R2 ;  /* 0x00000002ff02723e */ /* 0x000fca00020006ff */
[----:B------:R-:W-:-:S05]  /*49e0*/  HADD2.F32 R2, -RZ, R2.H0_H0 ;  /* 0x20000002ff027230 */ /* 0x000fca0000004100 */
[----:B------:R-:W-:-:S04]  /*49f0*/  FMUL R2, R2, UR16 ;  /* 0x0000001002027c20 */ /* 0x000fc80008400000 */
[----:B------:R-:W-:Y:S02]  /*4a00*/  FFMA R2, R72, UR13, R2 ;  /* 0x0000000d48027c23 */ /* 0x000fe40008000002 */
[----:B------:R-:W4:Y:S03]  /*4a10*/  LDL.LU R72, [R1+0x13c] ;  /* 0x00013c0001487983 */ /* 0x000f260000300800 */
[----:B------:R-:W-:-:S05]  /*4a20*/  F2FP.SATFINITE.E4M3.F32.PACK_AB_MERGE_C R2, RZ, R2, RZ ;  /* 0x00000002ff02723e */ /* 0x000fca00048070ff */
[----:B------:R0:W-:Y:S01]  /*4a30*/  @!P2 STG.E.U8 desc[UR14][R16.64+0x1], R2 ;  /* 0x000001021000a986 */ /* 0x0001e2000c10110e */
[C---:B------:R-:W-:Y:S02]  /*4a40*/  ISETP.LT.OR P2, PT, R0.reuse, 0x9, !P1 ;  /* 0x000000090000780c */ /* 0x040fe40004f41670 */
[----:B0-----:R-:W-:Y:S01]  /*4a50*/  PRMT R2, RZ, 0x7610, R2 ;  /* 0x00007610ff027816 */ /* 0x001fe20000000002 */
[----:B------:R-:W2:Y:S10]  /*4a60*/  LDL.LU R17, [R1+0x10] ;  /* 0x0000100001117983 */ /* 0x000eb40000300800 */
[----:B------:R-:W3:Y:S01]  /*4a70*/  @!P2 LDG.E.U8 R2, desc[UR14][R8.64+0x8] ;  /* 0x0000080e0802a981 */ /* 0x000ee2000c1e1100 */
[----:B------:R-:W-:-:S02]  /*4a80*/  ISETP.LT.OR P3, PT, R0, 0xa, !P1 ;  /* 0x0000000a0000780c */ /* 0x000fc40004f61670 */
[----:B---3--:R-:W-:-:S04]  /*4a90*/  LOP3.LUT R2, R2, 0xff, RZ, 0xc0, !PT ;  /* 0x000000ff02027812 */ /* 0x008fc800078ec0ff */
[----:B------:R-:W-:-:S05]  /*4aa0*/  F2FP.F16.E4M3.UNPACK_B R2, R2 ;  /* 0x00000002ff02723e */ /* 0x000fca00020006ff */
[----:B------:R-:W-:-:S05]  /*4ab0*/  HADD2.F32 R2, -RZ, R2.H0_H0 ;  /* 0x20000002ff027230 */ /* 0x000fca0000004100 */
[----:B------:R-:W-:-:S04]  /*4ac0*/  FMUL R2, R2, UR16 ;  /* 0x0000001002027c20 */ /* 0x000fc80008400000 */
[----:B--2---:R-:W-:Y:S02]  /*4ad0*/  FFMA R2, R17, UR13, R2 ;  /* 0x0000000d11027c23 */ /* 0x004fe40008000002 */
[----:B------:R-:W0:Y:S03]  /*4ae0*/  @!P2 LDC.64 R16, c[0x0][0x650] ;  /* 0x00019400ff10ab82 */ /* 0x000e260000000a00 */
[----:B------:R-:W-:Y:S02]  /*4af0*/  F2FP.SATFINITE.E4M3.F32.PACK_AB_MERGE_C R2, RZ, R2, RZ ;  /* 0x00000002ff02723e */ /* 0x000fe400048070ff */
[----:B0-----:R-:W-:-:S05]  /*4b00*/  @!P2 IADD3 R16, P4, R4, R16, RZ ;  /* 0x000000100410a210 */ /* 0x001fca0007f9e0ff */
[----:B------:R-:W-:-:S05]  /*4b10*/  @!P2 IMAD.X R17, R3, 0x1, R17, P4 ;  /* 0x000000010311a824 */ /* 0x000fca00020e0611 */
[----:B------:R0:W-:Y:S02]  /*4b20*/  @!P2 STG.E.U8 desc[UR14][R16.64+0x8], R2 ;  /* 0x000008021000a986 */ /* 0x0001e4000c10110e */
[----:B0-----:R-:W-:Y:S01]  /*4b30*/  PRMT R2, RZ, 0x7610, R2 ;  /* 0x00007610ff027816 */ /* 0x001fe20000000002 */
[----:B------:R-:W0:Y:S05]  /*4b40*/  @!P3 LDC.64 R16, c[0x0][0x650] ;  /* 0x00019400ff10bb82 */ /* 0x000e2a0000000a00 */
[----:B------:R-:W2:Y:S01]  /*4b50*/  @!P3 LDG.E.U8 R2, desc[UR14][R8.64+0x9] ;  /* 0x0000090e0802b981 */ /* 0x000ea2000c1e1100 */
[----:B------:R-:W-:Y:S02]  /*4b60*/  ISETP.LT.OR P2, PT, R0, 0x9, !P0 ;  /* 0x000000090000780c */ /* 0x000fe40004741670 */
[----:B0-----:R-:W-:-:S05]  /*4b70*/  @!P3 IADD3 R16, P4, R4, R16, RZ ;  /* 0x000000100410b210 */ /* 0x001fca0007f9e0ff */
[----:B------:R-:W-:Y:S01]  /*4b80*/  @!P3 IMAD.X R17, R3, 0x1, R17, P4 ;  /* 0x000000010311b824 */ /* 0x000fe200020e0611 */
[----:B--2---:R-:W-:-:S04]  /*4b90*/  LOP3.LUT R2, R2, 0xff, RZ, 0xc0, !PT ;  /* 0x000000ff02027812 */ /* 0x004fc800078ec0ff */
[----:B------:R-:W-:-:S05]  /*4ba0*/  F2FP.F16.E4M3.UNPACK_B R2, R2 ;  /* 0x00000002ff02723e */ /* 0x000fca00020006ff */
[----:B------:R-:W-:-:S05]  /*4bb0*/  HADD2.F32 R2, -RZ, R2.H0_H0 ;  /* 0x20000002ff027230 */ /* 0x000fca0000004100 */
[----:B------:R-:W-:-:S04]  /*4bc0*/  FMUL R2, R2, UR16 ;  /* 0x0000001002027c20 */ /* 0x000fc80008400000 */
[----:B------:R-:W-:Y:S01]  /*4bd0*/  FFMA R2, R73, UR13, R2 ;  /* 0x0000000d49027c23 */ /* 0x000fe20008000002 */
[----:B------:R-:W-:Y:S01]  /*4be0*/  USHF.L.U32 UR4, UR6, 0x6, URZ ;  /* 0x0000000606047899 */ /* 0x000fe2000800063f */
[----:B------:R-:W2:Y:S03]  /*4bf0*/  LDL.LU R73, [R1+0x138] ;  /* 0x0001380001497983 */ /* 0x000ea60000300800 */
[----:B------:R-:W-:-:S05]  /*4c00*/  F2FP.SATFINITE.E4M3.F32.PACK_AB_MERGE_C R2, RZ, R2, RZ ;  /* 0x00000002ff02723e */ /* 0x000fca00048070ff */
[----:B------:R0:W-:Y:S02]  /*4c10*/  @!P3 STG.E.U8 desc[UR14][R16.64+0x9], R2 ;  /* 0x000009021000b986 */ /* 0x0001e4000c10110e */
[----:B0-----:R-:W-:Y:S01]  /*4c20*/  PRMT R2, RZ, 0x7610, R2 ;  /* 0x00007610ff027816 */ /* 0x001fe20000000002 */
[----:B------:R-:W0:Y:S05]  /*4c30*/  @!P2 LDC.64 R16, c[0x0][0x650] ;  /* 0x00019400ff10ab82 */ /* 0x000e2a0000000a00 */
[----:B------:R-:W3:Y:S01]  /*4c40*/  @!P2 LDG.E.U8 R2, desc[UR14][R6.64+0x8] ;  /* 0x0000080e0602a981 */ /* 0x000ee2000c1e1100 */
[----:B------:R-:W-:Y:S02]  /*4c50*/  ISETP.LT.OR P3, PT, R0, 0xa, !P0 ;  /* 0x0000000a0000780c */ /* 0x000fe40004761670 */
[----:B0-----:R-:W-:-:S04]  /*4c60*/  @!P2 IADD3 R16, P4, P5, R4, UR8, R16 ;  /* 0x000000080410ac10 */ /* 0x001fc8000fd9e010 */
[----:B------:R-:W-:Y:S02]  /*4c70*/  @!P2 IADD3.X R17, R3, UR5, R17, P4, P5 ;  /* 0x000000050311ac10 */ /* 0x000fe4000a7ea411 */
[----:B---3--:R-:W-:-:S04]  /*4c80*/  LOP3.LUT R2, R2, 0xff, RZ, 0xc0, !PT ;  /* 0x000000ff02027812 */ /* 0x008fc800078ec0ff */
[----:B------:R-:W-:-:S05]  /*4c90*/  F2FP.F16.E4M3.UNPACK_B R2, R2 ;  /* 0x00000002ff02723e */ /* 0x000fca00020006ff */
[----:B------:R-:W-:-:S05]  /*4ca0*/  HADD2.F32 R2, -RZ, R2.H0_H0 ;  /* 0x20000002ff027230 */ /* 0x000fca0000004100 */
[----:B------:R-:W-:-:S04]  /*4cb0*/  FMUL R2, R2, UR16 ;  /* 0x0000001002027c20 */ /* 0x000fc80008400000 */
[----:B------:R-:W-:Y:S01]  /*4cc0*/  FFMA R2, R74, UR13, R2 ;  /* 0x0000000d4a027c23 */ /* 0x000fe20008000002 */
[----:B------:R-:W-:Y:S01]  /*4cd0*/  USHF.L.U64.HI UR9, UR6, 0x6, UR7 ;  /* 0x0000000606097899 */ /* 0x000fe20008010207 */
[----:B------:R-:W3:Y:S03]  /*4ce0*/  LDL.LU R74, [R1+0x134] ;  /* 0x00013400014a7983 */ /* 0x000ee60000300800 */
[----:B------:R-:W-:-:S05]  /*4cf0*/  F2FP.SATFINITE.E4M3.F32.PACK_AB_MERGE_C R2, RZ, R2, RZ ;  /* 0x00000002ff02723e */ /* 0x000fca00048070ff */
[----:B------:R0:W-:Y:S02]  /*4d00*/  @!P2 STG.E.U8 desc[UR14][R16.64+0x8], R2 ;  /* 0x000008021000a986 */ /* 0x0001e4000c10110e */
[----:B0-----:R-:W-:Y:S01]  /*4d10*/  PRMT R2, RZ, 0x7610, R2 ;  /* 0x00007610ff027816 */ /* 0x001fe20000000002 */
[----:B------:R-:W0:Y:S05]  /*4d20*/  @!P3 LDC.64 R16, c[0x0][0x650] ;  /* 0x00019400ff10bb82 */ /* 0x000e2a0000000a00 */
[----:B------:R-:W4:Y:S01]  /*4d30*/  @!P3 LDG.E.U8 R2, desc[UR14][R6.64+0x9] ;  /* 0x0000090e0602b981 */ /* 0x000f22000c1e1100 */
[----:B------:R-:W-:Y:S02]  /*4d40*/  ISETP.LT.OR P2, PT, R0, 0x11, !P1 ;  /* 0x000000110000780c */ /* 0x000fe40004f41670 */
[----:B0-----:R-:W-:-:S04]  /*4d50*/  @!P3 IADD3 R16, P4, P5, R4, UR8, R16 ;  /* 0x000000080410bc10 */ /* 0x001fc8000fd9e010 */
[----:B------:R-:W-:Y:S02]  /*4d60*/  @!P3 IADD3.X R17, R3, UR5, R17, P4, P5 ;  /* 0x000000050311bc10 */ /* 0x000fe4000a7ea411 */
[----:B----4-:R-:W-:-:S04]  /*4d70*/  LOP3.LUT R2, R2, 0xff, RZ, 0xc0, !PT ;  /* 0x000000ff02027812 */ /* 0x010fc800078ec0ff */
[----:B------:R-:W-:-:S05]  /*4d80*/  F2FP.F16.E4M3.UNPACK_B R2, R2 ;  /* 0x00000002ff02723e */ /* 0x000fca00020006ff */
[----:B------:R-:W-:-:S05]  /*4d90*/  HADD2.F32 R2, -RZ, R2.H0_H0 ;  /* 0x20000002ff027230 */ /* 0x000fca0000004100 */
[----:B------:R-:W-:-:S04]  /*4da0*/  FMUL R2, R2, UR16 ;  /* 0x0000001002027c20 */ /* 0x000fc80008400000 */
[----:B------:R-:W-:Y:S01]  /*4db0*/  FFMA R2, R75, UR13, R2 ;  /* 0x0000000d4b027c23 */ /* 0x000fe20008000002 */
[----:B------:R-:W-:Y:S01]  /*4dc0*/  UIMAD.WIDE.U32 UR10, UR6, 0x80, URZ ;  /* 0x00000080060a78a5 */ /* 0x000fe2000f8e003f */
[----:B------:R-:W4:Y:S03]  /*4dd0*/  LDL.LU R75, [R1+0x130] ;  /* 0x00013000014b7983 */ /* 0x000f260000300800 */
[----:B------:R-:W-:-:S05]  /*4de0*/  F2FP.SATFINITE.E4M3.F32.PACK_AB_MERGE_C R2, RZ, R2, RZ ;  /* 0x00000002ff02723e */ /* 0x000fca00048070ff */
        /* <DEDUP_REMOVED lines=11> */
[----:B------:R-:W-:Y:S02]  /*4ea0*/  FFMA R2, R76, UR13, R2 ;  /* 0x0000000d4c027c23 */ /* 0x000fe40008000002 */
[----:B------:R-:W2:Y:S03]  /*4eb0*/  LDL.LU R76, [R1+0x12c] ;  /* 0x00012c00014c7983 */ /* 0x000ea60000300800 */
[----:B------:R-:W-:-:S05]  /*4ec0*/  F2FP.SATFINITE.E4M3.F32.PACK_AB_MERGE_C R2, RZ, R2, RZ ;  /* 0x00000002ff02723e */ /* 0x000fca00048070ff */
[----:B------:R0:W-:Y:S02]  /*4ed0*/  @!P2 STG.E.U8 desc[UR14][R16.64+0x10], R2 ;  /* 0x000010021000a986 */ /* 0x0001e4000c10110e */
[----:B0-----:R-:W-:Y:S01]  /*4ee0*/  PRMT R2, RZ, 0x7610, R2 ;  /* 0x00007610ff027816 */ /* 0x001fe20000000002 */
[----:B------:R-:W0:Y:S05]  /*4ef0*/  @!P3 LDC.64 R16, c[0x0][0x650] ;  /* 0x00019400ff10bb82 */ /* 0x000e2a0000000a00 */
[----:B------:R-:W3:Y:S01]  /*4f00*/  @!P3 LDG.E.U8 R2, desc[UR14][R8.64+0x11] ;  /* 0x0000110e0802b981 */ /* 0x000ee2000c1e1100 */
[----:B------:R-:W-:Y:S02]  /*4f10*/  ISETP.LT.OR P2, PT, R0, 0x11, !P0 ;  /* 0x000000110000780c */ /* 0x000fe40004741670 */
[----:B0-----:R-:W-:-:S05]  /*4f20*/  @!P3 IADD3 R16, P4, R4, R16, RZ ;  /* 0x000000100410b210 */ /* 0x001fca0007f9e0ff */
[----:B------:R-:W-:Y:S01]  /*4f30*/  @!P3 IMAD.X R17, R3, 0x1, R17, P4 ;  /* 0x000000010311b824 */ /* 0x000fe200020e0611 */
[----:B---3--:R-:W-:-:S04]  /*4f40*/  LOP3.LUT R2, R2, 0xff, RZ, 0xc0, !PT ;  /* 0x000000ff02027812 */ /* 0x008fc800078ec0ff */
[----:B------:R-:W-:-:S05]  /*4f50*/  F2FP.F16.E4M3.UNPACK_B R2, R2 ;  /* 0x00000002ff02723e */ /* 0x000fca00020006ff */
[----:B------:R-:W-:-:S05]  /*4f60*/  HADD2.F32 R2, -RZ, R2.H0_H0 ;  /* 0x20000002ff027230 */ /* 0x000fca0000004100 */
[----:B------:R-:W-:-:S04]  /*4f70*/  FMUL R2, R2, UR16 ;  /* 0x0000001002027c20 */ /* 0x000fc80008400000 */
[----:B------:R-:W-:Y:S02]  /*4f80*/  FFMA R2, R77, UR13, R2 ;  /* 0x0000000d4d027c23 */ /* 0x000fe40008000002 */
        /* <DEDUP_REMOVED lines=16> */
[----:B------:R0:W-:Y:S02]  /*5090*/  @!P2 STG.E.U8 desc[UR14][R16.64+0x10], R2 ;  /* 0x000010021000a986 */ /* 0x0001e4000c10110e */
[----:B0-----:R-:W-:Y:S01]  /*50a0*/  PRMT R2, RZ, 0x7610, R2 ;  /* 0x00007610ff027816 */ /* 0x001fe20000000002 */
[----:B------:R-:W0:Y:S05]  /*50b0*/  @!P3 LDC.64 R16, c[0x0][0x650] ;  /* 0x00019400ff10bb82 */ /* 0x000e2a0000000a00 */
[----:B------:R-:W2:Y:S01]  /*50c0*/  @!P3 LDG.E.U8 R2, desc[UR14][R6.64+0x11] ;  /* 0x0000110e0602b981 */ /* 0x000ea2000c1e1100 */
[----:B------:R-:W-:Y:S02]  /*50d0*/  ISETP.LT.OR P2, PT, R0, 0x19, !P1 ;  /* 0x000000190000780c */ /* 0x000fe40004f41670 */
[----:B0-----:R-:W-:-:S04]  /*50e0*/  @!P3 IADD3 R16, P4, P5, R4, UR8, R16 ;  /* 0x000000080410bc10 */ /* 0x001fc8000fd9e010 */
[----:B------:R-:W-:Y:S02]  /*50f0*/  @!P3 IADD3.X R17, R3, UR5, R17, P4, P5 ;  /* 0x000000050311bc10 */ /* 0x000fe4000a7ea411 */
        /* <DEDUP_REMOVED lines=26> */
[----:B0-----:R-:W-:-:S05]  /*52a0*/  @!P3 IADD3 R16, P4, R4, R16, RZ ;  /* 0x000000100410b210 */ /* 0x001fca0007f9e0ff */
[----:B------:R-:W-:Y:S01]  /*52b0*/  @!P3 IMAD.X R17, R3, 0x1, R17, P4 ;  /* 0x000000010311b824 */ /* 0x000fe200020e0611 */
        /* <DEDUP_REMOVED lines=89> */
[----:B------:R-:W5:Y:S03]  /*5850*/  LDL.LU R87, [R1+0x100] ;  /* 0x0001000001577983 */ /* 0x000f660000300800 */
        /* <DEDUP_REMOVED lines=12> */
[----:B------:R-:W-:-:S05]  /*5920*/  FFMA R2, R13, UR13, R2 ;  /* 0x0000000d0d027c23 */ /* 0x000fca0008000002 */
[----:B------:R-:W-:Y:S02]  /*5930*/  F2FP.SATFINITE.E4M3.F32.PACK_AB_MERGE_C R13, RZ, R2, RZ ;  /* 0x00000002ff0d723e */ /* 0x000fe400048070ff */
[----:B------:R-:W-:-:S03]  /*5940*/  PRMT R2, RZ, 0x7610, R2 ;  /* 0x00007610ff027816 */ /* 0x000fc60000000002 */
[----:B------:R0:W-:Y:S04]  /*5950*/  @!P2 STG.E.U8 desc[UR14][R16.64+0x28], R13 ;  /* 0x0000280d1000a986 */ /* 0x0001e8000c10110e */
[----:B------:R-:W4:Y:S01]  /*5960*/  @!P3 LDG.E.U8 R2, desc[UR14][R8.64+0x29] ;  /* 0x0000290e0802b981 */ /* 0x000f22000c1e1100 */
[----:B0-----:R-:W0:Y:S01]  /*5970*/  @!P3 LDC.64 R16, c[0x0][0x650] ;  /* 0x00019400ff10bb82 */ /* 0x001e220000000a00 */
        /* <DEDUP_REMOVED lines=14> */
[----:B0-----:R-:W-:-:S04]  /*5a60*/  @!P2 IADD3 R16, P4, P5, R4, UR8, R16 ;  /* 0x000000080410ac10 */ /* 0x001fc8000fd9e010 */
[----:B------:R-:W-:Y:S02]  /*5a70*/  @!P2 IADD3.X R17, R3, UR5, R17, P4, P5 ;  /* 0x000000050311ac10 */ /* 0x000fe4000a7ea411 */
        /* <DEDUP_REMOVED lines=44> */
[----:B------:R-:W0:Y:S03]  /*5d40*/  @!P2 LDC.64 R18, c[0x0][0x650] ;  /* 0x00019400ff12ab82 */ /* 0x000e260000000a00 */
[----:B------:R-:W-:Y:S02]  /*5d50*/  F2FP.SATFINITE.E4M3.F32.PACK_AB_MERGE_C R13, RZ, R2, RZ ;  /* 0x00000002ff0d723e */ /* 0x000fe400048070ff */
[----:B------:R-:W-:-:S03]  /*5d60*/  PRMT R2, RZ, 0x7610, R2 ;  /* 0x00007610ff027816 */ /* 0x000fc60000000002 */
[----:B------:R1:W-:Y:S04]  /*5d70*/  @!P3 STG.E.U8 desc[UR14][R16.64+0x31], R13 ;  /* 0x0000310d1000b986 */ /* 0x0003e8000c10110e */
[----:B------:R-:W4:Y:S01]  /*5d80*/  @!P2 LDG.E.U8 R2, desc[UR14][R6.64+0x30] ;  /* 0x0000300e0602a981 */ /* 0x000f22000c1e1100 */
[----:B------:R-:W-:Y:S02]  /*5d90*/  ISETP.LT.OR P3, PT, R0, 0x32, !P0 ;  /* 0x000000320000780c */ /* 0x000fe40004761670 */
[----:B0-----:R-:W-:-:S11]  /*5da0*/  @!P2 IADD3 R18, P4, P5, R4, UR8, R18 ;  /* 0x000000080412ac10 */ /* 0x001fd6000fd9e012 */
[----:B-1----:R-:W0:Y:S01]  /*5db0*/  @!P3 LDC.64 R16, c[0x0][0x650] ;  /* 0x00019400ff10bb82 */ /* 0x002e220000000a00 */
        /* <DEDUP_REMOVED lines=10> */
[----:B------:R-:W-:Y:S02]  /*5e60*/  ISETP.LT.OR P2, PT, R0, 0x39, !P1 ;  /* 0x000000390000780c */ /* 0x000fe40004f41670 */
[----:B0-----:R-:W-:-:S04]  /*5e70*/  @!P3 IADD3 R16, P4, P5, R4, UR8, R16 ;  /* 0x000000080410bc10 */ /* 0x001fc8000fd9e010 */
[----:B------:R-:W-:-:S07]  /*5e80*/  @!P3 IADD3.X R17, R3, UR5, R17, P4, P5 ;  /* 0x000000050311bc10 */ /* 0x000fce000a7ea411 */
[----:B-1----:R-:W0:Y:S01]  /*5e90*/  @!P2 LDC.64 R18, c[0x0][0x650] ;  /* 0x00019400ff12ab82 */ /* 0x002e220000000a00 */
        /* <DEDUP_REMOVED lines=10> */
[----:B0-----:R-:W-:-:S05]  /*5f40*/  @!P2 IADD3 R18, P4, R4, R18, RZ ;  /* 0x000000120412a210 */ /* 0x001fca0007f9e0ff */
[----:B------:R-:W-:-:S06]  /*5f50*/  @!P2 IMAD.X R19, R3, 0x1, R19, P4 ;  /* 0x000000010313a824 */ /* 0x000fcc00020e0613 */
        /* <DEDUP_REMOVED lines=65> */
[----:B------:R-:W0:Y:S01]  /*6370*/  @!P2 LDC.64 R16, c[0x0][0x650] ;  /* 0x00019400ff10ab82 */ /* 0x000e220000000a00 */
[----:B----4-:R-:W-:-:S04]  /*6380*/  LOP3.LUT R2, R2, 0xff, RZ, 0xc0, !PT ;  /* 0x000000ff02027812 */ /* 0x010fc800078ec0ff */
[----:B------:R-:W-:-:S05]  /*6390*/  F2FP.F16.E4M3.UNPACK_B R2, R2 ;  /* 0x00000002ff02723e */ /* 0x000fca00020006ff */
[----:B------:R-:W-:-:S05]  /*63a0*/  HADD2.F32 R2, -RZ, R2.H0_H0 ;  /* 0x20000002ff027230 */ /* 0x000fca0000004100 */
[----:B------:R-:W-:-:S04]  /*63b0*/  FMUL R2, R2, UR16 ;  /* 0x0000001002027c20 */ /* 0x000fc80008400000 */
[----:B------:R-:W-:-:S05]  /*63c0*/  FFMA R2, R244, UR13, R2 ;  /* 0x0000000df4027c23 */ /* 0x000fca0008000002 */
[----:B-1----:R-:W-:Y:S02]  /*63d0*/  F2FP.SATFINITE.E4M3.F32.PACK_AB_MERGE_C R13, RZ, R2, RZ ;  /* 0x00000002ff0d723e */ /* 0x002fe400048070ff */
[----:B------:R-:W-:-:S03]  /*63e0*/  PRMT R2, RZ, 0x7610, R2 ;  /* 0x00007610ff027816 */ /* 0x000fc60000000002 */
[----:B------:R1:W-:Y:S04]  /*63f0*/  @!P3 STG.E.U8 desc[UR14][R20.64+0x41], R13 ;  /* 0x0000410d1400b986 */ /* 0x0003e8000c10110e */
[----:B------:R-:W4:Y:S01]  /*6400*/  @!P2 LDG.E.U8 R2, desc[UR14][R6.64+0x40] ;  /* 0x0000400e0602a981 */ /* 0x000f22000c1e1100 */
[----:B------:R-:W-:Y:S02]  /*6410*/  ISETP.LT.OR P3, PT, R0, 0x42, !P0 ;  /* 0x000000420000780c */ /* 0x000fe40004761670 */
[----:B0-----:R-:W-:-:S04]  /*6420*/  @!P2 IADD3 R18, P4, P5, R4, UR8, R16 ;  /* 0x000000080412ac10 */ /* 0x001fc8000fd9e010 */
[----:B------:R-:W-:-:S07]  /*6430*/  @!P2 IADD3.X R19, R3, UR5, R17, P4, P5 ;  /* 0x000000050313ac10 */ /* 0x000fce000a7ea411 */
        /* <DEDUP_REMOVED lines=373> */
[----:B------:R4:W2:Y:S01]  /*7b90*/  @!P1 LDG.E.U8 R2, desc[UR14][R6.64+0x79] ;  /* 0x0000790e06029981 */ /* 0x0008a2000c1e1100 */
[----:B------:R-:W-:-:S05]  /*7ba0*/  IADD3 R13, P0, R10, 0x40, RZ ;  /* 0x000000400a0d7810 */ /* 0x000fca0007f1e0ff */
[----:B------:R-:W-:Y:S01]  /*7bb0*/  IMAD.X R16, RZ, RZ, R11, P0 ;  /* 0x000000ffff107224 */ /* 0x000fe200000e060b */
[----:B------:R-:W-:Y:S01]  /*7bc0*/  ISETP.GE.AND P0, PT, R12, 0x41, PT ;  /* 0x000000410c00780c */ /* 0x000fe20003f06270 */
[----:B------:R-:W-:-:S03]  /*7bd0*/  IMAD.WIDE.U32 R8, R13, UR18, R14 ;  /* 0x000000120d087c25 */ /* 0x000fc6000f8e000e */
[----:B------:R-:W-:Y:S01]  /*7be0*/  ISETP.LT.OR P3, PT, R0, 0x1, !P0 ;  /* 0x000000010000780c */ /* 0x000fe20004761670 */
[----:B-1----:R-:W-:Y:S01]  /*7bf0*/  IMAD R18, R16, UR18, RZ ;  /* 0x0000001210127c24 */ /* 0x002fe2000f8e02ff */
[----:B0-----:R-:W-:Y:S02]  /*7c00*/  @!P1 IADD3 R16, P4, P5, R4, UR8, R20 ;  /* 0x0000000804109c10 */ /* 0x001fe4000fd9e014 */
[----:B----4-:R-:W-:Y:S01]  /*7c10*/  IADD3 R6, P2, R8, UR20, RZ ;  /* 0x0000001408067c10 */ /* 0x010fe2000ff5e0ff */
[----:B------:R-:W-:Y:S01]  /*7c20*/  IMAD R13, R13, UR19, R18 ;  /* 0x000000130d0d7c24 */ /* 0x000fe2000f8e0212 */
[----:B------:R-:W-:-:S04]  /*7c30*/  @!P1 IADD3.X R17, R3, UR5, R21, P4, P5 ;  /* 0x0000000503119c10 */ /* 0x000fc8000a7ea415 */
[----:B------:R-:W-:-:S03]  /*7c40*/  IADD3.X R7, R9, UR21, R13, P2, !PT ;  /* 0x0000001509077c10 */ /* 0x000fc600097fe40d */
[----:B------:R-:W0:Y:S01]  /*7c50*/  @!P3 LDC.64 R20, c[0x0][0x650] ;  /* 0x00019400ff14bb82 */ /* 0x000e220000000a00 */
[----:B--2---:R-:W-:-:S04]  /*7c60*/  LOP3.LUT R2, R2, 0xff, RZ, 0xc0, !PT ;  /* 0x000000ff02027812 */ /* 0x004fc800078ec0ff */
[----:B------:R-:W-:-:S05]  /*7c70*/  F2FP.F16.E4M3.UNPACK_B R2, R2 ;  /* 0x00000002ff02723e */ /* 0x000fca00020006ff */
[----:B------:R-:W-:-:S05]  /*7c80*/  HADD2.F32 R2, -RZ, R2.H0_H0 ;  /* 0x20000002ff027230 */ /* 0x000fca0000004100 */
[----:B------:R-:W-:-:S04]  /*7c90*/  FMUL R2, R2, UR16 ;  /* 0x0000001002027c20 */ /* 0x000fc80008400000 */
[----:B------:R-:W-:-:S05]  /*7ca0*/  FFMA R2, R22, UR13, R2 ;  /* 0x0000000d16027c23 */ /* 0x000fca0008000002 */
[----:B------:R-:W-:Y:S02]  /*7cb0*/  F2FP.SATFINITE.E4M3.F32.PACK_AB_MERGE_C R19, RZ, R2, RZ ;  /* 0x00000002ff13723e */ /* 0x000fe400048070ff */
[----:B------:R-:W-:-:S03]  /*7cc0*/  PRMT R2, RZ, 0x7610, R2 ;  /* 0x00007610ff027816 */ /* 0x000fc60000000002 */
[----:B------:R1:W-:Y:S04]  /*7cd0*/  @!P1 STG.E.U8 desc[UR14][R16.64+0x79], R19 ;  /* 0x0000791310009986 */ /* 0x0003e8000c10110e */
[----:B------:R-:W2:Y:S01]  /*7ce0*/  @!P3 LDG.E.U8 R2, desc[UR14][R6.64] ;  /* 0x0000000e0602b981 */ /* 0x000ea2000c1e1100 */
[----:B------:R-:W-:Y:S02]  /*7cf0*/  ISETP.LT.OR P2, PT, R0, 0x2, !P0 ;  /* 0x000000020000780c */ /* 0x000fe40004741670 */
[----:B0-----:R-:W-:Y:S02]  /*7d00*/  @!P3 IADD3 R8, P1, P4, R4, UR4, R20 ;  /* 0x000000040408bc10 */ /* 0x001fe4000fc3e014 */
[----:B--2---:R-:W-:-:S04]  /*7d10*/  LOP3.LUT R2, R2, 0xff, RZ, 0xc0, !PT ;  /* 0x000000ff02027812 */ /* 0x004fc800078ec0ff */
[----:B------:R-:W-:-:S05]  /*7d20*/  F2FP.F16.E4M3.UNPACK_B R2, R2 ;  /* 0x00000002ff02723e */ /* 0x000fca00020006ff */
[----:B------:R-:W-:-:S05]  /*7d30*/  HADD2.F32 R2, -RZ, R2.H0_H0 ;  /* 0x20000002ff027230 */ /* 0x000fca0000004100 */
[----:B------:R-:W-:-:S04]  /*7d40*/  FMUL R9, R2, UR16 ;  /* 0x0000001002097c20 */ /* 0x000fc80008400000 */
[----:B------:R-:W-:Y:S01]  /*7d50*/  FFMA R152, R152, UR13, R9 ;  /* 0x0000000d98987c23 */ /* 0x000fe20008000009 */
[----:B------:R-:W-:Y:S02]  /*7d60*/  @!P3 IADD3.X R9, R3, UR9, R21, P1, P4 ;  /* 0x000000090309bc10 */ /* 0x000fe40008fe8415 */
[----:B------:R-:W-:Y:S01]  /*7d70*/  PRMT R2, RZ, 0x7610, R2 ;  /* 0x00007610ff027816 */ /* 0x000fe20000000002 */
[----:B------:R-:W0:Y:S01]  /*7d80*/  @!P2 LDC.64 R20, c[0x0][0x650] ;  /* 0x00019400ff14ab82 */ /* 0x000e220000000a00 */
[----:B-1----:R-:W-:-:S05]  /*7d90*/  F2FP.SATFINITE.E4M3.F32.PACK_AB_MERGE_C R19, RZ, R152, RZ ;  /* 0x00000098ff13723e */ /* 0x002fca00048070ff */
[----:B------:R1:W-:Y:S04]  /*7da0*/  @!P3 STG.E.U8 desc[UR14][R8.64], R19 ;  /* 0x000000130800b986 */ /* 0x0003e8000c10110e */
[----:B------:R-:W2:Y:S01]  /*7db0*/  @!P2 LDG.E.U8 R2, desc[UR14][R6.64+0x1] ;  /* 0x0000010e0602a981 */ /* 0x000ea2000c1e1100 */
[----:B------:R-:W-:-:S05]  /*7dc0*/  IADD3 R13, P1, R10, 0x48, RZ ;  /* 0x000000480a0d7810 */ /* 0x000fca0007f3e0ff */
[----:B------:R-:W-:Y:S01]  /*7dd0*/  IMAD.X R18, RZ, RZ, R11, P1 ;  /* 0x000000ffff127224 */ /* 0x000fe200008e060b */
[----:B------:R-:W-:Y:S01]  /*7de0*/  ISETP.GE.AND P1, PT, R12, 0x49, PT ;  /* 0x000000490c00780c */ /* 0x000fe20003f26270 */
[----:B------:R-:W-:-:S03]  /*7df0*/  IMAD.WIDE.U32 R16, R13, UR18, R14 ;  /* 0x000000120d107c25 */ /* 0x000fc6000f8e000e */
[----:B------:R-:W-:Y:S01]  /*7e00*/  ISETP.LT.OR P3, PT, R0, 0x1, !P1 ;  /* 0x000000010000780c */ /* 0x000fe20004f61670 */
[----:B-1----:R-:W-:Y:S01]  /*7e10*/  IMAD R8, R18, UR18, RZ ;  /* 0x0000001212087c24 */ /* 0x002fe2000f8e02ff */
[----:B0-----:R-:W-:-:S03]  /*7e20*/  @!P2 IADD3 R18, P5, P6, R4, UR4, R20 ;  /* 0x000000040412ac10 */ /* 0x001fc6000febe014 */
[----:B------:R-:W-:Y:S01]  /*7e30*/  IMAD R13, R13, UR19, R8 ;  /* 0x000000130d0d7c24 */ /* 0x000fe2000f8e0208 */
[----:B------:R-:W-:Y:S02]  /*7e40*/  IADD3 R8, P4, R16, UR20, RZ ;  /* 0x0000001410087c10 */ /* 0x000fe4000ff9e0ff */
[----:B------:R-:W-:Y:S02]  /*7e50*/  @!P2 IADD3.X R19, R3, UR9, R21, P5, P6 ;  /* 0x000000090313ac10 */ /* 0x000fe4000afec415 */
        /* <DEDUP_REMOVED lines=11> */
[----:B------:R-:W-:Y:S01]  /*7f10*/  IMAD.U32 R17, RZ, RZ, UR8 ;  /* 0x00000008ff117e24 */ /* 0x000fe2000f8e00ff */
[----:B------:R-:W-:-:S04]  /*7f20*/  ISETP.LT.OR P2, PT, R0, 0x2, !P1 ;  /* 0x000000020000780c */ /* 0x000fc80004f41670 */
[----:B------:R-:W-:-:S04]  /*7f30*/  @!P3 IADD3 R17, P4, P5, R17, UR4, R4 ;  /* 0x000000041111bc10 */ /* 0x000fc8000fd9e004 */
[----:B0-----:R-:W-:-:S05]  /*7f40*/  @!P3 IADD3 R16, P6, R17, R22, RZ ;  /* 0x000000161110b210 */ /* 0x001fca0007fde0ff */
[----:B-1----:R-:W0:Y:S01]  /*7f50*/  @!P2 LDC.64 R20, c[0x0][0x650] ;  /* 0x00019400ff14ab82 */ /* 0x002e220000000a00 */
[----:B--2---:R-:W-:-:S04]  /*7f60*/  LOP3.LUT R2, R2, 0xff, RZ, 0xc0, !PT ;  /* 0x000000ff02027812 */ /* 0x004fc800078ec0ff */
[----:B------:R-:W-:-:S05]  /*7f70*/  F2FP.F16.E4M3.UNPACK_B R2, R2 ;  /* 0x00000002ff02723e */ /* 0x000fca00020006ff */
[----:B------:R-:W-:-:S05]  /*7f80*/  HADD2.F32 R2, -RZ, R2.H0_H0 ;  /* 0x20000002ff027230 */ /* 0x000fca0000004100 */
[----:B------:R-:W-:Y:S01]  /*7f90*/  FMUL R13, R2, UR16 ;  /* 0x00000010020d7c20 */ /* 0x000fe20008400000 */
[----:B------:R-:W-:-:S03]  /*7fa0*/  IMAD.U32 R2, RZ, RZ, UR5 ;  /* 0x00000005ff027e24 */ /* 0x000fc6000f8e00ff */
[----:B------:R-:W-:Y:S02]  /*7fb0*/  FFMA R13, R154, UR13, R13 ;  /* 0x0000000d9a0d7c23 */ /* 0x000fe4000800000d */
[----:B------:R-:W-:-:S03]  /*7fc0*/  @!P3 IADD3.X R2, R2, UR9, R3, P4, P5 ;  /* 0x000000090202bc10 */ /* 0x000fc6000a7ea403 */
[----:B------:R-:W-:Y:S02]  /*7fd0*/  F2FP.SATFINITE.E4M3.F32.PACK_AB_MERGE_C R13, RZ, R13, RZ ;  /* 0x0000000dff0d723e */ /* 0x000fe400048070ff */
[----:B------:R-:W-:Y:S01]  /*7fe0*/  @!P3 IMAD.X R17, R2, 0x1, R23, P6 ;  /* 0x000000010211b824 */ /* 0x000fe200030e0617 */
[----:B------:R-:W-:-:S04]  /*7ff0*/  PRMT R2, RZ, 0x7610, R2 ;  /* 0x00007610ff027816 */ /* 0x000fc80000000002 */
[----:B------:R1:W-:Y:S04]  /*8000*/  @!P3 STG.E.U8 desc[UR14][R16.64], R13 ;  /* 0x0000000d1000b986 */ /* 0x0003e8000c10110e */
[----:B------:R-:W2:Y:S01]  /*8010*/  @!P2 LDG.E.U8 R2, desc[UR14][R8.64+0x1] ;  /* 0x0000010e0802a981 */ /* 0x000ea2000c1e1100 */
[----:B------:R-:W-:Y:S02]  /*8020*/  IMAD.U32 R19, RZ, RZ, UR8 ;  /* 0x00000008ff137e24 */ /* 0x000fe4000f8e00ff */
[----:B------:R-:W-:-:S03]  /*8030*/  IMAD.U32 R23, RZ, RZ, UR5 ;  /* 0x00000005ff177e24 */ /* 0x000fc6000f8e00ff */
[----:B------:R-:W-:Y:S02]  /*8040*/  @!P2 IADD3 R19, P4, P5, R19, UR4, R4 ;  /* 0x000000041313ac10 */ /* 0x000fe4000fd9e004 */
[----:B------:R-:W-:Y:S02]  /*8050*/  ISETP.LT.OR P3, PT, R0, 0x9, !P0 ;  /* 0x000000090000780c */ /* 0x000fe40004761670 */
[----:B0-----:R-:W-:Y:S02]  /*8060*/  @!P2 IADD3 R18, P6, R19, R20, RZ ;  /* 0x000000141312a210 */ /* 0x001fe40007fde0ff */
[----:B-1----:R-:W-:-:S05]  /*8070*/  @!P2 IADD3.X R16, R23, UR9, R3, P4, P5 ;  /* 0x000000091710ac10 */ /* 0x002fca000a7ea403 */
[----:B------:R-:W-:-:S04]  /*8080*/  @!P2 IMAD.X R19, R16, 0x1, R21, P6 ;  /* 0x000000011013a824 */ /* 0x000fc800030e0615 */
        /* <DEDUP_REMOVED lines=11> */
[----:B0-----:R-:W-:-:S04]  /*8140*/  @!P3 IADD3 R16, P4, P5, R4, UR4, R16 ;  /* 0x000000040410bc10 */ /* 0x001fc8000fd9e010 */
[----:B------:R-:W-:-:S07]  /*8150*/  @!P3 IADD3.X R17, R3, UR9, R17, P4, P5 ;  /* 0x000000090311bc10 */ /* 0x000fce000a7ea411 */
[----:B-1----:R-:W0:Y:S01]  /*8160*/  @!P2 LDC.64 R18, c[0x0][0x650] ;  /* 0x00019400ff12ab82 */ /* 0x002e220000000a00 */
[----:B--2---:R-:W-:-:S04]  /*8170*/  LOP3.LUT R2, R2, 0xff, RZ, 0xc0, !PT ;  /* 0x000000ff02027812 */ /* 0x004fc800078ec0ff */
[----:B------:R-:W-:-:S05]  /*8180*/  F2FP.F16.E4M3.UNPACK_B R2, R2 ;  /* 0x00000002ff02723e */ /* 0x000fca00020006ff */
[----:B------:R-:W-:-:S05]  /*8190*/  HADD2.F32 R2, -RZ, R2.H0_H0 ;  /* 0x20000002ff027230 */ /* 0x000fca0000004100 */
[----:B------:R-:W-:-:S04]  /*81a0*/  FMUL R13, R2, UR16 ;  /* 0x00000010020d7c20 */ /* 0x000fc80008400000 */
[----:B------:R-:W-:Y:S01]  /*81b0*/  FFMA R13, R156, UR13, R13 ;  /* 0x0000000d9c0d7c23 */ /* 0x000fe2000800000d */
[----:B------:R-:W-:-:S04]  /*81c0*/  PRMT R2, RZ, 0x7610, R2 ;  /* 0x00007610ff027816 */ /* 0x000fc80000000002 */
[----:B------:R-:W-:-:S05]  /*81d0*/  F2FP.SATFINITE.E4M3.F32.PACK_AB_MERGE_C R13, RZ, R13, RZ ;  /* 0x0000000dff0d723e */ /* 0x000fca00048070ff */
[----:B------:R1:W-:Y:S04]  /*81e0*/  @!P3 STG.E.U8 desc[UR14][R16.64+0x8], R13 ;  /* 0x0000080d1000b986 */ /* 0x0003e8000c10110e */
[----:B------:R-:W2:Y:S01]  /*81f0*/  @!P2 LDG.E.U8 R2, desc[UR14][R6.64+0x9] ;  /* 0x0000090e0602a981 */ /* 0x000ea2000c1e1100 */
[----:B------:R-:W-:Y:S02]  /*8200*/  ISETP.LT.OR P3, PT, R0, 0x9, !P1 ;  /* 0x000000090000780c */ /* 0x000fe40004f61670 */
[----:B0-----:R-:W-:-:S04]  /*8210*/  @!P2 IADD3 R18, P4, P5, R4, UR4, R18 ;  /* 0x000000040412ac10 */ /* 0x001fc8000fd9e012 */
[----:B------:R-:W-:-:S07]  /*8220*/  @!P2 IADD3.X R19, R3, UR9, R19, P4, P5 ;  /* 0x000000090313ac10 */ /* 0x000fce000a7ea413 */
        /* <DEDUP_REMOVED lines=10> */
[----:B-1----:R-:W-:Y:S01]  /*82d0*/  IMAD.U32 R17, RZ, RZ, UR8 ;  /* 0x00000008ff117e24 */ /* 0x002fe2000f8e00ff */
[----:B------:R-:W-:-:S04]  /*82e0*/  ISETP.LT.OR P2, PT, R0, 0xa, !P1 ;  /* 0x0000000a0000780c */ /* 0x000fc80004f41670 */
[----:B------:R-:W-:-:S04]  /*82f0*/  @!P3 IADD3 R17, P4, P5, R17, UR4, R4 ;  /* 0x000000041111bc10 */ /* 0x000fc8000fd9e004 */
[----:B0-----:R-:W-:-:S05]  /*8300*/  @!P3 IADD3 R16, P6, R17, R22, RZ ;  /* 0x000000161110b210 */ /* 0x001fca0007fde0ff */
[----:B--2---:R-:W0:Y:S01]  /*8310*/  @!P2 LDC.64 R20, c[0x0][0x650] ;  /* 0x00019400ff14ab82 */ /* 0x004e220000000a00 */
[----:B----4-:R-:W-:-:S04]  /*8320*/  LOP3.LUT R2, R2, 0xff, RZ, 0xc0, !PT ;  /* 0x000000ff02027812 */ /* 0x010fc800078ec0ff */
        /* <DEDUP_REMOVED lines=830> */
[----:B-1----:R-:W-:Y:S02]  /*b710*/  F2FP.SATFINITE.E4M3.F32.PACK_AB_MERGE_C R13, RZ, R2, RZ ;  /* 0x00000002ff0d723e */ /* 0x002fe400048070ff */
        /* <DEDUP_REMOVED lines=19> */
[----:B------:R2:W4:Y:S01]  /*b850*/  @!P1 LDG.E.U8 R2, desc[UR14][R8.64+0x79] ;  /* 0x0000790e08029981 */ /* 0x000522000c1e1100 */
[----:B------:R-:W-:Y:S01]  /*b860*/  IADD3 R13, P0, R10, 0x80, RZ ;  /* 0x000000800a0d7810 */ /* 0x000fe20007f1e0ff */
[----:B------:R-:W-:-:S04]  /*b870*/  IMAD.U32 R21, RZ, RZ, UR8 ;  /* 0x00000008ff157e24 */ /* 0x000fc8000f8e00ff */
[----:B------:R-:W-:Y:S01]  /*b880*/  IMAD.X R16, RZ, RZ, R11, P0 ;  /* 0x000000ffff107224 */ /* 0x000fe200000e060b */
[----:B------:R-:W-:Y:S01]  /*b890*/  ISETP.GE.AND P0, PT, R12, 0x81, PT ;  /* 0x000000810c00780c */ /* 0x000fe20003f06270 */
[----:B-1----:R-:W-:Y:S01]  /*b8a0*/  IMAD.U32 R17, RZ, RZ, UR5 ;  /* 0x00000005ff117e24 */ /* 0x002fe2000f8e00ff */
[----:B--2---:R-:W-:Y:S01]  /*b8b0*/  @!P1 IADD3 R9, P2, P4, R21, UR4, R4 ;  /* 0x0000000415099c10 */ /* 0x004fe2000fc5e004 */
[----:B------:R-:W-:Y:S01]  /*b8c0*/  IMAD.WIDE.U32 R6, R13, UR18, R14 ;  /* 0x000000120d067c25 */ /* 0x000fe2000f8e000e */
[----:B------:R-:W-:-:S03]  /*b8d0*/  ISETP.LT.OR P3, PT, R0, 0x1, !P0 ;  /* 0x000000010000780c */ /* 0x000fc60004761670 */
[----:B------:R-:W-:Y:S01]  /*b8e0*/  IMAD R16, R16, UR18, RZ ;  /* 0x0000001210107c24 */ /* 0x000fe2000f8e02ff */
[----:B0-----:R-:W-:Y:S02]  /*b8f0*/  @!P1 IADD3 R8, P5, R9, R18, RZ ;  /* 0x0000001209089210 */ /* 0x001fe40007fbe0ff */
[----:B------:R-:W-:Y:S01]  /*b900*/  @!P1 IADD3.X R18, R17, UR9, R3, P2, P4 ;  /* 0x0000000911129c10 */ /* 0x000fe200097e8403 */
[----:B------:R-:W-:Y:S01]  /*b910*/  IMAD R13, R13, UR19, R16 ;  /* 0x000000130d0d7c24 */ /* 0x000fe2000f8e0210 */
[----:B------:R-:W-:-:S03]  /*b920*/  IADD3 R6, P2, R6, UR20, RZ ;  /* 0x0000001406067c10 */ /* 0x000fc6000ff5e0ff */
[----:B------:R-:W-:Y:S01]  /*b930*/  @!P1 IMAD.X R9, R18, 0x1, R19, P5 ;  /* 0x0000000112099824 */ /* 0x000fe200028e0613 */
[----:B------:R-:W-:Y:S01]  /*b940*/  IADD3.X R7, R7, UR21, R13, P2, !PT ;  /* 0x0000001507077c10 */ /* 0x000fe200097fe40d */
[----:B------:R-:W0:Y:S01]  /*b950*/  @!P3 LDC.64 R18, c[0x0][0x650] ;  /* 0x00019400ff12bb82 */ /* 0x000e220000000a00 */
        /* <DEDUP_REMOVED lines=9> */
[----:B------:R-:W-:Y:S01]  /*b9f0*/  USHF.L.U32 UR4, UR7, 0x7, URZ ;  /* 0x0000000707047899 */ /* 0x000fe2000800063f */
[----:B------:R-:W-:-:S03]  /*ba00*/  ISETP.LT.OR P2, PT, R0, 0x2, !P0 ;  /* 0x000000020000780c */ /* 0x000fc60004741670 */
[----:B------:R-:W-:Y:S01]  /*ba10*/  UIADD3 UR4, UR11, UR4, URZ ;  /* 0x000000040b047290 */ /* 0x000fe2000fffe03f */
[----:B0-----:R-:W-:-:S05]  /*ba20*/  @!P3 IADD3 R8, P1, P4, R4, UR10, R18 ;  /* 0x0000000a0408bc10 */ /* 0x001fca000fc3e012 */
[----:B------:R-:W-:-:S04]  /*ba30*/  @!P3 IADD3.X R9, R3, UR4, R19, P1, P4 ;  /* 0x000000040309bc10 */ /* 0x000fc80008fe8413 */
[----:B------:R-:W0:Y:S01]  /*ba40*/  @!P2 LDC.64 R22, c[0x0][0x650] ;  /* 0x00019400ff16ab82 */ /* 0x000e220000000a00 */
        /* <DEDUP_REMOVED lines=9> */
[----:B------:R-:W-:Y:S01]  /*bae0*/  IMAD.U32 R17, RZ, RZ, UR6 ;  /* 0x00000006ff117e24 */ /* 0x000fe2000f8e00ff */
[----:B------:R-:W-:Y:S01]  /*baf0*/  IADD3 R13, P3, R10, 0x88, RZ ;  /* 0x000000880a0d7810 */ /* 0x000fe20007f7e0ff */
[----:B------:R-:W-:Y:S02]  /*bb00*/  IMAD.U32 R21, RZ, RZ, UR6 ;  /* 0x00000006ff157e24 */ /* 0x000fe4000f8e00ff */
[----:B------:R-:W-:Y:S01]  /*bb10*/  IMAD.U32 R18, RZ, RZ, UR7 ;  /* 0x00000007ff127e24 */ /* 0x000fe2000f8e00ff */
[----:B------:R-:W-:Y:S01]  /*bb20*/  @!P2 LEA R17, P1, R17, R4, 0x7 ;  /* 0x000000041111a211 */ /* 0x000fe200078238ff */
[----:B------:R-:W-:-:S03]  /*bb30*/  IMAD.X R16, RZ, RZ, R11, P3 ;  /* 0x000000ffff107224 */ /* 0x000fc600018e060b */
[----:B------:R-:W-:Y:S02]  /*bb40*/  @!P2 LEA.HI.X R18, R21, R3, R18, 0x7, P1 ;  /* 0x000000031512a211 */ /* 0x000fe400008f3c12 */
[----:B------:R-:W-:Y:S01]  /*bb50*/  ISETP.GE.AND P1, PT, R12, 0x89, PT ;  /* 0x000000890c00780c */ /* 0x000fe20003f26270 */
[----:B-1----:R-:W-:-:S03]  /*bb60*/  IMAD.WIDE.U32 R8, R13, UR18, R14 ;  /* 0x000000120d087c25 */ /* 0x002fc6000f8e000e */
[----:B------:R-:W-:Y:S01]  /*bb70*/  ISETP.LT.OR P3, PT, R0, 0x1, !P1 ;  /* 0x000000010000780c */ /* 0x000fe20004f61670 */
[----:B------:R-:W-:Y:S01]  /*bb80*/  IMAD R20, R16, UR18, RZ ;  /* 0x0000001210147c24 */ /* 0x000fe2000f8e02ff */
[----:B0-----:R-:W-:Y:S02]  /*bb90*/  @!P2 IADD3 R16, P4, R17, R22, RZ ;  /* 0x000000161110a210 */ /* 0x001fe40007f9e0ff */
[----:B------:R-:W-:Y:S01]  /*bba0*/  IADD3 R8, P5, R8, UR20, RZ ;  /* 0x0000001408087c10 */ /* 0x000fe2000ffbe0ff */
[----:B------:R-:W-:Y:S02]  /*bbb0*/  IMAD R13, R13, UR19, R20 ;  /* 0x000000130d0d7c24 */ /* 0x000fe4000f8e0214 */
[----:B------:R-:W-:-:S03]  /*bbc0*/  @!P2 IMAD.X R17, R18, 0x1, R23, P4 ;  /* 0x000000011211a824 */ /* 0x000fc600020e0617 */
        /* <DEDUP_REMOVED lines=12> */
[----:B------:R-:W-:Y:S01]  /*bc90*/  @!P3 LEA R21, P2, R21, R4, 0x7 ;  /* 0x000000041515b211 */ /* 0x000fe200078438ff */
[----:B------:R-:W-:-:S03]  /*bca0*/  IMAD.U32 R18, RZ, RZ, UR7 ;  /* 0x00000007ff127e24 */ /* 0x000fc6000f8e00ff */
[----:B0-----:R-:W-:Y:S02]  /*bcb0*/  @!P3 IADD3 R16, P4, P5, R21, UR8, R22 ;  /* 0x000000081510bc10 */ /* 0x001fe4000fd9e016 */
[----:B--2---:R-:W-:-:S04]  /*bcc0*/  LOP3.LUT R2, R2, 0xff, RZ, 0xc0, !PT ;  /* 0x000000ff02027812 */ /* 0x004fc800078ec0ff */
[----:B------:R-:W-:-:S05]  /*bcd0*/  F2FP.F16.E4M3.UNPACK_B R2, R2 ;  /* 0x00000002ff02723e */ /* 0x000fca00020006ff */
[----:B------:R-:W-:-:S05]  /*bce0*/  HADD2.F32 R2, -RZ, R2.H0_H0 ;  /* 0x20000002ff027230 */ /* 0x000fca0000004100 */
[----:B------:R-:W-:Y:S01]  /*bcf0*/  FMUL R13, R2, UR16 ;  /* 0x00000010020d7c20 */ /* 0x000fe20008400000 */
[----:B------:R-:W-:Y:S02]  /*bd00*/  @!P3 LEA.HI.X R2, R89, R3, R18, 0x7, P2 ;  /* 0x000000035902b211 */ /* 0x000fe400010f3c12 */
[----:B------:R-:W-:Y:S01]  /*bd10*/  ISETP.LT.OR P2, PT, R0, 0x2, !P1 ;  /* 0x000000020000780c */ /* 0x000fe20004f41670 */
[----:B------:R-:W-:Y:S01]  /*bd20*/  FFMA R13, R90, UR13, R13 ;  /* 0x0000000d5a0d7c23 */ /* 0x000fe2000800000d */
[----:B------:R-:W-:Y:S02]  /*bd30*/  @!P3 IADD3.X R17, R2, UR5, R23, P4, P5 ;  /* 0x000000050211bc10 */ /* 0x000fe4000a7ea417 */
[----:B------:R-:W-:Y:S02]  /*bd40*/  PRMT R2, RZ, 0x7610, R2 ;  /* 0x00007610ff027816 */ /* 0x000fe40000000002 */
[----:B------:R-:W-:-:S05]  /*bd50*/  F2FP.SATFINITE.E4M3.F32.PACK_AB_MERGE_C R13, RZ, R13, RZ ;  /* 0x0000000dff0d723e */ /* 0x000fca00048070ff */
[----:B------:R0:W-:Y:S02]  /*bd60*/  @!P3 STG.E.U8 desc[UR14][R16.64], R13 ;  /* 0x0000000d1000b986 */ /* 0x0001e4000c10110e */
[----:B------:R-:W0:Y:S02]  /*bd70*/  @!P2 LDC.64 R20, c[0x0][0x650] ;  /* 0x00019400ff14ab82 */ /* 0x000e240000000a00 */
[----:B------:R-:W2:Y:S01]  /*bd80*/  @!P2 LDG.E.U8 R2, desc[UR14][R8.64+0x1] ;  /* 0x0000010e0802a981 */ /* 0x000ea2000c1e1100 */
[----:B------:R-:W-:Y:S02]  /*bd90*/  IMAD.U32 R19, RZ, RZ, UR6 ;  /* 0x00000006ff137e24 */ /* 0x000fe4000f8e00ff */
[----:B------:R-:W-:-:S03]  /*bda0*/  IMAD.U32 R23, RZ, RZ, UR6 ;  /* 0x00000006ff177e24 */ /* 0x000fc6000f8e00ff */
[----:B------:R-:W-:-:S04]  /*bdb0*/  @!P2 LEA R19, P3, R19, R4, 0x7 ;  /* 0x000000041313a211 */ /* 0x000fc800078638ff */
[----:B------:R-:W-:Y:S02]  /*bdc0*/  @!P2 LEA.HI.X R18, R23, R3, R18, 0x7, P3 ;  /* 0x000000031712a211 */ /* 0x000fe400018f3c12 */
[----:B------:R-:W-:Y:S02]  /*bdd0*/  ISETP.LT.OR P3, PT, R0, 0x9, !P0 ;  /* 0x000000090000780c */ /* 0x000fe40004761670 */
[----:B0-----:R-:W-:-:S11]  /*bde0*/  @!P2 IADD3 R16, P4, P5, R19, UR8, R20 ;  /* 0x000000081310ac10 */ /* 0x001fd6000fd9e014 */
[----:B------:R-:W0:Y:S01]  /*bdf0*/  @!P3 LDC.64 R22, c[0x0][0x650] ;  /* 0x00019400ff16bb82 */ /* 0x000e220000000a00 */
[----:B------:R-:W-:Y:S02]  /*be00*/  @!P2 IADD3.X R17, R18, UR5, R21, P4, P5 ;  /* 0x000000051211ac10 */ /* 0x000fe4000a7ea415 */
        /* <DEDUP_REMOVED lines=9> */
[----:B------:R-:W-:Y:S02]  /*bea0*/  IMAD.U32 R21, RZ, RZ, UR6 ;  /* 0x00000006ff157e24 */ /* 0x000fe4000f8e00ff */
[----:B------:R-:W-:-:S03]  /*beb0*/  IMAD.U32 R18, RZ, RZ, UR7 ;  /* 0x00000007ff127e24 */ /* 0x000fc6000f8e00ff */
[----:B------:R-:W-:-:S04]  /*bec0*/  @!P3 LEA R21, P2, R21, R4, 0x7 ;  /* 0x000000041515b211 */ /* 0x000fc800078438ff */
[----:B0-----:R-:W-:Y:S02]  /*bed0*/  @!P3 IADD3 R16, P4, R21, R22, RZ ;  /* 0x000000161510b210 */ /* 0x001fe40007f9e0ff */
[----:B--2---:R-:W-:-:S04]  /*bee0*/  LOP3.LUT R2, R2, 0xff, RZ, 0xc0, !PT ;  /* 0x000000ff02027812 */ /* 0x004fc800078ec0ff */
[----:B------:R-:W-:-:S05]  /*bef0*/  F2FP.F16.E4M3.UNPACK_B R2, R2 ;  /* 0x00000002ff02723e */ /* 0x000fca00020006ff */
[----:B------:R-:W-:-:S05]  /*bf00*/  HADD2.F32 R2, -RZ, R2.H0_H0 ;  /* 0x20000002ff027230 */ /* 0x000fca0000004100 */
[----:B------:R-:W-:Y:S01]  /*bf10*/  FMUL R13, R2, UR16 ;  /* 0x00000010020d7c20 */ /* 0x000fe20008400000 */
[----:B------:R-:W-:Y:S02]  /*bf20*/  @!P3 LEA.HI.X R2, R89, R3, R18, 0x7, P2 ;  /* 0x000000035902b211 */ /* 0x000fe400010f3c12 */
[----:B------:R-:W-:Y:S01]  /*bf30*/  ISETP.LT.OR P2, PT, R0, 0xa, !P0 ;  /* 0x0000000a0000780c */ /* 0x000fe20004741670 */
[----:B------:R-:W-:Y:S02]  /*bf40*/  FFMA R13, R92, UR13, R13 ;  /* 0x0000000d5c0d7c23 */ /* 0x000fe4000800000d */
[----:B------:R-:W-:Y:S01]  /*bf50*/  @!P3 IMAD.X R17, R2, 0x1, R23, P4 ;  /* 0x000000010211b824 */ /* 0x000fe200020e0617 */
        /* <DEDUP_REMOVED lines=10> */
[----:B0-----:R-:W-:-:S11]  /*c000*/  @!P2 IADD3 R16, P4, R19, R20, RZ ;  /* 0x000000141310a210 */ /* 0x001fd60007f9e0ff */
[----:B------:R-:W0:Y:S01]  /*c010*/  @!P3 LDC.64 R22, c[0x0][0x650] ;  /* 0x00019400ff16bb82 */ /* 0x000e220000000a00 */
[----:B------:R-:W-:Y:S01]  /*c020*/  @!P2 IMAD.X R17, R18, 0x1, R21, P4 ;  /* 0x000000011211a824 */ /* 0x000fe200020e0615 */
        /* <DEDUP_REMOVED lines=929> */
[----:B------:R-:W-:Y:S02]  /*fa40*/  @!P3 LEA R21, P2, R21, R4, 0x7 ;  /* 0x000000041515b211 */ /* 0x000fe400078438ff */
[----:B------:R-:W-:Y:S02]  /*fa50*/  ISETP.LT.OR P0, PT, R0, 0x7a, !P0 ;  /* 0x0000007a0000780c */ /* 0x000fe40004701670 */
[----:B--2---:R-:W-:-:S04]  /*fa60*/  LOP3.LUT R2, R2, 0xff, RZ, 0xc0, !PT ;  /* 0x000000ff02027812 */ /* 0x004fc800078ec0ff */
[----:B------:R-:W-:-:S05]  /*fa70*/  F2FP.F16.E4M3.UNPACK_B R2, R2 ;  /* 0x00000002ff02723e */ /* 0x000fca00020006ff */
[----:B------:R-:W-:-:S05]  /*fa80*/  HADD2.F32 R2, -RZ, R2.H0_H0 ;  /* 0x20000002ff027230 */ /* 0x000fca0000004100 */
[----:B------:R-:W-:Y:S01]  /*fa90*/  FMUL R13, R2, UR16 ;  /* 0x00000010020d7c20 */ /* 0x000fe20008400000 */
[----:B------:R-:W-:Y:S02]  /*faa0*/  @!P3 LEA.HI.X R2, R89, R3, R18, 0x7, P2 ;  /* 0x000000035902b211 */ /* 0x000fe400010f3c12 */
[----:B0-----:R-:W-:Y:S01]  /*fab0*/  @!P3 IADD3 R16, P2, R21, R22, RZ ;  /* 0x000000161510b210 */ /* 0x001fe20007f5e0ff */
[----:B------:R-:W-:Y:S01]  /*fac0*/  FFMA R13, R148, UR13, R13 ;  /* 0x0000000d940d7c23 */ /* 0x000fe2000800000d */
[----:B------:R-:W0:Y:S03]  /*fad0*/  @!P0 LDC.64 R20, c[0x0][0x650] ;  /* 0x00019400ff148b82 */ /* 0x000e260000000a00 */
[----:B------:R-:W-:Y:S01]  /*fae0*/  @!P3 IMAD.X R17, R2, 0x1, R23, P2 ;  /* 0x000000010211b824 */ /* 0x000fe200010e0617 */
[----:B------:R-:W-:Y:S02]  /*faf0*/  F2FP.SATFINITE.E4M3.F32.PACK_AB_MERGE_C R13, RZ, R13, RZ ;  /* 0x0000000dff0d723e */ /* 0x000fe400048070ff */
[----:B------:R-:W-:-:S03]  /*fb00*/  PRMT R2, RZ, 0x7610, R2 ;  /* 0x00007610ff027816 */ /* 0x000fc60000000002 */
[----:B------:R1:W-:Y:S04]  /*fb10*/  @!P3 STG.E.U8 desc[UR14][R16.64+0x78], R13 ;  /* 0x0000780d1000b986 */ /* 0x0003e8000c10110e */
[----:B------:R0:W2:Y:S01]  /*fb20*/  @!P0 LDG.E.U8 R2, desc[UR14][R6.64+0x79] ;  /* 0x0000790e06028981 */ /* 0x0000a2000c1e1100 */
[----:B------:R-:W-:Y:S02]  /*fb30*/  IMAD.U32 R19, RZ, RZ, UR6 ;  /* 0x00000006ff137e24 */ /* 0x000fe4000f8e00ff */
[----:B------:R-:W-:-:S03]  /*fb40*/  IMAD.U32 R23, RZ, RZ, UR6 ;  /* 0x00000006ff177e24 */ /* 0x000fc6000f8e00ff */
[----:B------:R-:W-:-:S04]  /*fb50*/  @!P0 LEA R19, P2, R19, R4, 0x7 ;  /* 0x0000000413138211 */ /* 0x000fc800078438ff */
[----:B-1----:R-:W-:Y:S02]  /*fb60*/  @!P0 LEA.HI.X R16, R23, R3, R18, 0x7, P2 ;  /* 0x0000000317108211 */ /* 0x002fe400010f3c12 */
[----:B------:R-:W-:Y:S02]  /*fb70*/  ISETP.LT.OR P2, PT, R0, 0x79, !P1 ;  /* 0x000000790000780c */ /* 0x000fe40004f41670 */
[----:B0-----:R-:W-:-:S05]  /*fb80*/  @!P0 IADD3 R6, P3, R19, R20, RZ ;  /* 0x0000001413068210 */ /* 0x001fca0007f7e0ff */
[----:B------:R-:W-:-:S06]  /*fb90*/  @!P0 IMAD.X R7, R16, 0x1, R21, P3 ;  /* 0x0000000110078824 */ /* 0x000fcc00018e0615 */
        /* <DEDUP_REMOVED lines=19> */
[----:B0-----:R-:W-:Y:S01]  /*fcd0*/  @!P2 IADD3 R6, P0, P3, R19, UR8, R20 ;  /* 0x000000081306ac10 */ /* 0x001fe2000fb1e014 */
[----:B------:R-:W-:-:S03]  /*fce0*/  FFMA R13, R150, UR13, R13 ;  /* 0x0000000d960d7c23 */ /* 0x000fc6000800000d */
[----:B------:R-:W-:Y:S02]  /*fcf0*/  @!P2 IADD3.X R7, R2, UR5, R21, P0, P3 ;  /* 0x000000050207ac10 */ /* 0x000fe400087e6415 */
[----:B------:R-:W-:Y:S01]  /*fd00*/  F2FP.SATFINITE.E4M3.F32.PACK_AB_MERGE_C R17, RZ, R13, RZ ;  /* 0x0000000dff11723e */ /* 0x000fe200048070ff */
[----:B------:R-:W0:Y:S01]  /*fd10*/  @!P1 LDC.64 R20, c[0x0][0x650] ;  /* 0x00019400ff149b82 */ /* 0x000e220000000a00 */
[----:B------:R-:W-:-:S03]  /*fd20*/  PRMT R2, RZ, 0x7610, R2 ;  /* 0x00007610ff027816 */ /* 0x000fc60000000002 */
[----:B------:R1:W-:Y:S04]  /*fd30*/  @!P2 STG.E.U8 desc[UR14][R6.64+0x78], R17 ;  /* 0x000078110600a986 */ /* 0x0003e8000c10110e */
[----:B------:R2:W4:Y:S01]  /*fd40*/  @!P1 LDG.E.U8 R2, desc[UR14][R8.64+0x79] ;  /* 0x0000790e08029981 */ /* 0x000522000c1e1100 */
[----:B------:R-:W-:Y:S01]  /*fd50*/  IADD3 R13, P0, R10, 0xc0, RZ ;  /* 0x000000c00a0d7810 */ /* 0x000fe20007f1e0ff */
[----:B------:R-:W-:-:S04]  /*fd60*/  IMAD.U32 R19, RZ, RZ, UR6 ;  /* 0x00000006ff137e24 */ /* 0x000fc8000f8e00ff */
[----:B------:R-:W-:Y:S01]  /*fd70*/  IMAD.X R16, RZ, RZ, R11, P0 ;  /* 0x000000ffff107224 */ /* 0x000fe200000e060b */
[----:B------:R-:W-:Y:S01]  /*fd80*/  ISETP.GE.AND P0, PT, R12, 0xc1, PT ;  /* 0x000000c10c00780c */ /* 0x000fe20003f06270 */
[----:B-1----:R-:W-:Y:S01]  /*fd90*/  IMAD.WIDE.U32 R6, R13, UR18, R14 ;  /* 0x000000120d067c25 */ /* 0x002fe2000f8e000e */
[----:B------:R-:W-:Y:S02]  /*fda0*/  @!P1 LEA R19, P2, R19, R4, 0x7 ;  /* 0x0000000413139211 */ /* 0x000fe400078438ff */
[----:B------:R-:W-:Y:S01]  /*fdb0*/  ISETP.LT.OR P3, PT, R0, 0x1, !P0 ;  /* 0x000000010000780c */ /* 0x000fe20004761670 */
[----:B--2---:R-:W-:Y:S01]  /*fdc0*/  IMAD R8, R16, UR18, RZ ;  /* 0x0000001210087c24 */ /* 0x004fe2000f8e02ff */
[----:B------:R-:W-:Y:S02]  /*fdd0*/  @!P1 LEA.HI.X R18, R23, R3, R18, 0x7, P2 ;  /* 0x0000000317129211 */ /* 0x000fe400010f3c12 */
[----:B------:R-:W-:Y:S01]  /*fde0*/  IADD3 R6, P2, R6, UR20, RZ ;  /* 0x0000001406067c10 */ /* 0x000fe2000ff5e0ff */
[----:B------:R-:W-:Y:S01]  /*fdf0*/  IMAD R13, R13, UR19, R8 ;  /* 0x000000130d0d7c24 */ /* 0x000fe2000f8e0208 */
[----:B0-----:R-:W-:-:S04]  /*fe00*/  @!P1 IADD3 R16, P4, P5, R19, UR8, R20 ;  /* 0x0000000813109c10 */ /* 0x001fc8000fd9e014 */
[----:B------:R-:W-:Y:S02]  /*fe10*/  @!P1 IADD3.X R17, R18, UR5, R21, P4, P5 ;  /* 0x0000000512119c10 */ /* 0x000fe4000a7ea415 */
        /* <DEDUP_REMOVED lines=12> */
[----:B------:R-:W-:Y:S01]  /*fee0*/  VOTEU.ALL UP0, P3 ;  /* 0x00000000003f7886 */ /* 0x000fe20001800000 */
[----:B------:R-:W-:-:S04]  /*fef0*/  ISETP.LT.OR P2, PT, R0, 0x2, !P0 ;  /* 0x000000020000780c */ /* 0x000fc80004741670 */
[----:B------:R-:W-:Y:S01]  /*ff00*/  @!UP0 UIMAD UR4, UR7, 0xc0, URZ ;  /* 0x000000c0070488a4 */ /* 0x000fe2000f8e023f */
[----:B--2---:R-:W-:-:S04]  /*ff10*/  LOP3.LUT R2, R2, 0xff, RZ, 0xc0, !PT ;  /* 0x000000ff02027812 */ /* 0x004fc800078ec0ff */
[----:B------:R-:W-:-:S05]  /*ff20*/  F2FP.F16.E4M3.UNPACK_B R2, R2 ;  /* 0x00000002ff02723e */ /* 0x000fca00020006ff */
[----:B------:R-:W-:Y:S02]  /*ff30*/  HADD2.F32 R13, -RZ, R2.H0_H0 ;  /* 0x20000002ff0d7230 */ /* 0x000fe40000004100 */
[----:B------:R-:W-:-:S03]  /*ff40*/  @!P3 IMAD.MOV.U32 R2, RZ, RZ, R4 ;  /* 0x000000ffff02b224 */ /* 0x000fc600078e0004 */
[----:B------:R-:W-:Y:S01]  /*ff50*/  FMUL R13, R13, UR16 ;  /* 0x000000100d0d7c20 */ /* 0x000fe20008400000 */
[----:B------:R-:W-:-:S04]  /*ff60*/  @!P3 IMAD.WIDE.U32 R8, R9, 0xc0, R2 ;  /* 0x000000c00908b825 */ /* 0x000fc800078e0002 */
[----:B------:R-:W-:Y:S01]  /*ff70*/  FFMA R13, R24, UR13, R13 ;  /* 0x0000000d180d7c23 */ /* 0x000fe2000800000d */
[----:B0-----:R-:W-:-:S04]  /*ff80*/  @!P3 IADD3 R8, P1, R8, R20, RZ ;  /* 0x000000140808b210 */ /* 0x001fc80007f3e0ff */
[----:B-1----:R-:W-:Y:S02]  /*ff90*/  F2FP.SATFINITE.E4M3.F32.PACK_AB_MERGE_C R19, RZ, R13, RZ ;  /* 0x0000000dff13723e */ /* 0x002fe400048070ff */
[----:B------:R-:W-:Y:S02]  /*ffa0*/  @!P3 IADD3.X R9, R21, UR4, R9, P1, !PT ;  /* 0x000000041509bc10 */ /* 0x000fe40008ffe409 */
[----:B------:R-:W-:Y:S01]  /*ffb0*/  PRMT R13, RZ, 0x7610, R13 ;  /* 0x00007610ff0d7816 */ /* 0x000fe2000000000d */
[----:B------:R-:W0:Y:S02]  /*ffc0*/  @!P2 LDC.64 R20, c[0x0][0x650] ;  /* 0x00019400ff14ab82 */ /* 0x000e240000000a00 */
[----:B------:R1:W-:Y:S04]  /*ffd0*/  @!P3 STG.E.U8 desc[UR14][R8.64], R19 ;  /* 0x000000130800b986 */ /* 0x0003e8000c10110e */
[----:B------:R-:W2:Y:S01]  /*ffe0*/  @!P2 LDG.E.U8 R13, desc[UR14][R6.64+0x1] ;  /* 0x0000010e060da981 */ /* 0x000ea2000c1e1100 */
[----:B------:R-:W-:Y:S01]  /*fff0*/  IADD3 R17, P3, R10, 0xc8, RZ ;  /* 0x000000c80a117810 */ /* 0x000fe20007f7e0ff */
[----:B------:R-:W-:Y:S01]  /*10000*/  VOTEU.ALL UP0, P2 ;  /* 0x00000000003f7886 */ /* 0x000fe20001000000 */
[----:B------:R-:W-:-:S03]  /*10010*/  ISETP.GE.AND P1, PT, R12, 0xc9, PT ;  /* 0x000000c90c00780c */ /* 0x000fc60003f26270 */
[----:B------:R-:W-:Y:S02]  /*10020*/  IMAD.X R11, RZ, RZ, R11, P3 ;  /* 0x000000ffff0b7224 */ /* 0x000fe400018e060b */
[----:B-1----:R-:W-:Y:S02]  /*10030*/  @!P2 IMAD.MOV.U32 R8, RZ, RZ, R4 ;  /* 0x000000ffff08a224 */ /* 0x002fe400078e0004 */
[----:B------:R-:W-:Y:S01]  /*10040*/  @!P2 IMAD.MOV.U32 R9, RZ, RZ, R3 ;  /* 0x000000ffff09a224 */ /* 0x000fe200078e0003 */
[----:B------:R-:W-:Y:S01]  /*10050*/  ISETP.LT.OR P3, PT, R0, 0x1, !P1 ;  /* 0x000000010000780c */ /* 0x000fe20004f61670 */
[----:B------:R-:W-:Y:S01]  /*10060*/  IMAD.WIDE.U32 R14, R17, UR18, R14 ;  /* 0x00000012110e7c25 */ /* 0x000fe2000f8e000e */
[----:B------:R-:W-:-:S03]  /*10070*/  @!UP0 UIMAD UR4, UR7, 0xc0, URZ ;  /* 0x000000c0070488a4 */ /* 0x000fc6000f8e023f */
[----:B------:R-:W-:-:S04]  /*10080*/  @!P2 IMAD.WIDE.U32 R8, R23, 0xc0, R8 ;  /* 0x000000c01708a825 */ /* 0x000fc800078e0008 */
[----:B------:R-:W-:-:S04]  /*10090*/  IMAD R12, R11, UR18, RZ ;  /* 0x000000120b0c7c24 */ /* 0x000fc8000f8e02ff */
[--C-:B------:R-:W-:Y:S01]  /*100a0*/  IMAD R17, R17, UR19, R12.reuse ;  /* 0x0000001311117c24 */ /* 0x100fe2000f8e020c */
[----:B------:R-:W-:Y:S02]  /*100b0*/  PRMT R12, RZ, 0x7610, R12 ;  /* 0x00007610ff0c7816 */ /* 0x000fe4000000000c */
[----:B--2---:R-:W-:-:S04]  /*100c0*/  LOP3.LUT R13, R13, 0xff, RZ, 0xc0, !PT ;  /* 0x000000ff0d0d7812 */ /* 0x004fc800078ec0ff */
[----:B------:R-:W-:-:S05]  /*100d0*/  F2FP.F16.E4M3.UNPACK_B R13, R13 ;  /* 0x0000000dff0d723e */ /* 0x000fca00020006ff */
[----:B------:R-:W-:-:S05]  /*100e0*/  HADD2.F32 R13, -RZ, R13.H0_H0 ;  /* 0x2000000dff0d7230 */ /* 0x000fca0000004100 */
[----:B------:R-:W-:-:S04]  /*100f0*/  FMUL R10, R13, UR16 ;  /* 0x000000100d0a7c20 */ /* 0x000fc80008400000 */
[----:B------:R-:W-:Y:S01]  /*10100*/  FFMA R25, R25, UR13, R10 ;  /* 0x0000000d19197c23 */ /* 0x000fe2000800000a */
[----:B0-----:R-:W-:Y:S02]  /*10110*/  @!P2 IADD3 R10, P5, R8, R20, RZ ;  /* 0x00000014080aa210 */ /* 0x001fe40007fbe0ff */
[----:B------:R-:W-:Y:S02]  /*10120*/  IADD3 R8, P4, R14, UR20, RZ ;  /* 0x000000140e087c10 */ /* 0x000fe4000ff9e0ff */
[----:B------:R-:W-:Y:S02]  /*10130*/  @!P2 IADD3.X R11, R21, UR4, R9, P5, !PT ;  /* 0x00000004150bac10 */ /* 0x000fe4000affe409 */
[----:B------:R-:W-:Y:S02]  /*10140*/  F2FP.SATFINITE.E4M3.F32.PACK_AB_MERGE_C R25, RZ, R25, RZ ;  /* 0x00000019ff19723e */ /* 0x000fe400048070ff */
[----:B------:R-:W-:Y:S02]  /*10150*/  IADD3.X R9, R15, UR21, R17, P4, !PT ;  /* 0x000000150f097c10 */ /* 0x000fe4000a7fe411 */
[----:B------:R-:W0:Y:S01]  /*10160*/  @!P3 LDC.64 R16, c[0x0][0x650] ;  /* 0x00019400ff10bb82 */ /* 0x000e220000000a00 */
[----:B------:R1:W-:Y:S04]  /*10170*/  @!P2 STG.E.U8 desc[UR14][R10.64+0x1], R25 ;  /* 0x000001190a00a986 */ /* 0x0003e8000c10110e */
[----:B------:R-:W2:Y:S01]  /*10180*/  @!P3 LDG.E.U8 R12, desc[UR14][R8.64] ;  /* 0x0000000e080cb981 */ /* 0x000ea2000c1e1100 */
[----:B------:R-:W-:Y:S01]  /*10190*/  VOTEU.ALL UP0, P3 ;  /* 0x00000000003f7886 */ /* 0x000fe20001800000 */
[----:B------:R-:W-:-:S02]  /*101a0*/  IMAD.U32 R13, RZ, RZ, UR6 ;  /* 0x00000006ff0d7e24 */ /* 0x000fc4000f8e00ff */
[----:B-1----:R-:W-:Y:S02]  /*101b0*/  @!P3 IMAD.MOV.U32 R10, RZ, RZ, R4 ;  /* 0x000000ffff0ab224 */ /* 0x002fe400078e0004 */
[----:B------:R-:W-:Y:S01]  /*101c0*/  @!P3 IMAD.MOV.U32 R11, RZ, RZ, R3 ;  /* 0x000000ffff0bb224 */ /* 0x000fe200078e0003 */
[----:B------:R-:W-:Y:S01]  /*101d0*/  @!UP0 UIMAD UR4, UR7, 0xc0, URZ ;  /* 0x000000c0070488a4 */ /* 0x000fe2000f8e023f */
[----:B------:R-:W-:Y:S02]  /*101e0*/  ISETP.LT.OR P2, PT, R0, 0x2, !P1 ;  /* 0x000000020000780c */ /* 0x000fe40004f41670 */
[----:B--2---:R-:W-:-:S04]  /*101f0*/  LOP3.LUT R12, R12, 0xff, RZ, 0xc0, !PT ;  /* 0x000000ff0c0c7812 */ /* 0x004fc800078ec0ff */
[----:B------:R-:W-:-:S05]  /*10200*/  F2FP.F16.E4M3.UNPACK_B R12, R12 ;  /* 0x0000000cff0c723e */ /* 0x000fca00020006ff */
[----:B------:R-:W-:Y:S02]  /*10210*/  HADD2.F32 R14, -RZ, R12.H0_H0 ;  /* 0x2000000cff0e7230 */ /* 0x000fe40000004100 */
[----:B------:R-:W-:-:S04]  /*10220*/  @!P3 IMAD.WIDE.U32 R12, R13, 0xc0, R10 ;  /* 0x000000c00d0cb825 */ /* 0x000fc800078e000a */
[----:B------:R-:W-:Y:S01]  /*10230*/  FMUL R11, R14, UR16 ;  /* 0x000000100e0b7c20 */ /* 0x000fe20008400000 */
[----:B------:R-:W-:Y:S01]  /*10240*/  @!P3 VIADD R14, R13, UR4 ;  /* 0x000000040d0ebc36 */ /* 0x000fe20008000000 */
[----:B0-----:R-:W-:Y:S02]  /*10250*/  @!P3 IADD3 R10, P4, P5, R12, UR8, R16 ;  /* 0x000000080c0abc10 */ /* 0x001fe4000fd9e010 */
[----:B------:R-:W-:Y:S01]  /*10260*/  FFMA R26, R26, UR13, R11 ;  /* 0x0000000d1a1a7c23 */ /* 0x000fe2000800000b */
[----:B------:R-:W-:Y:S02]  /*10270*/  PRMT R12, RZ, 0x7610, R12 ;  /* 0x00007610ff0c7816 */ /* 0x000fe4000000000c */
[----:B------:R-:W-:Y:S02]  /*10280*/  @!P3 IADD3.X R11, R14, UR5, R17, P4, P5 ;  /* 0x000000050e0bbc10 */ /* 0x000fe4000a7ea411 */
[----:B------:R-:W-:Y:S01]  /*10290*/  F2FP.SATFINITE.E4M3.F32.PACK_AB_MERGE_C R15, RZ, R26, RZ ;  /* 0x0000001aff0f723e */ /* 0x000fe200048070ff */
[----:B------:R-:W0:Y:S04]  /*102a0*/  @!P2 LDC.64 R16, c[0x0][0x650] ;  /* 0x00019400ff10ab82 */ /* 0x000e280000000a00 */
[----:B------:R1:W-:Y:S04]  /*102b0*/  @!P3 STG.E.U8 desc[UR14][R10.64], R15 ;  /* 0x0000000f0a00b986 */ /* 0x0003e8000c10110e */
[----:B------:R-:W2:Y:S01]  /*102c0*/  @!P2 LDG.E.U8 R12, desc[UR14][R8.64+0x1] ;  /* 0x0000010e080ca981 */ /* 0x000ea2000c1e1100 */
[----:B------:R-:W-:Y:S01]  /*102d0*/  VOTEU.ALL UP0, P2 ;  /* 0x00000000003f7886 */ /* 0x000fe20001000000 */
[----:B------:R-:W-:-:S04]  /*102e0*/  IMAD.U32 R13, RZ, RZ, UR6 ;  /* 0x00000006ff0d7e24 */ /* 0x000fc8000f8e00ff */
[----:B------:R-:W-:Y:S01]  /*102f0*/  @!UP0 UIMAD UR4, UR7, 0xc0, URZ ;  /* 0x000000c0070488a4 */ /* 0x000fe2000f8e023f */
[----:B-1----:R-:W-:Y:S02]  /*10300*/  @!P2 IMAD.MOV.U32 R10, RZ, RZ, R4 ;  /* 0x000000ffff0aa224 */ /* 0x002fe400078e0004 */
[----:B------:R-:W-:Y:S01]  /*10310*/  @!P2 IMAD.MOV.U32 R11, RZ, RZ, R3 ;  /* 0x000000ffff0ba224 */ /* 0x000fe200078e0003 */
[----:B------:R-:W-:-:S13]  /*10320*/  ISETP.LT.OR P3, PT, R0, 0x9, !P0 ;  /* 0x000000090000780c */ /* 0x000fda0004761670 */
[----:B------:R-:W1:Y:S01]  /*10330*/  @!P3 LDC.64 R18, c[0x0][0x650] ;  /* 0x00019400ff12bb82 */ /* 0x000e620000000a00 */
[----:B--2---:R-:W-:-:S04]  /*10340*/  LOP3.LUT R12, R12, 0xff, RZ, 0xc0, !PT ;  /* 0x000000ff0c0c7812 */ /* 0x004fc800078ec0ff */
[----:B------:R-:W-:-:S05]  /*10350*/  F2FP.F16.E4M3.UNPACK_B R12, R12 ;  /* 0x0000000cff0c723e */ /* 0x000fca00020006ff */
[----:B------:R-:W-:Y:S02]  /*10360*/  HADD2.F32 R14, -RZ, R12.H0_H0 ;  /* 0x2000000cff0e7230 */ /* 0x000fe40000004100 */
[----:B------:R-:W-:-:S04]  /*10370*/  @!P2 IMAD.WIDE.U32 R12, R13, 0xc0, R10 ;  /* 0x000000c00d0ca825 */ /* 0x000fc800078e000a */
[----:B------:R-:W-:Y:S01]  /*10380*/  FMUL R14, R14, UR16 ;  /* 0x000000100e0e7c20 */ /* 0x000fe20008400000 */
[----:B------:R-:W-:Y:S01]  /*10390*/  @!P2 VIADD R10, R13, UR4 ;  /* 0x000000040d0aac36 */ /* 0x000fe20008000000 */
[----:B0-----:R-:W-:Y:S02]  /*103a0*/  @!P2 IADD3 R12, P4, P5, R12, UR8, R16 ;  /* 0x000000080c0cac10 */ /* 0x001fe4000fd9e010 */
[----:B------:R-:W-:Y:S02]  /*103b0*/  FFMA R14, R27, UR13, R14 ;  /* 0x0000000d1b0e7c23 */ /* 0x000fe4000800000e */
[----:B------:R-:W-:Y:S02]  /*103c0*/  @!P2 IADD3.X R13, R10, UR5, R17, P4, P5 ;  /* 0x000000050a0dac10 */ /* 0x000fe4000a7ea411 */
[----:B------:R-:W-:Y:S02]  /*103d0*/  PRMT R10, RZ, 0x7610, R10 ;  /* 0x00007610ff0a7816 */ /* 0x000fe4000000000a */
[----:B------:R-:W-:-:S05]  /*103e0*/  F2FP.SATFINITE.E4M3.F32.PACK_AB_MERGE_C R17, RZ, R14, RZ ;  /* 0x0000000eff11723e */ /* 0x000fca00048070ff */
[----:B------:R0:W-:Y:S04]  /*103f0*/  @!P2 STG.E.U8 desc[UR14][R12.64+0x1], R17 ;  /* 0x000001110c00a986 */ /* 0x0001e8000c10110e */
[----:B------:R-:W2:Y:S01]  /*10400*/  @!P3 LDG.E.U8 R10, desc[UR14][R6.64+0x8] ;  /* 0x0000080e060ab981 */ /* 0x000ea2000c1e1100 */
[----:B------:R-:W-:Y:S02]  /*10410*/  IMAD.U32 R15, RZ, RZ, UR6 ;  /* 0x00000006ff0f7e24 */ /* 0x000fe4000f8e00ff */
[----:B------:R-:W-:Y:S01]  /*10420*/  @!P3 IMAD.MOV.U32 R11, RZ, RZ, R3 ;  /* 0x000000ffff0bb224 */ /* 0x000fe200078e0003 */
[----:B------:R-:W-:Y:S01]  /*10430*/  VOTEU.ALL UP0, P3 ;  /* 0x00000000003f7886 */ /* 0x000fe20001800000 */
[----:B------:R-:W-:-:S04]  /*10440*/  ISETP.LT.OR P4, PT, R0, 0xa, !P0 ;  /* 0x0000000a0000780c */ /* 0x000fc80004781670 */
[----:B------:R-:W-:Y:S01]  /*10450*/  @!UP0 UIMAD UR4, UR7, 0xc0, URZ ;  /* 0x000000c0070488a4 */ /* 0x000fe2000f8e023f */
[----:B0-----:R-:W-:-:S08]  /*10460*/  PRMT R12, RZ, 0x7610, R12 ;  /* 0x00007610ff0c7816 */ /* 0x001fd0000000000c */
[----:B------:R-:W0:Y:S01]  /*10470*/  @!P4 LDC.64 R16, c[0x0][0x650] ;  /* 0x00019400ff10cb82 */ /* 0x000e220000000a00 */
[----:B--2---:R-:W-:-:S04]  /*10480*/  LOP3.LUT R10, R10, 0xff, RZ, 0xc0, !PT ;  /* 0x000000ff0a0a7812 */ /* 0x004fc800078ec0ff */
[----:B------:R-:W-:-:S05]  /*10490*/  F2FP.F16.E4M3.UNPACK_B R10, R10 ;  /* 0x0000000aff0a723e */ /* 0x000fca00020006ff */
[----:B------:R-:W-:Y:S02]  /*104a0*/  HADD2.F32 R14, -RZ, R10.H0_H0 ;  /* 0x2000000aff0e7230 */ /* 0x000fe40000004100 */
[----:B------:R-:W-:-:S04]  /*104b0*/  @!P3 IMAD.MOV.U32 R10, RZ, RZ, R4 ;  /* 0x000000ffff0ab224 */ /* 0x000fc800078e0004 */
[----:B------:R-:W-:-:S04]  /*104c0*/  @!P3 IMAD.WIDE.U32 R10, R15, 0xc0, R10 ;  /* 0x000000c00f0ab825 */ /* 0x000fc800078e000a */
[----:B------:R-:W-:-:S04]  /*104d0*/  FMUL R15, R14, UR16 ;  /* 0x000000100e0f7c20 */ /* 0x000fc80008400000 */
[----:B------:R-:W-:Y:S01]  /*104e0*/  FFMA R15, R28, UR13, R15 ;  /* 0x0000000d1c0f7c23 */ /* 0x000fe2000800000f */
[----:B-1----:R-:W-:-:S04]  /*104f0*/  @!P3 IADD3 R10, P2, R10, R18, RZ ;  /* 0x000000120a0ab210 */ /* 0x002fc80007f5e0ff */
[----:B------:R-:W-:Y:S02]  /*10500*/  @!P3 IADD3.X R11, R19, UR4, R11, P2, !PT ;  /* 0x00000004130bbc10 */ /* 0x000fe400097fe40b */
[----:B------:R-:W-:-:S05]  /*10510*/  F2FP.SATFINITE.E4M3.F32.PACK_AB_MERGE_C R15, RZ, R15, RZ ;  /* 0x0000000fff0f723e */ /* 0x000fca00048070ff */
[----:B------:R1:W-:Y:S04]  /*10520*/  @!P3 STG.E.U8 desc[UR14][R10.64+0x8], R15 ;  /* 0x0000080f0a00b986 */ /* 0x0003e8000c10110e */
[----:B------:R-:W2:Y:S01]  /*10530*/  @!P4 LDG.E.U8 R12, desc[UR14][R6.64+0x9] ;  /* 0x0000090e060cc981 */ /* 0x000ea2000c1e1100 */
[----:B------:R-:W-:Y:S01]  /*10540*/  IMAD.U32 R13, RZ, RZ, UR6 ;  /* 0x00000006ff0d7e24 */ /* 0x000fe2000f8e00ff */
[----:B------:R-:W-:Y:S01]  /*10550*/  VOTEU.ALL UP0, P4 ;  /* 0x00000000003f7886 */ /* 0x000fe20002000000 */
[----:B-1----:R-:W-:Y:S02]  /*10560*/  @!P4 IMAD.MOV.U32 R10, RZ, RZ, R4 ;  /* 0x000000ffff0ac224 */ /* 0x002fe400078e0004 */
[----:B------:R-:W-:Y:S01]  /*10570*/  @!P4 IMAD.MOV.U32 R11, RZ, RZ, R3 ;  /* 0x000000ffff0bc224 */ /* 0x000fe200078e0003 */
[----:B------:R-:W-:Y:S01]  /*10580*/  ISETP.LT.OR P2, PT, R0, 0x9, !P1 ;  /* 0x000000090000780c */ /* 0x000fe20004f41670 */
[----:B------:R-:W-:Y:S01]  /*10590*/  @!UP0 UIMAD UR4, UR7, 0xc0, URZ ;  /* 0x000000c0070488a4 */ /* 0x000fe2000f8e023f */
[----:B--2---:R-:W-:-:S04]  /*105a0*/  LOP3.LUT R12, R12, 0xff, RZ, 0xc0, !PT ;  /* 0x000000ff0c0c7812 */ /* 0x004fc800078ec0ff */
[----:B------:R-:W-:-:S05]  /*105b0*/  F2FP.F16.E4M3.UNPACK_B R12, R12 ;  /* 0x0000000cff0c723e */ /* 0x000fca00020006ff */
[----:B------:R-:W-:Y:S02]  /*105c0*/  HADD2.F32 R14, -RZ, R12.H0_H0 ;  /* 0x2000000cff0e7230 */ /* 0x000fe40000004100 */
[----:B------:R-:W-:-:S04]  /*105d0*/  @!P4 IMAD.WIDE.U32 R12, R13, 0xc0, R10 ;  /* 0x000000c00d0cc825 */ /* 0x000fc800078e000a */
[----:B------:R-:W-:Y:S01]  /*105e0*/  FMUL R14, R14, UR16 ;  /* 0x000000100e0e7c20 */ /* 0x000fe20008400000 */
[----:B0-----:R-:W-:-:S03]  /*105f0*/  @!P4 IADD3 R10, P3, R12, R16, RZ ;  /* 0x000000100c0ac210 */ /* 0x001fc60007f7e0ff */
[----:B------:R-:W-:Y:S01]  /*10600*/  FFMA R14, R29, UR13, R14 ;  /* 0x0000000d1d0e7c23 */ /* 0x000fe2000800000e */
[----:B------:R-:W-:Y:S02]  /*10610*/  PRMT R12, RZ, 0x7610, R12 ;  /* 0x00007610ff0c7816 */ /* 0x000fe4000000000c */
[----:B------:R-:W-:Y:S02]  /*10620*/  @!P4 IADD3.X R11, R17, UR4, R13, P3, !PT ;  /* 0x00000004110bcc10 */ /* 0x000fe40009ffe40d */
        /* <DEDUP_REMOVED lines=19> */
[----:B------:R-:W-:Y:S01]  /*10760*/  PRMT R10, RZ, 0x7610, R10 ;  /* 0x00007610ff0a7816 */ /* 0x000fe2000000000a */
[----:B------:R-:W0:Y:S01]  /*10770*/  @!P3 LDC.64 R16, c[0x0][0x650] ;  /* 0x00019400ff10bb82 */ /* 0x000e220000000a00 */
[----:B------:R-:W-:-:S05]  /*10780*/  F2FP.SATFINITE.E4M3.F32.PACK_AB_MERGE_C R15, RZ, R11, RZ ;  /* 0x0000000bff0f723e */ /* 0x000fca00048070ff */
[----:B------:R1:W-:Y:S04]  /*10790*/  @!P2 STG.E.U8 desc[UR14][R12.64+0x8], R15 ;  /* 0x0000080f0c00a986 */ /* 0x0003e8000c10110e */
[----:B------:R-:W2:Y:S01]  /*107a0*/  @!P3 LDG.E.U8 R10, desc[UR14][R8.64+0x9] ;  /* 0x0000090e080ab981 */ /* 0x000ea2000c1e1100 */
[----:B------:R-:W-:Y:S01]  /*107b0*/  VOTEU.ALL UP0, P3 ;  /* 0x00000000003f7886 */ /* 0x000fe20001800000 */
[----:B------:R-:W-:Y:S02]  /*107c0*/  IMAD.U32 R19, RZ, RZ, UR6 ;  /* 0x00000006ff137e24 */ /* 0x000fe4000f8e00ff */
[----:B------:R-:W-:Y:S02]  /*107d0*/  @!P3 IMAD.MOV.U32 R11, RZ, RZ, R3 ;  /* 0x000000ffff0bb224 */ /* 0x000fe400078e0003 */
[----:B------:R-:W-:Y:S01]  /*107e0*/  @!UP0 UIMAD UR4, UR7, 0xc0, URZ ;  /* 0x000000c0070488a4 */ /* 0x000fe2000f8e023f */
[----:B------:R-:W-:-:S02]  /*107f0*/  ISETP.LT.OR P2, PT, R0, 0x11, !P0 ;  /* 0x000000110000780c */ /* 0x000fc40004741670 */
[----:B--2---:R-:W-:-:S04]  /*10800*/  LOP3.LUT R10, R10, 0xff, RZ, 0xc0, !PT ;  /* 0x000000ff0a0a7812 */ /* 0x004fc800078ec0ff */
[----:B------:R-:W-:-:S05]  /*10810*/  F2FP.F16.E4M3.UNPACK_B R10, R10 ;  /* 0x0000000aff0a723e */ /* 0x000fca00020006ff */
[----:B------:R-:W-:Y:S02]  /*10820*/  HADD2.F32 R14, -RZ, R10.H0_H0 ;  /* 0x2000000aff0e7230 */ /* 0x000fe40000004100 */
[----:B------:R-:W-:-:S03]  /*10830*/  @!P3 IMAD.MOV.U32 R10, RZ, RZ, R4 ;  /* 0x000000ffff0ab224 */ /* 0x000fc600078e0004 */
[----:B------:R-:W-:Y:S01]  /*10840*/  FMUL R14, R14, UR16 ;  /* 0x000000100e0e7c20 */ /* 0x000fe20008400000 */
[----:B------:R-:W-:Y:S02]  /*10850*/  @!P3 IMAD.WIDE.U32 R10, R19, 0xc0, R10 ;  /* 0x000000c0130ab825 */ /* 0x000fe400078e000a */
[----:B------:R-:W2:Y:S02]  /*10860*/  @!P2 LDC.64 R18, c[0x0][0x650] ;  /* 0x00019400ff12ab82 */ /* 0x000ea40000000a00 */
[----:B------:R-:W-:Y:S01]  /*10870*/  FFMA R14, R31, UR13, R14 ;  /* 0x0000000d1f0e7c23 */ /* 0x000fe2000800000e */
[----:B-1----:R-:W-:Y:S01]  /*10880*/  @!P3 VIADD R12, R11, UR4 ;  /* 0x000000040b0cbc36 */ /* 0x002fe20008000000 */
[----:B0-----:R-:W-:-:S04]  /*10890*/  @!P3 IADD3 R10, P4, P5, R10, UR8, R16 ;  /* 0x000000080a0abc10 */ /* 0x001fc8000fd9e010 */
[----:B------:R-:W-:Y:S02]  /*108a0*/  @!P3 IADD3.X R11, R12, UR5, R17, P4, P5 ;  /* 0x000000050c0bbc10 */ /* 0x000fe4000a7ea411 */
[----:B------:R-:W-:Y:S02]  /*108b0*/  F2FP.SATFINITE.E4M3.F32.PACK_AB_MERGE_C R17, RZ, R14, RZ ;  /* 0x0000000eff11723e */ /* 0x000fe400048070ff */
[----:B------:R-:W-:-:S03]  /*108c0*/  PRMT R12, RZ, 0x7610, R12 ;  /* 0x00007610ff0c7816 */ /* 0x000fc6000000000c */
[----:B------:R0:W-:Y:S04]  /*108d0*/  @!P3 STG.E.U8 desc[UR14][R10.64+0x9], R17 ;  /* 0x000009110a00b986 */ /* 0x0001e8000c10110e */
[----:B------:R-:W4:Y:S01]  /*108e0*/  @!P2 LDG.E.U8 R12, desc[UR14][R6.64+0x10] ;  /* 0x0000100e060ca981 */ /* 0x000f22000c1e1100 */
[----:B------:R-:W-:Y:S01]  /*108f0*/  IMAD.U32 R13, RZ, RZ, UR6 ;  /* 0x00000006ff0d7e24 */ /* 0x000fe2000f8e00ff */
[----:B------:R-:W-:Y:S01]  /*10900*/  VOTEU.ALL UP0, P2 ;  /* 0x00000000003f7886 */ /* 0x000fe20001000000 */
[----:B0-----:R-:W-:Y:S02]  /*10910*/  @!P2 IMAD.MOV.U32 R10, RZ, RZ, R4 ;  /* 0x000000ffff0aa224 */ /* 0x001fe400078e0004 */
[----:B------:R-:W-:Y:S01]  /*10920*/  @!P2 IMAD.MOV.U32 R11, RZ, RZ, R3 ;  /* 0x000000ffff0ba224 */ /* 0x000fe200078e0003 */
[----:B------:R-:W-:Y:S01]  /*10930*/  ISETP.LT.OR P3, PT, R0, 0x12, !P0 ;  /* 0x000000120000780c */ /* 0x000fe20004761670 */
[----:B------:R-:W-:-:S12]  /*10940*/  @!UP0 UIMAD UR4, UR7, 0xc0, URZ ;  /* 0x000000c0070488a4 */ /* 0x000fd8000f8e023f */
[----:B------:R-:W0:Y:S01]  /*10950*/  @!P3 LDC.64 R16, c[0x0][0x650] ;  /* 0x00019400ff10bb82 */ /* 0x000e220000000a00 */
[----:B----4-:R-:W-:-:S04]  /*10960*/  LOP3.LUT R12, R12, 0xff, RZ, 0xc0, !PT ;  /* 0x000000ff0c0c7812 */ /* 0x010fc800078ec0ff */
[----:B------:R-:W-:-:S05]  /*10970*/  F2FP.F16.E4M3.UNPACK_B R12, R12 ;  /* 0x0000000cff0c723e */ /* 0x000fca00020006ff */
[----:B------:R-:W-:Y:S02]  /*10980*/  HADD2.F32 R14, -RZ, R12.H0_H0 ;  /* 0x2000000cff0e7230 */ /* 0x000fe40000004100 */
[----:B------:R-:W-:-:S04]  /*10990*/  @!P2 IMAD.WIDE.U32 R12, R13, 0xc0, R10 ;  /* 0x000000c00d0ca825 */ /* 0x000fc800078e000a */
[----:B------:R-:W-:Y:S01]  /*109a0*/  FMUL R15, R14, UR16 ;  /* 0x000000100e0f7c20 */ /* 0x000fe20008400000 */
[----:B--2---:R-:W-:-:S03]  /*109b0*/  @!P2 IADD3 R10, P4, R12, R18, RZ ;  /* 0x000000120c0aa210 */ /* 0x004fc60007f9e0ff */
[----:B------:R-:W-:Y:S01]  /*109c0*/  FFMA R15, R32, UR13, R15 ;  /* 0x0000000d200f7c23 */ /* 0x000fe2000800000f */
[----:B------:R-:W-:Y:S02]  /*109d0*/  PRMT R12, RZ, 0x7610, R12 ;  /* 0x00007610ff0c7816 */ /* 0x000fe4000000000c */
        /* <DEDUP_REMOVED lines=928> */
[----:B----4-:R-:W-:-:S05]  /*143e0*/  F2FP.F16.E4M3.UNPACK_B R12, R12 ;  /* 0x0000000cff0c723e */ /* 0x010fca00020006ff */
        /* <DEDUP_REMOVED lines=15> */
[----:B------:R-:W-:-:S12]  /*144e0*/  @!UP0 UIMAD UR4, UR7, 0xc0, URZ ;  /* 0x000000c0070488a4 */ /* 0x000fd8000f8e023f */
[----:B------:R-:W1:Y:S01]  /*144f0*/  @!P2 LDC.64 R18, c[0x0][0x650] ;  /* 0x00019400ff12ab82 */ /* 0x000e620000000a00 */
[----:B--2---:R-:W-:-:S05]  /*14500*/  F2FP.F16.E4M3.UNPACK_B R12, R12 ;  /* 0x0000000cff0c723e */ /* 0x004fca00020006ff */
[----:B------:R-:W-:Y:S02]  /*14510*/  HADD2.F32 R14, -RZ, R12.H0_H0 ;  /* 0x2000000cff0e7230 */ /* 0x000fe40000004100 */
[----:B------:R-:W-:-:S04]  /*14520*/  @!P3 IMAD.WIDE.U32 R12, R13, 0xc0, R10 ;  /* 0x000000c00d0cb825 */ /* 0x000fc800078e000a */
[----:B------:R-:W-:Y:S01]  /*14530*/  FMUL R14, R14, UR16 ;  /* 0x000000100e0e7c20 */ /* 0x000fe20008400000 */
[----:B0-----:R-:W-:-:S03]  /*14540*/  @!P3 IADD3 R10, P4, R12, R16, RZ ;  /* 0x000000100c0ab210 */ /* 0x001fc60007f9e0ff */
[----:B------:R-:W-:Y:S01]  /*14550*/  FFMA R14, R81, UR13, R14 ;  /* 0x0000000d510e7c23 */ /* 0x000fe2000800000e */
[----:B------:R-:W-:Y:S02]  /*14560*/  PRMT R12, RZ, 0x7610, R12 ;  /* 0x00007610ff0c7816 */ /* 0x000fe4000000000c */
[----:B------:R-:W-:Y:S02]  /*14570*/  @!P3 IADD3.X R11, R17, UR4, R13, P4, !PT ;  /* 0x00000004110bbc10 */ /* 0x000fe4000a7fe40d */
[----:B------:R-:W-:-:S05]  /*14580*/  F2FP.SATFINITE.E4M3.F32.PACK_AB_MERGE_C R17, RZ, R14, RZ ;  /* 0x0000000eff11723e */ /* 0x000fca00048070ff */
[----:B------:R0:W-:Y:S04]  /*14590*/  @!P3 STG.E.U8 desc[UR14][R10.64+0x71], R17 ;  /* 0x000071110a00b986 */ /* 0x0001e8000c10110e */
[----:B------:R-:W2:Y:S01]  /*145a0*/  @!P2 LDG.E.U8 R12, desc[UR14][R8.64+0x70] ;  /* 0x0000700e080ca981 */ /* 0x000ea2000c1e1100 */
[----:B------:R-:W-:Y:S01]  /*145b0*/  VOTEU.ALL UP0, P2 ;  /* 0x00000000003f7886 */ /* 0x000fe20001000000 */
[----:B------:R-:W-:-:S04]  /*145c0*/  IMAD.U32 R13, RZ, RZ, UR6 ;  /* 0x00000006ff0d7e24 */ /* 0x000fc8000f8e00ff */
[----:B------:R-:W-:Y:S01]  /*145d0*/  @!UP0 UIMAD UR4, UR7, 0xc0, URZ ;  /* 0x000000c0070488a4 */ /* 0x000fe2000f8e023f */
[----:B0-----:R-:W-:Y:S02]  /*145e0*/  @!P2 IMAD.MOV.U32 R10, RZ, RZ, R4 ;  /* 0x000000ffff0aa224 */ /* 0x001fe400078e0004 */
[----:B------:R-:W-:Y:S01]  /*145f0*/  @!P2 IMAD.MOV.U32 R11, RZ, RZ, R3 ;  /* 0x000000ffff0ba224 */ /* 0x000fe200078e0003 */
[----:B------:R-:W-:-:S13]  /*14600*/  ISETP.LT.OR P3, PT, R0, 0x72, !P1 ;  /* 0x000000720000780c */ /* 0x000fda0004f61670 */
[----:B------:R-:W0:Y:S01]  /*14610*/  @!P3 LDC.64 R16, c[0x0][0x650] ;  /* 0x00019400ff10bb82 */ /* 0x000e220000000a00 */
[----:B--2---:R-:W-:-:S05]  /*14620*/  F2FP.F16.E4M3.UNPACK_B R12, R12 ;  /* 0x0000000cff0c723e */ /* 0x004fca00020006ff */
[----:B------:R-:W-:Y:S02]  /*14630*/  HADD2.F32 R14, -RZ, R12.H0_H0 ;  /* 0x2000000cff0e7230 */ /* 0x000fe40000004100 */
[----:B------:R-:W-:-:S04]  /*14640*/  @!P2 IMAD.WIDE.U32 R12, R13, 0xc0, R10 ;  /* 0x000000c00d0ca825 */ /* 0x000fc800078e000a */
[----:B------:R-:W-:Y:S01]  /*14650*/  FMUL R15, R14, UR16 ;  /* 0x000000100e0f7c20 */ /* 0x000fe20008400000 */
[----:B------:R-:W-:Y:S01]  /*14660*/  @!P2 VIADD R10, R13, UR4 ;  /* 0x000000040d0aac36 */ /* 0x000fe20008000000 */
[----:B-1----:R-:W-:Y:S02]  /*14670*/  @!P2 IADD3 R12, P4, P5, R12, UR8, R18 ;  /* 0x000000080c0cac10 */ /* 0x002fe4000fd9e012 */
[----:B------:R-:W-:Y:S02]  /*14680*/  FFMA R15, R82, UR13, R15 ;  /* 0x0000000d520f7c23 */ /* 0x000fe4000800000f */
[----:B------:R-:W-:Y:S02]  /*14690*/  @!P2 IADD3.X R13, R10, UR5, R19, P4, P5 ;  /* 0x000000050a0dac10 */ /* 0x000fe4000a7ea413 */
[----:B------:R-:W-:Y:S02]  /*146a0*/  PRMT R10, RZ, 0x7610, R10 ;  /* 0x00007610ff0a7816 */ /* 0x000fe4000000000a */
        /* <DEDUP_REMOVED lines=8> */
[----:B--2---:R-:W-:-:S05]  /*14730*/  F2FP.F16.E4M3.UNPACK_B R10, R10 ;  /* 0x0000000aff0a723e */ /* 0x004fca00020006ff */
        /* <DEDUP_REMOVED lines=30> */
[----:B------:R2:W4:Y:S01]  /*14920*/  @!P0 LDG.E.U8 R12, desc[UR14][R6.64+0x79] ;  /* 0x0000790e060c8981 */ /* 0x000522000c1e1100 */
[----:B------:R-:W-:Y:S01]  /*14930*/  IMAD.U32 R13, RZ, RZ, UR6 ;  /* 0x00000006ff0d7e24 */ /* 0x000fe2000f8e00ff */
[----:B------:R-:W-:Y:S01]  /*14940*/  VOTEU.ALL UP0, P0 ;  /* 0x00000000003f7886 */ /* 0x000fe20000000000 */
[----:B------:R-:W-:Y:S01]  /*14950*/  ISETP.LT.OR P2, PT, R0, 0x79, !P1 ;  /* 0x000000790000780c */ /* 0x000fe20004f41670 */
[----:B--2---:R-:W-:Y:S02]  /*14960*/  @!P0 IMAD.MOV.U32 R6, RZ, RZ, R4 ;  /* 0x000000ffff068224 */ /* 0x004fe400078e0004 */
[----:B------:R-:W-:Y:S01]  /*14970*/  @!P0 IMAD.MOV.U32 R7, RZ, RZ, R3 ;  /* 0x000000ffff078224 */ /* 0x000fe200078e0003 */
[----:B------:R-:W-:Y:S01]  /*14980*/  @!UP0 UIMAD UR4, UR7, 0xc0, URZ ;  /* 0x000000c0070488a4 */ /* 0x000fe2000f8e023f */
[----:B-1----:R-:W-:-:S02]  /*14990*/  PRMT R10, RZ, 0x7610, R10 ;  /* 0x00007610ff0a7816 */ /* 0x002fc4000000000a */
[----:B----4-:R-:W-:-:S05]  /*149a0*/  F2FP.F16.E4M3.UNPACK_B R12, R12 ;  /* 0x0000000cff0c723e */ /* 0x010fca00020006ff */
[----:B------:R-:W-:Y:S02]  /*149b0*/  HADD2.F32 R14, -RZ, R12.H0_H0 ;  /* 0x2000000cff0e7230 */ /* 0x000fe40000004100 */
[----:B------:R-:W-:-:S04]  /*149c0*/  @!P0 IMAD.WIDE.U32 R12, R13, 0xc0, R6 ;  /* 0x000000c00d0c8825 */ /* 0x000fc800078e0006 */
[----:B------:R-:W-:Y:S01]  /*149d0*/  FMUL R14, R14, UR16 ;  /* 0x000000100e0e7c20 */ /* 0x000fe20008400000 */
[----:B0-----:R-:W-:-:S03]  /*149e0*/  @!P0 IADD3 R6, P3, R12, R16, RZ ;  /* 0x000000100c068210 */ /* 0x001fc60007f7e0ff */
[----:B------:R-:W-:Y:S01]  /*149f0*/  FFMA R14, R85, UR13, R14 ;  /* 0x0000000d550e7c23 */ /* 0x000fe2000800000e */
[----:B------:R-:W-:Y:S02]  /*14a00*/  @!P0 IADD3.X R7, R17, UR4, R13, P3, !PT ;  /* 0x0000000411078c10 */ /* 0x000fe40009ffe40d */
[----:B------:R-:W0:Y:S02]  /*14a10*/  @!P2 LDC.64 R16, c[0x0][0x650] ;  /* 0x00019400ff10ab82 */ /* 0x000e240000000a00 */
[----:B------:R-:W-:-:S05]  /*14a20*/  F2FP.SATFINITE.E4M3.F32.PACK_AB_MERGE_C R15, RZ, R14, RZ ;  /* 0x0000000eff0f723e */ /* 0x000fca00048070ff */
[----:B------:R1:W-:Y:S04]  /*14a30*/  @!P0 STG.E.U8 desc[UR14][R6.64+0x79], R15 ;  /* 0x0000790f06008986 */ /* 0x0003e8000c10110e */
[----:B------:R-:W2:Y:S01]  /*14a40*/  @!P2 LDG.E.U8 R10, desc[UR14][R8.64+0x78] ;  /* 0x0000780e080aa981 */ /* 0x000ea2000c1e1100 */
[----:B------:R-:W-:Y:S01]  /*14a50*/  VOTEU.ALL UP0, P2 ;  /* 0x00000000003f7886 */ /* 0x000fe20001000000 */
[----:B------:R-:W-:Y:S02]  /*14a60*/  IMAD.U32 R11, RZ, RZ, UR6 ;  /* 0x00000006ff0b7e24 */ /* 0x000fe4000f8e00ff */
[----:B-1----:R-:W-:Y:S02]  /*14a70*/  @!P2 IMAD.MOV.U32 R6, RZ, RZ, R4 ;  /* 0x000000ffff06a224 */ /* 0x002fe400078e0004 */
[----:B------:R-:W-:Y:S01]  /*14a80*/  @!P2 IMAD.MOV.U32 R7, RZ, RZ, R3 ;  /* 0x000000ffff07a224 */ /* 0x000fe200078e0003 */
[----:B------:R-:W-:Y:S01]  /*14a90*/  @!UP0 UIMAD UR4, UR7, 0xc0, URZ ;  /* 0x000000c0070488a4 */ /* 0x000fe2000f8e023f */
[----:B------:R-:W-:Y:S01]  /*14aa0*/  ISETP.LT.OR P1, PT, R0, 0x7a, !P1 ;  /* 0x0000007a0000780c */ /* 0x000fe20004f21670 */
[----:B------:R-:W-:Y:S01]  /*14ab0*/  BSSY B0, `(.L_x_29) ;  /* 0x000000e000007945 */ /* 0x000fe20003800000 */
[----:B------:R-:W-:-:S02]  /*14ac0*/  PRMT R0, RZ, 0x7610, R0 ;  /* 0x00007610ff007816 */ /* 0x000fc40000000000 */
[----:B--2---:R-:W-:-:S05]  /*14ad0*/  F2FP.F16.E4M3.UNPACK_B R10, R10 ;  /* 0x0000000aff0a723e */ /* 0x004fca00020006ff */
[----:B------:R-:W-:Y:S02]  /*14ae0*/  HADD2.F32 R12, -RZ, R10.H0_H0 ;  /* 0x2000000aff0c7230 */ /* 0x000fe40000004100 */
[----:B------:R-:W-:-:S04]  /*14af0*/  @!P2 IMAD.WIDE.U32 R10, R11, 0xc0, R6 ;  /* 0x000000c00b0aa825 */ /* 0x000fc800078e0006 */
[----:B------:R-:W-:Y:S01]  /*14b00*/  FMUL R13, R12, UR16 ;  /* 0x000000100c0d7c20 */ /* 0x000fe20008400000 */
[----:B0-----:R-:W-:Y:S01]  /*14b10*/  @!P2 IADD3 R6, P0, P3, R10, UR8, R16 ;  /* 0x000000080a06ac10 */ /* 0x001fe2000fb1e010 */
[----:B------:R-:W-:Y:S02]  /*14b20*/  @!P2 VIADD R10, R11, UR4 ;  /* 0x000000040b0aac36 */ /* 0x000fe40008000000 */
[----:B---3--:R-:W-:-:S03]  /*14b30*/  FFMA R13, R86, UR13, R13 ;  /* 0x0000000d560d7c23 */ /* 0x008fc6000800000d */
[----:B------:R-:W-:Y:S02]  /*14b40*/  @!P2 IADD3.X R7, R10, UR5, R17, P0, P3 ;  /* 0x000000050a07ac10 */ /* 0x000fe400087e6411 */
[----:B------:R-:W-:-:S05]  /*14b50*/  F2FP.SATFINITE.E4M3.F32.PACK_AB_MERGE_C R13, RZ, R13, RZ ;  /* 0x0000000dff0d723e */ /* 0x000fca00048070ff */
[----:B------:R0:W-:Y:S01]  /*14b60*/  @!P2 STG.E.U8 desc[UR14][R6.64+0x78], R13 ;  /* 0x0000780d0600a986 */ /* 0x0001e2000c10110e */
[----:B------:R-:W-:Y:S05]  /*14b70*/  @P1 BRA `(.L_x_30) ;  /* 0x0000000000041947 */ /* 0x000fea0003800000 */
[----:B------:R1:W5:Y:S02]  /*14b80*/  LDG.E.U8 R0, desc[UR14][R8.64+0x79] ;  /* 0x0000790e08007981 */ /* 0x000364000c1e1100 */
.L_x_30:
[----:B------:R-:W-:Y:S05]  /*14b90*/  BSYNC B0 ;  /* 0x0000000000007941 */ /* 0x000fea0003800000 */
.L_x_29:
[----:B-----5:R-:W-:-:S05]  /*14ba0*/  F2FP.F16.E4M3.UNPACK_B R0, R0 ;  /* 0x00000000ff00723e */ /* 0x020fca00020006ff */
[----:B------:R-:W-:-:S05]  /*14bb0*/  HADD2.F32 R0, -RZ, R0.H0_H0 ;  /* 0x20000000ff007230 */ /* 0x000fca0000004100 */
[----:B------:R-:W-:-:S04]  /*14bc0*/  FMUL R0, R0, UR16 ;  /* 0x0000001000007c20 */ /* 0x000fc80008400000 */
[----:B------:R-:W-:Y:S01]  /*14bd0*/  FFMA R0, R87, UR13, R0 ;  /* 0x0000000d57007c23 */ /* 0x000fe20008000000 */
[----:B------:R-:W-:Y:S06]  /*14be0*/  @P1 EXIT ;  /* 0x000000000000194d */ /* 0x000fec0003800000 */
[----:B------:R-:W-:Y:S01]  /*14bf0*/  IMAD.U32 R5, RZ, RZ, UR6 ;  /* 0x00000006ff057e24 */ /* 0x000fe2000f8e00ff */
[----:B------:R-:W-:Y:S01]  /*14c00*/  UIMAD UR4, UR7, 0xc0, URZ ;  /* 0x000000c0070478a4 */ /* 0x000fe2000f8e023f */
[----:B------:R-:W-:Y:S01]  /*14c10*/  IMAD.MOV.U32 R2, RZ, RZ, R4 ;  /* 0x000000ffff027224 */ /* 0x000fe200078e0004 */
[----:B------:R-:W-:Y:S02]  /*14c20*/  ULDC.64 UR10, c[0x0][0x650] ;  /* 0x00019400000a7ab9 */ /* 0x000fe40000000a00 */
[----:B------:R-:W-:Y:S02]  /*14c30*/  IMAD.U32 R4, RZ, RZ, UR11 ;  /* 0x0000000bff047e24 */ /* 0x000fe4000f8e00ff */
[----:B------:R-:W-:-:S04]  /*14c40*/  IMAD.WIDE.U32 R2, R5, 0xc0, R2 ;  /* 0x000000c005027825 */ /* 0x000fc800078e0002 */
[----:B------:R-:W-:Y:S02]  /*14c50*/  IMAD.U32 R5, RZ, RZ, UR10 ;  /* 0x0000000aff057e24 */ /* 0x000fe4000f8e00ff */
[----:B------:R-:W-:-:S03]  /*14c60*/  VIADD R3, R3, UR4 ;  /* 0x0000000403037c36 */ /* 0x000fc60008000000 */
[----:B------:R-:W-:Y:S02]  /*14c70*/  IADD3 R2, P0, P1, R2, UR8, R5 ;  /* 0x0000000802027c10 */ /* 0x000fe4000f91e005 */
[----:B------:R-:W-:Y:S02]  /*14c80*/  F2FP.SATFINITE.E4M3.F32.PACK_AB_MERGE_C R5, RZ, R0, RZ ;  /* 0x00000000ff05723e */ /* 0x000fe400048070ff */
[----:B------:R-:W-:-:S05]  /*14c90*/  IADD3.X R3, R3, UR5, R4, P0, P1 ;  /* 0x0000000503037c10 */ /* 0x000fca00087e2404 */
[----:B------:R-:W-:Y:S01]  /*14ca0*/  STG.E.U8 desc[UR14][R2.64+0x79], R5 ;  /* 0x0000790502007986 */ /* 0x000fe2000c10110e */
[----:B------:R-:W-:Y:S05]  /*14cb0*/  EXIT ;  /* 0x000000000000794d */ /* 0x000fea0003800000 */
.L_x_28:
[----:B------:R-:W2:Y:S04]  /*14cc0*/  LDL.LU R11, [R1] ;  /* 0x00000000010b7983 */ /* 0x000ea80000300800 */
[----:B------:R-:W3:Y:S04]  /*14cd0*/  LDL.LU R17, [R1+0x8] ;  /* 0x0000080001117983 */ /* 0x000ee80000300800 */
        /* <DEDUP_REMOVED lines=47> */
[----:B------:R0:W-:Y:S04]  /*14fd0*/  STL [R1+0x148], R46 ;  /* 0x0001482e01007387 */ /* 0x0001e80000100800 */
[----:B0-----:R-:W4:Y:S04]  /*14fe0*/  LDL.LU R46, [R1+0x68] ;  /* 0x00006800012e7983 */ /* 0x001f280000300800 */
[----:B------:R0:W-:Y:S04]  /*14ff0*/  STL [R1+0x144], R45 ;  /* 0x0001442d01007387 */ /* 0x0001e80000100800 */
[----:B0-----:R-:W4:Y:S04]  /*15000*/  LDL.LU R45, [R1+0x64] ;  /* 0x00006400012d7983 */ /* 0x001f280000300800 */
[----:B------:R0:W-:Y:S04]  /*15010*/  STL [R1+0x140], R44 ;  /* 0x0001402c01007387 */ /* 0x0001e80000100800 */
[----:B0-----:R-:W4:Y:S04]  /*15020*/  LDL.LU R44, [R1+0x48] ;  /* 0x00004800012c7983 */ /* 0x001f280000300800 */
[----:B------:R0:W-:Y:S04]  /*15030*/  STL.64 [R1+0x138], R42 ;  /* 0x0001382a01007387 */ /* 0x0001e80000100a00 */
[----:B0-----:R-:W4:Y:S04]  /*15040*/  LDL.LU R42, [R1+0x18] ;  /* 0x00001800012a7983 */ /* 0x001f280000300800 */
[----:B------:R-:W4:Y:S04]  /*15050*/  LDL.LU R43, [R1+0x1c] ;  /* 0x00001c00012b7983 */ /* 0x000f280000300800 */
[----:B------:R0:W-:Y:S04]  /*15060*/  STL.64 [R1+0x130], R40 ;  /* 0x0001302801007387 */ /* 0x0001e80000100a00 */
[----:B0-----:R-:W3:Y:S01]  /*15070*/  LDL.LU R41, [R1+0x4] ;  /* 0x0000040001297983 */ /* 0x001ee20000300800 */
[----:B------:R-:W-:-:S02]  /*15080*/  ISETP.GE.AND P4, PT, R12, 0x1, PT ;  /* 0x000000010c00780c */ /* 0x000fc40003f86270 */
[----:B------:R-:W-:Y:S01]  /*15090*/  ISETP.GE.AND P3, PT, R12, 0x9, PT ;  /* 0x000000090c00780c */ /* 0x000fe20003f66270 */
[----:B------:R-:W-:Y:S01]  /*150a0*/  STL.64 [R1+0x128], R38 ;  /* 0x0001282601007387 */ /* 0x000fe20000100a00 */
[----:B------:R-:W-:-:S03]  /*150b0*/  ISETP.LT.OR P0, PT, R0, 0x1, !P4 ;  /* 0x000000010000780c */ /* 0x000fc60006701670 */
[----:B------:R0:W-:Y:S10]  /*150c0*/  STL.64 [R1+0x120], R36 ;  /* 0x0001202401007387 */ /* 0x0001f40000100a00 */
[----:B------:R-:W1:Y:S01]  /*150d0*/  @!P0 LDC.64 R8, c[0x0][0x650] ;  /* 0x00019400ff088b82 */ /* 0x000e620000000a00 */
[----:B0-----:R-:W4:Y:S04]  /*150e0*/  LDL.LU R37, [R1+0x28] ;  /* 0x0000280001257983 */ /* 0x001f280000300800 */
[----:B------:R0:W-:Y:S01]  /*150f0*/  STL.64 [R1+0x118], R34 ;  /* 0x0001182201007387 */ /* 0x0001e20000100a00 */
[----:B--2---:R-:W-:-:S05]  /*15100*/  FMUL R11, R11, UR13 ;  /* 0x0000000d0b0b7c20 */ /* 0x004fca0008400000 */
[----:B------:R-:W-:Y:S01]  /*15110*/  F2FP.SATFINITE.E4M3.F32.PACK_AB_MERGE_C R11, RZ, R11, RZ ;  /* 0x0000000bff0b723e */ /* 0x000fe200048070ff */
[----:B0-----:R-:W2:Y:S04]  /*15120*/  LDL.LU R34, [R1+0x2c] ;  /* 0x00002c0001227983 */ /* 0x001ea80000300800 */
[----:B------:R-:W2:Y:S01]  /*15130*/  LDL.LU R35, [R1+0x30] ;  /* 0x0000300001237983 */ /* 0x000ea20000300800 */
[----:B-1----:R-:W-:-:S03]  /*15140*/  @!P0 IADD3 R8, P1, R4, R8, RZ ;  /* 0x0000000804088210 */ /* 0x002fc60007f3e0ff */
[----:B------:R0:W-:Y:S02]  /*15150*/  STL.64 [R1+0x110], R32 ;  /* 0x0001102001007387 */ /* 0x0001e40000100a00 */
[----:B------:R-:W-:-:S05]  /*15160*/  @!P0 IMAD.X R9, R3, 0x1, R9, P1 ;  /* 0x0000000103098824 */ /* 0x000fca00008e0609 */
[----:B------:R1:W-:Y:S01]  /*15170*/  @!P0 STG.E.U8 desc[UR14][R8.64], R11 ;  /* 0x0000000b08008986 */ /* 0x0003e2000c10110e */
[----:B------:R-:W-:-:S03]  /*15180*/  ISETP.LT.OR P0, PT, R0, 0x2, !P4 ;  /* 0x000000020000780c */ /* 0x000fc60006701670 */
[----:B0-----:R-:W2:Y:S04]  /*15190*/  LDL.LU R32, [R1+0x34] ;  /* 0x0000340001207983 */ /* 0x001ea80000300800 */
[----:B------:R-:W2:Y:S04]  /*151a0*/  LDL.LU R33, [R1+0x38] ;  /* 0x0000380001217983 */ /* 0x000ea80000300800 */
[----:B------:R0:W-:Y:S02]  /*151b0*/  STL.64 [R1+0x108], R30 ;  /* 0x0001081e01007387 */ /* 0x0001e40000100a00 */
[----:B-1----:R-:W1:Y:S02]  /*151c0*/  @!P0 LDC.64 R8, c[0x0][0x650] ;  /* 0x00019400ff088b82 */ /* 0x002e640000000a00 */
[----:B0-----:R-:W2:Y:S04]  /*151d0*/  LDL.LU R30, [R1+0x3c] ;  /* 0x00003c00011e7983 */ /* 0x001ea80000300800 */
[----:B------:R-:W2:Y:S04]  /*151e0*/  LDL.LU R31, [R1+0x40] ;  /* 0x00004000011f7983 */ /* 0x000ea80000300800 */
[----:B------:R0:W-:Y:S01]  /*151f0*/  STL.64 [R1+0x100], R28 ;  /* 0x0001001c01007387 */ /* 0x0001e20000100a00 */
[----:B-1----:R-:W-:-:S05]  /*15200*/  @!P0 IADD3 R8, P1, R4, R8, RZ ;  /* 0x0000000804088210 */ /* 0x002fca0007f3e0ff */
[----:B------:R-:W-:Y:S01]  /*15210*/  @!P0 IMAD.X R9, R3, 0x1, R9, P1 ;  /* 0x0000000103098824 */ /* 0x000fe200008e0609 */
[----:B0-----:R-:W2:Y:S04]  /*15220*/  LDL.LU R29, [R1+0x44] ;  /* 0x00004400011d7983 */ /* 0x001ea80000300800 */
[----:B------:R-:W2:Y:S01]  /*15230*/  LDL.LU R36, [R1+0x24] ;  /* 0x0000240001247983 */ /* 0x000ea20000300800 */
[----:B---3--:R-:W-:-:S05]  /*15240*/  FMUL R11, R41, UR13 ;  /* 0x0000000d290b7c20 */ /* 0x008fca0008400000 */
[----:B------:R-:W-:-:S05]  /*15250*/  F2FP.SATFINITE.E4M3.F32.PACK_AB_MERGE_C R11, RZ, R11, RZ ;  /* 0x0000000bff0b723e */ /* 0x000fca00048070ff */
[----:B------:R0:W-:Y:S01]  /*15260*/  @!P0 STG.E.U8 desc[UR14][R8.64+0x1], R11 ;  /* 0x0000010b08008986 */ /* 0x0001e2000c10110e */
[----:B------:R-:W-:Y:S01]  /*15270*/  ISETP.LT.OR P0, PT, R0, 0x1, !P3 ;  /* 0x000000010000780c */ /* 0x000fe20005f01670 */
[----:B0-----:R-:W-:-:S12]  /*15280*/  FMUL R11, R17, UR13 ;  /* 0x0000000d110b7c20 */ /* 0x001fd80008400000 */
[----:B------:R-:W0:Y:S01]  /*15290*/  @!P0 LDC.64 R8, c[0x0][0x650] ;  /* 0x00019400ff088b82 */ /* 0x000e220000000a00 */
[----:B------:R-:W-:Y:S02]  /*152a0*/  F2FP.SATFINITE.E4M3.F32.PACK_AB_MERGE_C R11, RZ, R11, RZ ;  /* 0x0000000bff0b723e */ /* 0x000fe400048070ff */
[----:B0-----:R-:W-:-:S04]  /*152b0*/  @!P0 IADD3 R8, P1, P2, R4, UR8, R8 ;  /* 0x0000000804088c10 */ /* 0x001fc8000fa3e008 */
[----:B------:R-:W-:Y:S02]  /*152c0*/  @!P0 IADD3.X R9, R3, UR5, R9, P1, P2 ;  /* 0x0000000503098c10 */ /* 0x000fe40008fe4409 */
[----:B------:R-:W-:-:S03]  /*152d0*/  ISETP.LT.OR P1, PT, R0, 0x2, !P3 ;  /* 0x000000020000780c */ /* 0x000fc60005f21670 */
[----:B------:R0:W-:Y:S01]  /*152e0*/  @!P0 STG.E.U8 desc[UR14][R8.64], R11 ;  /* 0x0000000b08008986 */ /* 0x0001e2000c10110e */
[----:B------:R-:W-:-:S09]  /*152f0*/  ISETP.LT.OR P0, PT, R0, 0x9, !P4 ;  /* 0x000000090000780c */ /* 0x000fd20006701670 */
[----:B0-----:R-:W0:Y:S01]  /*15300*/  @!P1 LDC.64 R8, c[0x0][0x650] ;  /* 0x00019400ff089b82 */ /* 0x001e220000000a00 */
[----:B----4-:R-:W-:-:S05]  /*15310*/  FMUL R11, R15, UR13 ;  /* 0x0000000d0f0b7c20 */ /* 0x010fca0008400000 */
[----:B------:R-:W-:Y:S02]  /*15320*/  F2FP.SATFINITE.E4M3.F32.PACK_AB_MERGE_C R11, RZ, R11, RZ ;  /* 0x0000000bff0b723e */ /* 0x000fe400048070ff */
[----:B0-----:R-:W-:-:S04]  /*15330*/  @!P1 IADD3 R8, P2, P5, R4, UR8, R8 ;  /* 0x0000000804089c10 */ /* 0x001fc8000fd5e008 */
[----:B------:R-:W-:Y:S02]  /*15340*/  @!P1 IADD3.X R9, R3, UR5, R9, P2, P5 ;  /* 0x0000000503099c10 */ /* 0x000fe400097ea409 */
[----:B------:R-:W-:-:S03]  /*15350*/  ISETP.LT.OR P5, PT, R0, 0x9, !P3 ;  /* 0x000000090000780c */ /* 0x000fc60005fa1670 */
[----:B------:R0:W-:Y:S01]  /*15360*/  @!P1 STG.E.U8 desc[UR14][R8.64+0x1], R11 ;  /* 0x0000010b08009986 */ /* 0x0001e2000c10110e */
[----:B------:R-:W-:Y:S01]  /*15370*/  ISETP.LT.OR P1, PT, R0, 0xa, !P4 ;  /* 0x0000000a0000780c */ /* 0x000fe20006721670 */
[----:B0-----:R-:W0:Y:S01]  /*15380*/  @!P0 LDC.64 R8, c[0x0][0x650] ;  /* 0x00019400ff088b82 */ /* 0x001e220000000a00 */
[----:B------:R-:W-:-:S05]  /*15390*/  FMUL R11, R14, UR13 ;  /* 0x0000000d0e0b7c20 */ /* 0x000fca0008400000 */
[----:B------:R-:W-:Y:S02]  /*153a0*/  F2FP.SATFINITE.E4M3.F32.PACK_AB_MERGE_C R11, RZ, R11, RZ ;  /* 0x0000000bff0b723e */ /* 0x000fe400048070ff */
[----:B------:R-:W1:Y:S01]  /*153b0*/  @!P5 LDC.64 R14, c[0x0][0x650] ;  /* 0x00019400ff0edb82 */ /* 0x000e620000000a00 */
[----:B0-----:R-:W-:-:S05]  /*153c0*/  @!P0 IADD3 R8, P2, R4, R8, RZ ;  /* 0x0000000804088210 */ /* 0x001fca0007f5e0ff */
[----:B------:R-:W-:Y:S01]  /*153d0*/  @!P0 IMAD.X R9, R3, 0x1, R9, P2 ;  /* 0x0000000103098824 */ /* 0x000fe200010e0609 */
[----:B------:R-:W-:-:S04]  /*153e0*/  ISETP.LT.OR P2, PT, R0, 0xa, !P3 ;  /* 0x0000000a0000780c */ /* 0x000fc80005f41670 */
[----:B------:R0:W-:Y:S02]  /*153f0*/  @!P0 STG.E.U8 desc[UR14][R8.64+0x8], R11 ;  /* 0x0000080b08008986 */ /* 0x0001e4000c10110e */
[----:B0-----:R-:W0:Y:S01]  /*15400*/  @!P1 LDC.64 R8, c[0x0][0x650] ;  /* 0x00019400ff089b82 */ /* 0x001e220000000a00 */
[----:B------:R-:W-:-:S05]  /*15410*/  FMUL R11, R16, UR13 ;  /* 0x0000000d100b7c20 */ /* 0x000fca0008400000 */
[----:B------:R-:W-:Y:S02]  /*15420*/  F2FP.SATFINITE.E4M3.F32.PACK_AB_MERGE_C R11, RZ, R11, RZ ;  /* 0x0000000bff0b723e */ /* 0x000fe400048070ff */
[----:B------:R-:W3:Y:S01]  /*15430*/  @!P2 LDC.64 R16, c[0x0][0x650] ;  /* 0x00019400ff10ab82 */ /* 0x000ee20000000a00 */
[----:B0-----:R-:W-:-:S05]  /*15440*/  @!P1 IADD3 R8, P0, R4, R8, RZ ;  /* 0x0000000804089210 */ /* 0x001fca0007f1e0ff */
[----:B------:R-:W-:Y:S01]  /*15450*/  @!P1 IMAD.X R9, R3, 0x1, R9, P0 ;  /* 0x0000000103099824 */ /* 0x000fe200000e0609 */
[----:B------:R-:W-:-:S04]  /*15460*/  ISETP.LT.OR P0, PT, R0, 0x11, !P4 ;  /* 0x000000110000780c */ /* 0x000fc80006701670 */
[----:B------:R0:W-:Y:S02]  /*15470*/  @!P1 STG.E.U8 desc[UR14][R8.64+0x9], R11 ;  /* 0x0000090b08009986 */ /* 0x0001e4000c10110e */
[----:B0-----:R-:W-:Y:S01]  /*15480*/  FMUL R11, R42, UR13 ;  /* 0x0000000d2a0b7c20 */ /* 0x001fe20008400000 */
[----:B-1----:R-:W-:-:S04]  /*15490*/  @!P5 IADD3 R8, P1, P6, R4, UR8, R14 ;  /* 0x000000080408dc10 */ /* 0x002fc8000fe3e00e */
[----:B------:R-:W-:Y:S02]  /*154a0*/  @!P5 IADD3.X R9, R3, UR5, R15, P1, P6 ;  /* 0x000000050309dc10 */ /* 0x000fe40008fec40f */
[----:B------:R-:W-:Y:S01]  /*154b0*/  F2FP.SATFINITE.E4M3.F32.PACK_AB_MERGE_C R11, RZ, R11, RZ ;  /* 0x0000000bff0b723e */ /* 0x000fe200048070ff */
[----:B------:R-:W0:Y:S01]  /*154c0*/  @!P0 LDC.64 R14, c[0x0][0x650] ;  /* 0x00019400ff0e8b82 */ /* 0x000e220000000a00 */
[----:B------:R-:W-:-:S03]  /*154d0*/  ISETP.GE.AND P6, PT, R12, 0x89, PT ;  /* 0x000000890c00780c */ /* 0x000fc60003fc6270 */
[----:B------:R1:W-:Y:S02]  /*154e0*/  @!P5 STG.E.U8 desc[UR14][R8.64+0x8], R11 ;  /* 0x0000080b0800d986 */ /* 0x0003e4000c10110e */
[----:B-1----:R-:W-:Y:S01]  /*154f0*/  FMUL R11, R43, UR13 ;  /* 0x0000000d2b0b7c20 */ /* 0x002fe20008400000 */
[----:B---3--:R-:W-:-:S04]  /*15500*/  @!P2 IADD3 R8, P1, P5, R4, UR8, R16 ;  /* 0x000000080408ac10 */ /* 0x008fc8000fd3e010 */
[----:B------:R-:W-:Y:S02]  /*15510*/  @!P2 IADD3.X R9, R3, UR5, R17, P1, P5 ;  /* 0x000000050309ac10 */ /* 0x000fe40008fea411 */
[----:B------:R-:W-:-:S05]  /*15520*/  F2FP.SATFINITE.E4M3.F32.PACK_AB_MERGE_C R11, RZ, R11, RZ ;  /* 0x0000000bff0b723e */ /* 0x000fca00048070ff */
[----:B------:R0:W-:Y:S01]  /*15530*/  @!P2 STG.E.U8 desc[UR14][R8.64+0x9], R11 ;  /* 0x0000090b0800a986 */ /* 0x0001e2000c10110e */
[C---:B------:R-:W-:Y:S02]  /*15540*/  ISETP.LT.OR P2, PT, R0.reuse, 0x1, !P6 ;  /* 0x000000010000780c */ /* 0x040fe40007741670 */
[----:B------:R-:W-:Y:S02]  /*15550*/  ISETP.LT.OR P5, PT, R0, 0x2, !P6 ;  /* 0x000000020000780c */ /* 0x000fe400077a1670 */
[----:B0-----:R-:W-:Y:S01]  /*15560*/  @!P0 IADD3 R8, P1, R4, R14, RZ ;  /* 0x0000000e04088210 */ /* 0x001fe20007f3e0ff */
[----:B------:R-:W-:-:S04]  /*15570*/  FMUL R11, R13, UR13 ;  /* 0x0000000d0d0b7c20 */ /* 0x000fc80008400000 */
[----:B------:R-:W-:-:S04]  /*15580*/  @!P0 IMAD.X R9, R3, 0x1, R15, P1 ;  /* 0x0000000103098824 */ /* 0x000fc800008e060f */
[----:B------:R-:W0:Y:S01]  /*15590*/  @!P2 LDC.64 R14, c[0x0][0x650] ;  /* 0x00019400ff0eab82 */ /* 0x000e220000000a00 */
[----:B------:R-:W-:Y:S01]  /*155a0*/  F2FP.SATFINITE.E4M3.F32.PACK_AB_MERGE_C R11, RZ, R11, RZ ;  /* 0x0000000bff0b723e */ /* 0x000fe200048070ff */
[----:B------:R-:W-:-:S04]  /*155b0*/  IMAD.U32 R13, RZ, RZ, UR6 ;  /* 0x00000006ff0d7e24 */ /* 0x000fc8000f8e00ff */
[----:B------:R1:W-:Y:S01]  /*155c0*/  @!P0 STG.E.U8 desc[UR14][R8.64+0x10], R11 ;  /* 0x0000100b08008986 */ /* 0x0003e2000c10110e */
[----:B------:R-:W-:Y:S01]  /*155d0*/  IMAD.U32 R16, RZ, RZ, UR6 ;  /* 0x00000006ff107e24 */ /* 0x000fe2000f8e00ff */
[----:B------:R-:W-:Y:S01]  /*155e0*/  @!P2 LEA R13, P0, R13, R4, 0x7 ;  /* 0x000000040d0da211 */ /* 0x000fe200078038ff */
[----:B-1----:R-:W1:Y:S01]  /*155f0*/  @!P5 LDC.64 R8, c[0x0][0x650] ;  /* 0x00019400ff08db82 */ /* 0x002e620000000a00 */
[----:B------:R-:W-:Y:S01]  /*15600*/  IMAD.U32 R11, RZ, RZ, UR7 ;  /* 0x00000007ff0b7e24 */ /* 0x000fe2000f8e00ff */
[----:B------:R-:W-:-:S04]  /*15610*/  LOP3.LUT R6, R6, 0xff7fffff, RZ, 0xc0, !PT ;  /* 0xff7fffff06067812 */ /* 0x000fc800078ec0ff */
[----:B------:R-:W-:Y:S02]  /*15620*/  @!P2 LEA.HI.X R11, R16, R3, R11, 0x7, P0 ;  /* 0x00000003100ba211 */ /* 0x000fe400000f3c0b */
[----:B0-----:R-:W-:Y:S01]  /*15630*/  @!P2 IADD3 R42, P0, P1, R13, UR8, R14 ;  /* 0x000000080d2aac10 */ /* 0x001fe2000f91e00e */
[----:B------:R-:W-:Y:S01]  /*15640*/  IMAD.U32 R13, RZ, RZ, UR6 ;  /* 0x00000006ff0d7e24 */ /* 0x000fe2000f8e00ff */
[----:B------:R-:W-:Y:S02]  /*15650*/  @P2 LOP3.LUT R6, R6, 0x800000, RZ, 0xfc, !PT ;  /* 0x0080000006062812 */ /* 0x000fe400078efcff */
[----:B------:R-:W-:Y:S01]  /*15660*/  @!P2 IADD3.X R43, R11, UR5, R15, P0, P1 ;  /* 0x000000050b2bac10 */ /* 0x000fe200087e240f */
[----:B------:R-:W-:Y:S01]  /*15670*/  IMAD.U32 R14, RZ, RZ, UR6 ;  /* 0x00000006ff0e7e24 */ /* 0x000fe2000f8e00ff */
[----:B------:R-:W-:Y:S01]  /*15680*/  ISETP.LT.OR P2, PT, R0, 0x9, !P6 ;  /* 0x000000090000780c */ /* 0x000fe20007741670 */
[----:B------:R-:W-:Y:S01]  /*15690*/  IMAD.U32 R11, RZ, RZ, UR7 ;  /* 0x00000007ff0b7e24 */ /* 0x000fe2000f8e00ff */
[----:B------:R-:W-:-:S04]  /*156a0*/  @!P5 LEA R13, P0, R13, R4, 0x7 ;  /* 0x000000040d0dd211 */ /* 0x000fc800078038ff */
[----:B------:R-:W-:Y:S02]  /*156b0*/  @!P5 LEA.HI.X R11, R14, R3, R11, 0x7, P0 ;  /* 0x000000030e0bd211 */ /* 0x000fe400000f3c0b */
[----:B-1----:R-:W-:Y:S01]  /*156c0*/  @!P5 IADD3 R40, P0, P1, R13, UR8, R8 ;  /* 0x000000080d28dc10 */ /* 0x002fe2000f91e008 */
[----:B------:R-:W-:Y:S02]  /*156d0*/  IMAD.U32 R13, RZ, RZ, UR6 ;  /* 0x00000006ff0d7e24 */ /* 0x000fe4000f8e00ff */
[----:B------:R-:W-:Y:S01]  /*156e0*/  IMAD.U32 R8, RZ, RZ, UR6 ;  /* 0x00000006ff087e24 */ /* 0x000fe2000f8e00ff */
[----:B------:R-:W-:Y:S01]  /*156f0*/  @!P5 IADD3.X R41, R11, UR5, R9, P0, P1 ;  /* 0x000000050b29dc10 */ /* 0x000fe200087e2409 */
[----:B------:R-:W-:Y:S01]  /*15700*/  IMAD.U32 R11, RZ, RZ, UR7 ;  /* 0x00000007ff0b7e24 */ /* 0x000fe2000f8e00ff */
[----:B------:R-:W-:-:S04]  /*15710*/  @!P2 LEA R13, P0, R13, R4, 0x7 ;  /* 0x000000040d0da211 */ /* 0x000fc800078038ff */
[----:B------:R-:W-:Y:S02]  /*15720*/  @!P2 LEA.HI.X R11, R8, R3, R11, 0x7, P0 ;  /* 0x00000003080ba211 */ /* 0x000fe400000f3c0b */
[----:B------:R-:W0:Y:S02]  /*15730*/  @!P2 LDC.64 R8, c[0x0][0x650] ;  /* 0x00019400ff08ab82 */ /* 0x000e240000000a00 */
[----:B0-----:R-:W-:-:S04]  /*15740*/  @!P2 IADD3 R38, P0, P1, R13, UR8, R8 ;  /* 0x000000080d26ac10 */ /* 0x001fc8000f91e008 */
[----:B------:R-:W-:Y:S02]  /*15750*/  @!P2 IADD3.X R39, R11, UR5, R9, P0, P1 ;  /* 0x000000050b27ac10 */ /* 0x000fe400087e2409 */
[----:B------:R-:W-:-:S13]  /*15760*/  ISETP.LT.OR P0, PT, R0, 0x12, !P4 ;  /* 0x000000120000780c */ /* 0x000fda0006701670 */
[----:B------:R-:W0:Y:S01]  /*15770*/  @!P0 LDC.64 R8, c[0x0][0x650] ;  /* 0x00019400ff088b82 */ /* 0x000e220000000a00 */
[----:B--2---:R-:W-:-:S05]  /*15780*/  FMUL R11, R36, UR13 ;  /* 0x0000000d240b7c20 */ /* 0x004fca0008400000 */
[----:B------:R-:W-:Y:S02]  /*15790*/  F2FP.SATFINITE.E4M3.F32.PACK_AB_MERGE_C R11, RZ, R11, RZ ;  /* 0x0000000bff0b723e */ /* 0x000fe400048070ff */
[----:B0-----:R-:W-:-:S05]  /*157a0*/  @!P0 IADD3 R8, P1, R4, R8, RZ ;  /* 0x0000000804088210 */ /* 0x001fca0007f3e0ff */
[----:B------:R-:W-:-:S05]  /*157b0*/  @!P0 IMAD.X R9, R3, 0x1, R9, P1 ;  /* 0x0000000103098824 */ /* 0x000fca00008e0609 */
[----:B------:R0:W-:Y:S01]  /*157c0*/  @!P0 STG.E.U8 desc[UR14][R8.64+0x11], R11 ;  /* 0x0000110b08008986 */ /* 0x0001e2000c10110e */
[----:B------:R-:W-:-:S13]  /*157d0*/  ISETP.LT.OR P0, PT, R0, 0x11, !P3 ;  /* 0x000000110000780c */ /* 0x000fda0005f01670 */
[----:B0-----:R-:W0:Y:S01]  /*157e0*/  @!P0 LDC.64 R8, c[0x0][0x650] ;  /* 0x00019400ff088b82 */ /* 0x001e220000000a00 */
[----:B------:R-:W-:Y:S02]  /*157f0*/  LOP3.LUT R7, R7, 0x7fffffff, RZ, 0xc0, !PT ;  /* 0x7fffffff07077812 */ /* 0x000fe400078ec0ff */
[----:B------:R-:W-:Y:S02]  /*15800*/  LOP3.LUT R6, R6, 0xfeffffff, RZ, 0xc0, !PT ;  /* 0xfeffffff06067812 */ /* 0x000fe400078ec0ff */
[----:B------:R-:W-:Y:S01]  /*15810*/  @P5 LOP3.LUT R7, R7, 0x80000000, RZ, 0xfc, !PT ;  /* 0x8000000007075812 */ /* 0x000fe200078efcff */
[----:B------:R-:W-:Y:S01]  /*15820*/  FMUL R11, R37, UR13 ;  /* 0x0000000d250b7c20 */ /* 0x000fe20008400000 */
[----:B------:R-:W-:Y:S02]  /*15830*/  ISETP.LT.OR P5, PT, R0, 0xa, !P6 ;  /* 0x0000000a0000780c */ /* 0x000fe400077a1670 */
[----:B------:R-:W-:Y:S02]  /*15840*/  @P2 LOP3.LUT R6, R6, 0x1000000, RZ, 0xfc, !PT ;  /* 0x0100000006062812 */ /* 0x000fe400078efcff */
[----:B------:R-:W-:Y:S01]  /*15850*/  F2FP.SATFINITE.E4M3.F32.PACK_AB_MERGE_C R11, RZ, R11, RZ ;  /* 0x0000000bff0b723e */ /* 0x000fe200048070ff */
[----:B------:R-:W-:Y:S01]  /*15860*/  IMAD.U32 R13, RZ, RZ, UR6 ;  /* 0x00000006ff0d7e24 */ /* 0x000fe2000f8e00ff */
[----:B0-----:R-:W-:-:S04]  /*15870*/  @!P0 IADD3 R8, P1, P2, R4, UR8, R8 ;  /* 0x0000000804088c10 */ /* 0x001fc8000fa3e008 */
[----:B------:R-:W-:-:S05]  /*15880*/  @!P0 IADD3.X R9, R3, UR5, R9, P1, P2 ;  /* 0x0000000503098c10 */ /* 0x000fca0008fe4409 */
[----:B------:R0:W-:Y:S01]  /*15890*/  @!P0 STG.E.U8 desc[UR14][R8.64+0x10], R11 ;  /* 0x0000100b08008986 */ /* 0x0001e2000c10110e */
[----:B------:R-:W-:Y:S01]  /*158a0*/  @!P5 LEA R13, P0, R13, R4, 0x7 ;  /* 0x000000040d0dd211 */ /* 0x000fe200078038ff */
[----:B0-----:R-:W-:Y:S02]  /*158b0*/  IMAD.U32 R8, RZ, RZ, UR6 ;  /* 0x00000006ff087e24 */ /* 0x001fe4000f8e00ff */
[----:B------:R-:W-:-:S05]  /*158c0*/  IMAD.U32 R11, RZ, RZ, UR7 ;  /* 0x00000007ff0b7e24 */ /* 0x000fca000f8e00ff */
[----:B------:R-:W-:Y:S02]  /*158d0*/  @!P5 LEA.HI.X R11, R8, R3, R11, 0x7, P0 ;  /* 0x00000003080bd211 */ /* 0x000fe400000f3c0b */
[----:B------:R-:W0:Y:S02]  /*158e0*/  @!P5 LDC.64 R8, c[0x0][0x650] ;  /* 0x00019400ff08db82 */ /* 0x000e240000000a00 */
[----:B0-----:R-:W-:-:S04]  /*158f0*/  @!P5 IADD3 R36, P0, P1, R13, UR8, R8 ;  /* 0x000000080d24dc10 */ /* 0x001fc8000f91e008 */
[----:B------:R-:W-:Y:S02]  /*15900*/  @!P5 IADD3.X R37, R11, UR5, R9, P0, P1 ;  /* 0x000000050b25dc10 */ /* 0x000fe400087e2409 */
[----:B------:R-:W-:-:S13]  /*15910*/  ISETP.LT.OR P0, PT, R0, 0x12, !P3 ;  /* 0x000000120000780c */ /* 0x000fda0005f01670 */
[----:B------:R-:W0:Y:S01]  /*15920*/  @!P0 LDC.64 R8, c[0x0][0x650] ;  /* 0x00019400ff088b82 */ /* 0x000e220000000a00 */
[----:B------:R-:W-:-:S05]  /*15930*/  FMUL R11, R34, UR13 ;  /* 0x0000000d220b7c20 */ /* 0x000fca0008400000 */
[----:B------:R-:W-:Y:S02]  /*15940*/  F2FP.SATFINITE.E4M3.F32.PACK_AB_MERGE_C R11, RZ, R11, RZ ;  /* 0x0000000bff0b723e */ /* 0x000fe400048070ff */
[----:B0-----:R-:W-:-:S04]  /*15950*/  @!P0 IADD3 R8, P1, P2, R4, UR8, R8 ;  /* 0x0000000804088c10 */ /* 0x001fc8000fa3e008 */
[----:B------:R-:W-:-:S05]  /*15960*/  @!P0 IADD3.X R9, R3, UR5, R9, P1, P2 ;  /* 0x0000000503098c10 */ /* 0x000fca0008fe4409 */
[----:B------:R0:W-:Y:S01]  /*15970*/  @!P0 STG.E.U8 desc[UR14][R8.64+0x11], R11 ;  /* 0x0000110b08008986 */ /* 0x0001e2000c10110e */
[----:B------:R-:W-:-:S13]  /*15980*/  ISETP.LT.OR P0, PT, R0, 0x19, !P4 ;  /* 0x000000190000780c */ /* 0x000fda0006701670 */
[----:B0-----:R-:W0:Y:S01]  /*15990*/  @!P0 LDC.64 R8, c[0x0][0x650] ;  /* 0x00019400ff088b82 */ /* 0x001e220000000a00 */
[----:B------:R-:W-:Y:S01]  /*159a0*/  LOP3.LUT R6, R6, 0xffbfffff, RZ, 0xc0, !PT ;  /* 0xffbfffff06067812 */ /* 0x000fe200078ec0ff */
[----:B------:R-:W-:-:S03]  /*159b0*/  FMUL R11, R35, UR13 ;  /* 0x0000000d230b7c20 */ /* 0x000fc60008400000 */
[----:B------:R-:W-:Y:S02]  /*159c0*/  @P5 LOP3.LUT R6, R6, 0x400000, RZ, 0xfc, !PT ;  /* 0x0040000006065812 */ /* 0x000fe400078efcff */
[----:B------:R-:W-:Y:S02]  /*159d0*/  ISETP.LT.OR P5, PT, R0, 0x11, !P6 ;  /* 0x000000110000780c */ /* 0x000fe400077a1670 */
[----:B------:R-:W-:Y:S01]  /*159e0*/  F2FP.SATFINITE.E4M3.F32.PACK_AB_MERGE_C R11, RZ, R11, RZ ;  /* 0x0000000bff0b723e */ /* 0x000fe200048070ff */
[----:B------:R-:W-:Y:S01]  /*159f0*/  IMAD.U32 R13, RZ, RZ, UR6 ;  /* 0x00000006ff0d7e24 */ /* 0x000fe2000f8e00ff */
[----:B0-----:R-:W-:-:S05]  /*15a00*/  @!P0 IADD3 R8, P1, R4, R8, RZ ;  /* 0x0000000804088210 */ /* 0x001fca0007f3e0ff */
[----:B------:R-:W-:-:S05]  /*15a10*/  @!P0 IMAD.X R9, R3, 0x1, R9, P1 ;  /* 0x0000000103098824 */ /* 0x000fca00008e0609 */
        /* <DEDUP_REMOVED lines=12> */
[----:B0-----:R-:W-:-:S05]  /*15ae0*/  @!P0 IADD3 R8, P1, R4, R8, RZ ;  /* 0x0000000804088210 */ /* 0x001fca0007f3e0ff */
[----:B------:R-:W-:-:S05]  /*15af0*/  @!P0 IMAD.X R9, R3, 0x1, R9, P1 ;  /* 0x0000000103098824 */ /* 0x000fca00008e0609 */
        /* <DEDUP_REMOVED lines=126> */
[----:B------:R-:W-:Y:S02]  /*162e0*/  ISETP.LT.OR P0, PT, R0, 0x31, !P4 ;  /* 0x000000310000780c */ /* 0x000fe40006701670 */
[----:B------:R-:W-:-:S04]  /*162f0*/  LOP3.LUT R6, R6, 0xfffeffff, RZ, 0xc0, !PT ;  /* 0xfffeffff06067812 */ /* 0x000fc800078ec0ff */
[----:B------:R-:W-:-:S07]  /*16300*/  @P5 LOP3.LUT R6, R6, 0x10000, RZ, 0xfc, !PT ;  /* 0x0001000006065812 */ /* 0x000fce00078efcff */
[----:B0-----:R-:W0:Y:S01]  /*16310*/  @!P0 LDC.64 R8, c[0x0][0x650] ;  /* 0x00019400ff088b82 */ /* 0x001e220000000a00 */
[----:B------:R-:W-:Y:S01]  /*16320*/  ISETP.LT.OR P5, PT, R0, 0x29, !P6 ;  /* 0x000000290000780c */ /* 0x000fe200077a1670 */
[----:B------:R-:W-:-:S12]  /*16330*/  FMUL R11, R246, UR13 ;  /* 0x0000000df60b7c20 */ /* 0x000fd80008400000 */
[----:B------:R-:W1:Y:S01]  /*16340*/  @!P5 LDC.64 R246, c[0x0][0x650] ;  /* 0x00019400fff6db82 */ /* 0x000e620000000a00 */
[----:B------:R-:W-:Y:S02]  /*16350*/  F2FP.SATFINITE.E4M3.F32.PACK_AB_MERGE_C R11, RZ, R11, RZ ;  /* 0x0000000bff0b723e */ /* 0x000fe400048070ff */
[----:B0-----:R-:W-:-:S05]  /*16360*/  @!P0 IADD3 R8, P1, R4, R8, RZ ;  /* 0x0000000804088210 */ /* 0x001fca0007f3e0ff */
[----:B------:R-:W-:-:S05]  /*16370*/  @!P0 IMAD.X R9, R3, 0x1, R9, P1 ;  /* 0x0000000103098824 */ /* 0x000fca00008e0609 */
[----:B------:R0:W-:Y:S02]  /*16380*/  @!P0 STG.E.U8 desc[UR14][R8.64+0x30], R11 ;  /* 0x0000300b08008986 */ /* 0x0001e4000c10110e */
[----:B0-----:R-:W-:Y:S02]  /*16390*/  IMAD.U32 R9, RZ, RZ, UR6 ;  /* 0x00000006ff097e24 */ /* 0x001fe4000f8e00ff */
[----:B------:R-:W-:Y:S02]  /*163a0*/  IMAD.U32 R8, RZ, RZ, UR6 ;  /* 0x00000006ff087e24 */ /* 0x000fe4000f8e00ff */
[----:B------:R-:W-:Y:S01]  /*163b0*/  IMAD.U32 R11, RZ, RZ, UR7 ;  /* 0x00000007ff0b7e24 */ /* 0x000fe2000f8e00ff */
[----:B------:R-:W-:-:S04]  /*163c0*/  @!P5 LEA R9, P0, R9, R4, 0x7 ;  /* 0x000000040909d211 */ /* 0x000fc800078038ff */
[----:B------:R-:W-:Y:S02]  /*163d0*/  @!P5 LEA.HI.X R8, R8, R3, R11, 0x7, P0 ;  /* 0x000000030808d211 */ /* 0x000fe400000f3c0b */
[----:B-1----:R-:W-:-:S04]  /*163e0*/  @!P5 IADD3 R246, P0, P1, R9, UR8, R246 ;  /* 0x0000000809f6dc10 */ /* 0x002fc8000f91e0f6 */
        /* <DEDUP_REMOVED lines=385> */
[----:B------:R-:W-:-:S05]  /*17c00*/  FMUL R11, R236, UR13 ;  /* 0x0000000dec0b7c20 */ /* 0x000fca0008400000 */
[----:B------:R-:W-:Y:S02]  /*17c10*/  F2FP.SATFINITE.E4M3.F32.PACK_AB_MERGE_C R11, RZ, R11, RZ ;  /* 0x0000000bff0b723e */ /* 0x000fe400048070ff */
[----:B0-----:R-:W-:-:S05]  /*17c20*/  @!P0 IADD3 R234, P1, R4, R234, RZ ;  /* 0x000000ea04ea8210 */ /* 0x001fca0007f3e0ff */
[----:B------:R-:W-:Y:S01]  /*17c30*/  @!P0 IMAD.X R235, R3, 0x1, R235, P1 ;  /* 0x0000000103eb8824 */ /* 0x000fe200008e06eb */
[----:B------:R-:W-:-:S04]  /*17c40*/  ISETP.LT.OR P1, PT, R0, 0x71, !P3 ;  /* 0x000000710000780c */ /* 0x000fc80005f21670 */
[----:B------:R0:W-:Y:S09]  /*17c50*/  @!P0 STG.E.U8 desc[UR14][R234.64+0x70], R11 ;  /* 0x0000700bea008986 */ /* 0x0001f2000c10110e */
[----:B0-----:R-:W0:Y:S02]  /*17c60*/  @!P1 LDC.64 R234, c[0x0][0x650] ;  /* 0x00019400ffea9b82 */ /* 0x001e240000000a00 */
        /* <DEDUP_REMOVED lines=11> */
[----:B------:R-:W-:Y:S01]  /*17d20*/  FMUL R11, R238, UR13 ;  /* 0x0000000dee0b7c20 */ /* 0x000fe20008400000 */
[----:B------:R-:W-:-:S04]  /*17d30*/  LOP3.LUT R6, R6, 0xfffffffe, RZ, 0xc0, !PT ;  /* 0xfffffffe06067812 */ /* 0x000fc800078ec0ff */
[----:B------:R-:W-:Y:S02]  /*17d40*/  F2FP.SATFINITE.E4M3.F32.PACK_AB_MERGE_C R11, RZ, R11, RZ ;  /* 0x0000000bff0b723e */ /* 0x000fe400048070ff */
[----:B------:R-:W-:-:S03]  /*17d50*/  @P5 LOP3.LUT R6, R6, 0x1, RZ, 0xfc, !PT ;  /* 0x0000000106065812 */ /* 0x000fc600078efcff */
[----:B------:R1:W-:Y:S01]  /*17d60*/  @!P1 STG.E.U8 desc[UR14][R234.64+0x70], R11 ;  /* 0x0000700bea009986 */ /* 0x0003e2000c10110e */
[----:B0-----:R-:W-:Y:S01]  /*17d70*/  @!P0 IADD3 R236, P2, P5, R4, UR8, R236 ;  /* 0x0000000804ec8c10 */ /* 0x001fe2000fd5e0ec */
[----:B-1----:R-:W-:-:S03]  /*17d80*/  FMUL R11, R241, UR13 ;  /* 0x0000000df10b7c20 */ /* 0x002fc60008400000 */
[----:B------:R-:W-:Y:S02]  /*17d90*/  @!P0 IADD3.X R237, R3, UR5, R237, P2, P5 ;  /* 0x0000000503ed8c10 */ /* 0x000fe400097ea4ed */
[C---:B------:R-:W-:Y:S02]  /*17da0*/  ISETP.LT.OR P2, PT, R0.reuse, 0x79, !P3 ;  /* 0x000000790000780c */ /* 0x040fe40005f41670 */
[----:B------:R-:W-:Y:S02]  /*17db0*/  F2FP.SATFINITE.E4M3.F32.PACK_AB_MERGE_C R11, RZ, R11, RZ ;  /* 0x0000000bff0b723e */ /* 0x000fe400048070ff */
[----:B------:R-:W-:-:S03]  /*17dc0*/  ISETP.LT.OR P3, PT, R0, 0x7a, !P3 ;  /* 0x0000007a0000780c */ /* 0x000fc60005f61670 */
[----:B------:R0:W-:Y:S01]  /*17dd0*/  @!P0 STG.E.U8 desc[UR14][R236.64+0x71], R11 ;  /* 0x0000710bec008986 */ /* 0x0001e2000c10110e */
[----:B------:R-:W-:-:S05]  /*17de0*/  ISETP.LT.OR P0, PT, R0, 0x79, !P4 ;  /* 0x000000790000780c */ /* 0x000fca0006701670 */
[----:B------:R-:W1:Y:S08]  /*17df0*/  @!P2 LDC.64 R238, c[0x0][0x650] ;  /* 0x00019400ffeeab82 */ /* 0x000e700000000a00 */
[----:B------:R-:W2:Y:S08]  /*17e00*/  @!P3 LDC.64 R234, c[0x0][0x650] ;  /* 0x00019400ffeabb82 */ /* 0x000eb00000000a00 */
[----:B0-----:R-:W0:Y:S01]  /*17e10*/  @!P0 LDC.64 R236, c[0x0][0x650] ;  /* 0x00019400ffec8b82 */ /* 0x001e220000000a00 */
[----:B-1----:R-:W-:-:S04]  /*17e20*/  @!P2 IADD3 R238, P1, P5, R4, UR8, R238 ;  /* 0x0000000804eeac10 */ /* 0x002fc8000fd3e0ee */
[----:B------:R-:W-:Y:S02]  /*17e30*/  @!P2 IADD3.X R239, R3, UR5, R239, P1, P5 ;  /* 0x0000000503efac10 */ /* 0x000fe40008fea4ef */
[----:B--2---:R-:W-:Y:S01]  /*17e40*/  @!P3 IADD3 R234, P1, P5, R4, UR8, R234 ;  /* 0x0000000804eabc10 */ /* 0x004fe2000fd3e0ea */
[----:B------:R-:W-:-:S03]  /*17e50*/  FMUL R11, R240, UR13 ;  /* 0x0000000df00b7c20 */ /* 0x000fc60008400000 */
[----:B------:R-:W-:Y:S02]  /*17e60*/  @!P3 IADD3.X R235, R3, UR5, R235, P1, P5 ;  /* 0x0000000503ebbc10 */ /* 0x000fe40008fea4eb */
[----:B0-----:R-:W-:Y:S02]  /*17e70*/  @!P0 IADD3 R236, P1, R4, R236, RZ ;  /* 0x000000ec04ec8210 */ /* 0x001fe40007f3e0ff */
[----:B------:R-:W-:-:S03]  /*17e80*/  F2FP.SATFINITE.E4M3.F32.PACK_AB_MERGE_C R11, RZ, R11, RZ ;  /* 0x0000000bff0b723e */ /* 0x000fc600048070ff */
[----:B------:R-:W-:-:S05]  /*17e90*/  @!P0 IMAD.X R237, R3, 0x1, R237, P1 ;  /* 0x0000000103ed8824 */ /* 0x000fca00008e06ed */
[----:B------:R0:W-:Y:S01]  /*17ea0*/  @!P0 STG.E.U8 desc[UR14][R236.64+0x78], R11 ;  /* 0x0000780bec008986 */ /* 0x0001e2000c10110e */
[----:B------:R-:W-:-:S04]  /*17eb0*/  ISETP.GE.AND P0, PT, R12, 0x41, PT ;  /* 0x000000410c00780c */ /* 0x000fc80003f06270 */
[C---:B------:R-:W-:Y:S02]  /*17ec0*/  ISETP.LT.OR P1, PT, R0.reuse, 0x1, !P0 ;  /* 0x000000010000780c */ /* 0x040fe40004721670 */
[----:B------:R-:W-:-:S11]  /*17ed0*/  ISETP.LT.OR P4, PT, R0, 0x7a, !P4 ;  /* 0x0000007a0000780c */ /* 0x000fd60006781670 */
[----:B0-----:R-:W0:Y:S08]  /*17ee0*/  @!P1 LDC.64 R236, c[0x0][0x650] ;  /* 0x00019400ffec9b82 */ /* 0x001e300000000a00 */
[----:B------:R-:W1:Y:S01]  /*17ef0*/  @!P4 LDC.64 R240, c[0x0][0x650] ;  /* 0x00019400fff0cb82 */ /* 0x000e620000000a00 */
[----:B------:R-:W-:Y:S02]  /*17f00*/  USHF.L.U32 UR9, UR6, 0x6, URZ ;  /* 0x0000000606097899 */ /* 0x000fe4000800063f */
[----:B------:R-:W-:Y:S01]  /*17f10*/  USHF.L.U64.HI UR12, UR6, 0x6, UR7 ;  /* 0x00000006060c7899 */ /* 0x000fe20008010207 */
[----:B------:R-:W-:-:S03]  /*17f20*/  FMUL R11, R243, UR13 ;  /* 0x0000000df30b7c20 */ /* 0x000fc60008400000 */
[----:B0-----:R-:W-:-:S04]  /*17f30*/  @!P1 IADD3 R236, P5, P6, R4, UR9, R236 ;  /* 0x0000000904ec9c10 */ /* 0x001fc8000febe0ec */
[----:B------:R-:W-:Y:S02]  /*17f40*/  @!P1 IADD3.X R237, R3, UR12, R237, P5, P6 ;  /* 0x0000000c03ed9c10 */ /* 0x000fe4000afec4ed */
[----:B-1----:R-:W-:Y:S02]  /*17f50*/  @!P4 IADD3 R240, P5, R4, R240, RZ ;  /* 0x000000f004f0c210 */ /* 0x002fe40007fbe0ff */
[----:B------:R-:W-:-:S03]  /*17f60*/  F2FP.SATFINITE.E4M3.F32.PACK_AB_MERGE_C R11, RZ, R11, RZ ;  /* 0x0000000bff0b723e */ /* 0x000fc600048070ff */
[----:B------:R-:W-:-:S05]  /*17f70*/  @!P4 IMAD.X R241, R3, 0x1, R241, P5 ;  /* 0x0000000103f1c824 */ /* 0x000fca00028e06f1 */
[----:B------:R0:W-:Y:S01]  /*17f80*/  @!P4 STG.E.U8 desc[UR14][R240.64+0x79], R11 ;  /* 0x0000790bf000c986 */ /* 0x0001e2000c10110e */
[----:B------:R-:W-:Y:S01]  /*17f90*/  ISETP.LT.OR P4, PT, R0, 0x2, !P0 ;  /* 0x000000020000780c */ /* 0x000fe20004781670 */
[----:B0-----:R-:W-:-:S12]  /*17fa0*/  FMUL R11, R242, UR13 ;  /* 0x0000000df20b7c20 */ /* 0x001fd80008400000 */
[----:B------:R-:W0:Y:S01]  /*17fb0*/  @!P4 LDC.64 R240, c[0x0][0x650] ;  /* 0x00019400fff0cb82 */ /* 0x000e220000000a00 */
[----:B------:R-:W-:-:S05]  /*17fc0*/  F2FP.SATFINITE.E4M3.F32.PACK_AB_MERGE_C R11, RZ, R11, RZ ;  /* 0x0000000bff0b723e */ /* 0x000fca00048070ff */
[----:B------:R1:W-:Y:S01]  /*17fd0*/  @!P2 STG.E.U8 desc[UR14][R238.64+0x78], R11 ;  /* 0x0000780bee00a986 */ /* 0x0003e2000c10110e */
[----:B------:R-:W-:-:S13]  /*17fe0*/  ISETP.LT.OR P2, PT, R0, 0x9, !P0 ;  /* 0x000000090000780c */ /* 0x000fda0004741670 */
[----:B------:R-:W2:Y:S01]  /*17ff0*/  @!P2 LDC.64 R242, c[0x0][0x650] ;  /* 0x00019400fff2ab82 */ /* 0x000ea20000000a00 */
[----:B0-----:R-:W-:Y:S02]  /*18000*/  @!P4 IADD3 R240, P5, P6, R4, UR9, R240 ;  /* 0x0000000904f0cc10 */ /* 0x001fe4000febe0f0 */
[----:B------:R-:W-:Y:S02]  /*18010*/  LOP3.LUT R10, R10, 0xfffffffd, RZ, 0xc0, !PT ;  /* 0xfffffffd0a0a7812 */ /* 0x000fe400078ec0ff */
[----:B------:R-:W-:Y:S02]  /*18020*/  @!P4 IADD3.X R241, R3, UR12, R241, P5, P6 ;  /* 0x0000000c03f1cc10 */ /* 0x000fe4000afec4f1 */
[----:B------:R-:W-:Y:S02]  /*18030*/  @P2 LOP3.LUT R10, R10, 0x2, RZ, 0xfc, !PT ;  /* 0x000000020a0a2812 */ /* 0x000fe400078efcff */
[----:B--2---:R-:W-:-:S04]  /*18040*/  @!P2 IADD3 R242, P5, P6, R4, UR9, R242 ;  /* 0x0000000904f2ac10 */ /* 0x004fc8000febe0f2 */
[----:B------:R-:W-:Y:S02]  /*18050*/  @!P2 IADD3.X R243, R3, UR12, R243, P5, P6 ;  /* 0x0000000c03f3ac10 */ /* 0x000fe4000afec4f3 */
[----:B------:R-:W-:-:S13]  /*18060*/  ISETP.LT.OR P2, PT, R0, 0xa, !P0 ;  /* 0x0000000a0000780c */ /* 0x000fda0004741670 */
[----:B-1----:R-:W0:Y:S01]  /*18070*/  @!P2 LDC.64 R238, c[0x0][0x650] ;  /* 0x00019400ffeeab82 */ /* 0x002e220000000a00 */
[----:B------:R-:W-:-:S05]  /*18080*/  FMUL R11, R244, UR13 ;  /* 0x0000000df40b7c20 */ /* 0x000fca0008400000 */
[----:B------:R-:W-:Y:S02]  /*18090*/  F2FP.SATFINITE.E4M3.F32.PACK_AB_MERGE_C R11, RZ, R11, RZ ;  /* 0x0000000bff0b723e */ /* 0x000fe400048070ff */
[----:B0-----:R-:W-:-:S04]  /*180a0*/  @!P2 IADD3 R238, P5, P6, R4, UR9, R238 ;  /* 0x0000000904eeac10 */ /* 0x001fc8000febe0ee */
[----:B------:R-:W-:Y:S02]  /*180b0*/  @!P2 IADD3.X R239, R3, UR12, R239, P5, P6 ;  /* 0x0000000c03efac10 */ /* 0x000fe4000afec4ef */
[----:B------:R-:W-:Y:S01]  /*180c0*/  ISETP.LT.OR P2, PT, R0, 0x11, !P0 ;  /* 0x000000110000780c */ /* 0x000fe20004741670 */
[----:B------:R0:W-:-:S12]  /*180d0*/  @!P3 STG.E.U8 desc[UR14][R234.64+0x79], R11 ;  /* 0x0000790bea00b986 */ /* 0x0001d8000c10110e */
[----:B0-----:R-:W0:Y:S01]  /*180e0*/  @!P2 LDC.64 R234, c[0x0][0x650] ;  /* 0x00019400ffeaab82 */ /* 0x001e220000000a00 */
        /* <DEDUP_REMOVED lines=11> */
[----:B------:R-:W-:-:S04]  /*181a0*/  ISETP.GE.AND P1, PT, R12, 0x49, PT ;  /* 0x000000490c00780c */ /* 0x000fc80003f26270 */
[----:B------:R-:W-:Y:S01]  /*181b0*/  ISETP.LT.OR P3, PT, R0, 0x1, !P1 ;  /* 0x000000010000780c */ /* 0x000fe20004f61670 */
[----:B------:R0:W-:-:S12]  /*181c0*/  @!P4 STG.E.U8 desc[UR14][R240.64+0x1], R153 ;  /* 0x00000199f000c986 */ /* 0x0001d8000c10110e */
[----:B0-----:R-:W0:Y:S01]  /*181d0*/  @!P3 LDC.64 R240, c[0x0][0x650] ;  /* 0x00019400fff0bb82 */ /* 0x001e220000000a00 */
[----:B------:R-:W-:Y:S01]  /*181e0*/  IMAD.U32 R13, RZ, RZ, UR8 ;  /* 0x00000008ff0d7e24 */ /* 0x000fe2000f8e00ff */
[----:B------:R-:W-:Y:S01]  /*181f0*/  ISETP.LT.OR P2, PT, R0, 0x19, !P0 ;  /* 0x000000190000780c */ /* 0x000fe20004741670 */
[----:B------:R-:W-:-:S03]  /*18200*/  IMAD.U32 R11, RZ, RZ, UR5 ;  /* 0x00000005ff0b7e24 */ /* 0x000fc6000f8e00ff */
[----:B------:R-:W-:-:S04]  /*18210*/  @!P3 IADD3 R13, P5, P6, R13, UR9, R4 ;  /* 0x000000090d0dbc10 */ /* 0x000fc8000febe004 */
[----:B------:R-:W-:-:S05]  /*18220*/  @!P3 IADD3.X R11, R11, UR12, R3, P5, P6 ;  /* 0x0000000c0b0bbc10 */ /* 0x000fca000afec403 */
[----:B------:R-:W1:Y:S01]  /*18230*/  @!P2 LDC.64 R152, c[0x0][0x650] ;  /* 0x00019400ff98ab82 */ /* 0x000e620000000a00 */
[----:B0-----:R-:W-:-:S05]  /*18240*/  @!P3 IADD3 R240, P4, R13, R240, RZ ;  /* 0x000000f00df0b210 */ /* 0x001fca0007f9e0ff */
[----:B------:R-:W-:Y:S01]  /*18250*/  @!P3 IMAD.X R241, R11, 0x1, R241, P4 ;  /* 0x000000010bf1b824 */ /* 0x000fe200020e06f1 */
[----:B------:R-:W-:Y:S01]  /*18260*/  ISETP.LT.OR P4, PT, R0, 0x2, !P1 ;  /* 0x000000020000780c */ /* 0x000fe20004f81670 */
[----:B------:R-:W-:-:S12]  /*18270*/  FMUL R154, R154, UR13 ;  /* 0x0000000d9a9a7c20 */ /* 0x000fd80008400000 */
[----:B------:R-:W0:Y:S01]  /*18280*/  @!P4 LDC.64 R244, c[0x0][0x650] ;  /* 0x00019400fff4cb82 */ /* 0x000e220000000a00 */
[----:B------:R-:W-:Y:S01]  /*18290*/  F2FP.SATFINITE.E4M3.F32.PACK_AB_MERGE_C R154, RZ, R154, RZ ;  /* 0x0000009aff9a723e */ /* 0x000fe200048070ff */
[----:B------:R-:W-:Y:S01]  /*182a0*/  IMAD.U32 R13, RZ, RZ, UR8 ;  /* 0x00000008ff0d7e24 */ /* 0x000fe2000f8e00ff */
[----:B-1----:R-:W-:Y:S01]  /*182b0*/  @!P2 IADD3 R152, P5, P6, R4, UR9, R152 ;  /* 0x000000090498ac10 */ /* 0x002fe2000febe098 */
[----:B------:R-:W-:Y:S02]  /*182c0*/  IMAD.U32 R11, RZ, RZ, UR5 ;  /* 0x00000005ff0b7e24 */ /* 0x000fe4000f8e00ff */
[----:B------:R1:W-:Y:S01]  /*182d0*/  @!P3 STG.E.U8 desc[UR14][R240.64], R154 ;  /* 0x0000009af000b986 */ /* 0x0003e2000c10110e */
[----:B------:R-:W-:Y:S02]  /*182e0*/  @!P2 IADD3.X R153, R3, UR12, R153, P5, P6 ;  /* 0x0000000c0399ac10 */ /* 0x000fe4000afec499 */
[----:B------:R-:W-:-:S04]  /*182f0*/  @!P4 IADD3 R13, P3, P5, R13, UR9, R4 ;  /* 0x000000090d0dcc10 */ /* 0x000fc8000fd7e004 */
[----:B------:R-:W-:Y:S02]  /*18300*/  @!P4 IADD3.X R11, R11, UR12, R3, P3, P5 ;  /* 0x0000000c0b0bcc10 */ /* 0x000fe40009fea403 */
[----:B0-----:R-:W-:-:S05]  /*18310*/  @!P4 IADD3 R244, P3, R13, R244, RZ ;  /* 0x000000f40df4c210 */ /* 0x001fca0007f7e0ff */
[----:B------:R-:W-:Y:S01]  /*18320*/  @!P4 IMAD.X R245, R11, 0x1, R245, P3 ;  /* 0x000000010bf5c824 */ /* 0x000fe200018e06f5 */
[----:B------:R-:W-:-:S13]  /*18330*/  ISETP.LT.OR P3, PT, R0, 0x1a, !P0 ;  /* 0x0000001a0000780c */ /* 0x000fda0004761670 */
[----:B-1----:R-:W0:Y:S01]  /*18340*/  @!P3 LDC.64 R240, c[0x0][0x650] ;  /* 0x00019400fff0bb82 */ /* 0x002e220000000a00 */
[C---:B------:R-:W-:Y:S02]  /*18350*/  LOP3.LUT P2, RZ, R10.reuse, 0x2, RZ, 0xc0, !PT ;  /* 0x000000020aff7812 */ /* 0x040fe4000784c0ff */
[----:B------:R-:W-:Y:S01]  /*18360*/  LOP3.LUT R10, R10, 0xfffffffe, RZ, 0xc0, !PT ;  /* 0xfffffffe0a0a7812 */ /* 0x000fe200078ec0ff */
[----:B------:R-:W-:-:S03]  /*18370*/  FMUL R155, R155, UR13 ;  /* 0x0000000d9b9b7c20 */ /* 0x000fc60008400000 */
[----:B------:R-:W-:Y:S01]  /*18380*/  @P3 LOP3.LUT R10, R10, 0x1, RZ, 0xfc, !PT ;  /* 0x000000010a0a3812 */ /* 0x000fe200078efcff */
[----:B------:R-:W-:Y:S01]  /*18390*/  FMUL R156, R156, UR13 ;  /* 0x0000000d9c9c7c20 */ /* 0x000fe20008400000 */
[----:B------:R-:W-:Y:S02]  /*183a0*/  F2FP.SATFINITE.E4M3.F32.PACK_AB_MERGE_C R155, RZ, R155, RZ ;  /* 0x0000009bff9b723e */ /* 0x000fe400048070ff */
[----:B0-----:R-:W-:-:S04]  /*183b0*/  @!P3 IADD3 R240, P5, P6, R4, UR9, R240 ;  /* 0x0000000904f0bc10 */ /* 0x001fc8000febe0f0 */
[----:B------:R-:W-:Y:S02]  /*183c0*/  @!P3 IADD3.X R241, R3, UR12, R241, P5, P6 ;  /* 0x0000000c03f1bc10 */ /* 0x000fe4000afec4f1 */
[C---:B------:R-:W-:Y:S02]  /*183d0*/  ISETP.LT.OR P6, PT, R0.reuse, 0x21, !P0 ;  /* 0x000000210000780c */ /* 0x040fe400047c1670 */
[----:B------:R-:W-:Y:S01]  /*183e0*/  ISETP.LT.OR P3, PT, R0, 0x22, !P0 ;  /* 0x000000220000780c */ /* 0x000fe20004761670 */
[----:B------:R0:W-:Y:S01]  /*183f0*/  @!P4 STG.E.U8 desc[UR14][R244.64+0x1], R155 ;  /* 0x0000019bf400c986 */ /* 0x0001e2000c10110e */
[----:B------:R-:W-:-:S05]  /*18400*/  F2FP.SATFINITE.E4M3.F32.PACK_AB_MERGE_C R156, RZ, R156, RZ ;  /* 0x0000009cff9c723e */ /* 0x000fca00048070ff */
[----:B------:R1:W-:Y:S04]  /*18410*/  @!P2 STG.E.U8 desc[UR14][R242.64+0x8], R156 ;  /* 0x0000089cf200a986 */ /* 0x0003e8000c10110e */
[----:B0-----:R-:W0:Y:S08]  /*18420*/  @!P6 LDC.64 R154, c[0x0][0x650] ;  /* 0x00019400ff9aeb82 */ /* 0x001e300000000a00 */
[----:B-1----:R-:W1:Y:S01]  /*18430*/  @!P3 LDC.64 R242, c[0x0][0x650] ;  /* 0x00019400fff2bb82 */ /* 0x002e620000000a00 */
[----:B------:R-:W-:Y:S01]  /*18440*/  FMUL R157, R157, UR13 ;  /* 0x0000000d9d9d7c20 */ /* 0x000fe20008400000 */
[----:B0-----:R-:W-:-:S04]  /*18450*/  @!P6 IADD3 R154, P4, P5, R4, UR9, R154 ;  /* 0x00000009049aec10 */ /* 0x001fc8000fd9e09a */
[C---:B------:R-:W-:Y:S02]  /*18460*/  @!P6 IADD3.X R155, R3.reuse, UR12, R155, P4, P5 ;  /* 0x0000000c039bec10 */ /* 0x040fe4000a7ea49b */
[----:B-1----:R-:W-:Y:S02]  /*18470*/  @!P3 IADD3 R242, P2, P4, R4, UR9, R242 ;  /* 0x0000000904f2bc10 */ /* 0x002fe4000fc5e0f2 */
[C---:B------:R-:W-:Y:S02]  /*18480*/  ISETP.LT.OR P6, PT, R0.reuse, 0xa, !P0 ;  /* 0x0000000a0000780c */ /* 0x040fe400047c1670 */
[----:B------:R-:W-:Y:S02]  /*18490*/  @!P3 IADD3.X R243, R3, UR12, R243, P2, P4 ;  /* 0x0000000c03f3bc10 */ /* 0x000fe400097e84f3 */
[----:B------:R-:W-:Y:S02]  /*184a0*/  ISETP.LT.OR P2, PT, R0, 0x9, !P1 ;  /* 0x000000090000780c */ /* 0x000fe40004f41670 */
[----:B------:R-:W-:-:S02]  /*184b0*/  F2FP.SATFINITE.E4M3.F32.PACK_AB_MERGE_C R157, RZ, R157, RZ ;  /* 0x0000009dff9d723e */ /* 0x000fc400048070ff */
[----:B------:R-:W-:-:S05]  /*184c0*/  ISETP.LT.OR P3, PT, R0, 0x29, !P0 ;  /* 0x000000290000780c */ /* 0x000fca0004761670 */
[----:B------:R0:W-:Y:S04]  /*184d0*/  @!P6 STG.E.U8 desc[UR14][R238.64+0x9], R157 ;  /* 0x0000099dee00e986 */ /* 0x0001e8000c10110e */
[----:B0-----:R-:W0:Y:S01]  /*184e0*/  @!P2 LDC.64 R238, c[0x0][0x650] ;  /* 0x00019400ffeeab82 */ /* 0x001e220000000a00 */
[----:B------:R-:W-:-:S07]  /*184f0*/  IMAD.U32 R13, RZ, RZ, UR8 ;  /* 0x00000008ff0d7e24 */ /* 0x000fce000f8e00ff */
[----:B------:R-:W1:Y:S01]  /*18500*/  @!P3 LDC.64 R156, c[0x0][0x650] ;  /* 0x00019400ff9cbb82 */ /* 0x000e620000000a00 */
[----:B------:R-:W-:Y:S01]  /*18510*/  IMAD.U32 R11, RZ, RZ, UR5 ;  /* 0x00000005ff0b7e24 */ /* 0x000fe2000f8e00ff */
[----:B------:R-:W-:Y:S01]  /*18520*/  @!P2 IADD3 R13, P4, P5, R13, UR9, R4 ;  /* 0x000000090d0dac10 */ /* 0x000fe2000fd9e004 */
[----:B------:R-:W-:-:S03]  /*18530*/  FMUL R158, R158, UR13 ;  /* 0x0000000d9e9e7c20 */ /* 0x000fc60008400000 */
[----:B------:R-:W-:Y:S02]  /*18540*/  @!P2 IADD3.X R11, R11, UR12, R3, P4, P5 ;  /* 0x0000000c0b0bac10 */ /* 0x000fe4000a7ea403 */
[----:B------:R-:W-:Y:S02]  /*18550*/  F2FP.SATFINITE.E4M3.F32.PACK_AB_MERGE_C R158, RZ, R158, RZ ;  /* 0x0000009eff9e723e */ /* 0x000fe400048070ff */
[----:B0-----:R-:W-:-:S05]  /*18560*/  @!P2 IADD3 R238, P4, R13, R238, RZ ;  /* 0x000000ee0deea210 */ /* 0x001fca0007f9e0ff */
[----:B------:R-:W-:Y:S01]  /*18570*/  @!P2 IMAD.X R239, R11, 0x1, R239, P4 ;  /* 0x000000010befa824 */ /* 0x000fe200020e06ef */
[----:B-1----:R-:W-:-:S04]  /*18580*/  @!P3 IADD3 R156, P5, P6, R4, UR9, R156 ;  /* 0x00000009049cbc10 */ /* 0x002fc8000febe09c */
[----:B------:R0:W-:Y:S01]  /*18590*/  @!P2 STG.E.U8 desc[UR14][R238.64+0x8], R158 ;  /* 0x0000089eee00a986 */ /* 0x0001e2000c10110e */
[C---:B------:R-:W-:Y:S02]  /*185a0*/  ISETP.LT.OR P2, PT, R0.reuse, 0xa, !P1 ;  /* 0x0000000a0000780c */ /* 0x040fe40004f41670 */
[----:B------:R-:W-:Y:S02]  /*185b0*/  @!P3 IADD3.X R157, R3, UR12, R157, P5, P6 ;  /* 0x0000000c039dbc10 */ /* 0x000fe4000afec49d */
[----:B------:R-:W-:-:S09]  /*185c0*/  ISETP.LT.OR P3, PT, R0, 0x2a, !P0 ;  /* 0x0000002a0000780c */ /* 0x000fd20004761670 */
[----:B------:R-:W1:Y:S08]  /*185d0*/  @!P2 LDC.64 R244, c[0x0][0x650] ;  /* 0x00019400fff4ab82 */ /* 0x000e700000000a00 */
[----:B0-----:R-:W0:Y:S01]  /*185e0*/  @!P3 LDC.64 R238, c[0x0][0x650] ;  /* 0x00019400ffeebb82 */ /* 0x001e220000000a00 */
[----:B------:R-:W-:Y:S02]  /*185f0*/  IMAD.U32 R13, RZ, RZ, UR8 ;  /* 0x00000008ff0d7e24 */ /* 0x000fe4000f8e00ff */
[----:B------:R-:W-:-:S03]  /*18600*/  IMAD.U32 R11, RZ, RZ, UR5 ;  /* 0x00000005ff0b7e24 */ /* 0x000fc6000f8e00ff */
[----:B------:R-:W-:-:S04]  /*18610*/  @!P2 IADD3 R13, P4, P5, R13, UR9, R4 ;  /* 0x000000090d0dac10 */ /* 0x000fc8000fd9e004 */
[----:B------:R-:W-:Y:S02]  /*18620*/  @!P2 IADD3.X R11, R11, UR12, R3, P4, P5 ;  /* 0x0000000c0b0bac10 */ /* 0x000fe4000a7ea403 */
[----:B-1----:R-:W-:-:S05]  /*18630*/  @!P2 IADD3 R244, P4, R13, R244, RZ ;  /* 0x000000f40df4a210 */ /* 0x002fca0007f9e0ff */
[----:B------:R-:W-:Y:S01]  /*18640*/  @!P2 IMAD.X R245, R11, 0x1, R245, P4 ;  /* 0x000000010bf5a824 */ /* 0x000fe200020e06f5 */
[----:B0-----:R-:W-:Y:S01]  /*18650*/  @!P3 IADD3 R238, P4, P5, R4, UR9, R238 ;  /* 0x0000000904eebc10 */ /* 0x001fe2000fd9e0ee */
[----:B------:R-:W-:-:S03]  /*18660*/  FMUL R159, R159, UR13 ;  /* 0x0000000d9f9f7c20 */ /* 0x000fc60008400000 */
[----:B------:R-:W-:Y:S02]  /*18670*/  @!P3 IADD3.X R239, R3, UR12, R239, P4, P5 ;  /* 0x0000000c03efbc10 */ /* 0x000fe4000a7ea4ef */
[----:B------:R-:W-:Y:S01]  /*18680*/  ISETP.LT.OR P3, PT, R0, 0x11, !P0 ;  /* 0x000000110000780c */ /* 0x000fe20004761670 */
[----:B------:R-:W-:Y:S01]  /*18690*/  FMUL R160, R160, UR13 ;  /* 0x0000000da0a07c20 */ /* 0x000fe20008400000 */
[----:B------:R-:W-:Y:S02]  /*186a0*/  F2FP.SATFINITE.E4M3.F32.PACK_AB_MERGE_C R159, RZ, R159, RZ ;  /* 0x0000009fff9f723e */ /* 0x000fe400048070ff */
[C---:B------:R-:W-:Y:S02]  /*186b0*/  ISETP.LT.OR P6, PT, R0.reuse, 0x31, !P0 ;  /* 0x000000310000780c */ /* 0x040fe400047c1670 */
[----:B------:R-:W-:Y:S01]  /*186c0*/  F2FP.SATFINITE.E4M3.F32.PACK_AB_MERGE_C R160, RZ, R160, RZ ;  /* 0x000000a0ffa0723e */ /* 0x000fe200048070ff */
[----:B------:R0:W-:Y:S06]  /*186d0*/  @!P2 STG.E.U8 desc[UR14][R244.64+0x9], R159 ;  /* 0x0000099ff400a986 */ /* 0x0001ec000c10110e */
[----:B------:R1:W-:Y:S01]  /*186e0*/  @!P3 STG.E.U8 desc[UR14][R234.64+0x10], R160 ;  /* 0x000010a0ea00b986 */ /* 0x0003e2000c10110e */
[----:B------:R-:W-:-:S03]  /*186f0*/  ISETP.LT.OR P3, PT, R0, 0x32, !P0 ;  /* 0x000000320000780c */ /* 0x000fc60004761670 */
[----:B0-----:R-:W0:Y:S10]  /*18700*/  @!P6 LDC.64 R158, c[0x0][0x650] ;  /* 0x00019400ff9eeb82 */ /* 0x001e340000000a00 */
[----:B-1----:R-:W1:Y:S01]  /*18710*/  @!P3 LDC.64 R234, c[0x0][0x650] ;  /* 0x00019400ffeabb82 */ /* 0x002e620000000a00 */
[----:B------:R-:W-:Y:S01]  /*18720*/  FMUL R161, R161, UR13 ;  /* 0x0000000da1a17c20 */ /* 0x000fe20008400000 */
[----:B0-----:R-:W-:-:S04]  /*18730*/  @!P6 IADD3 R158, P2, P4, R4, UR9, R158 ;  /* 0x00000009049eec10 */ /* 0x001fc8000fc5e09e */
[----:B------:R-:W-:Y:S02]  /*18740*/  @!P6 IADD3.X R159, R3, UR12, R159, P2, P4 ;  /* 0x0000000c039fec10 */ /* 0x000fe400097e849f */
[----:B-1----:R-:W-:-:S04]  /*18750*/  @!P3 IADD3 R234, P2, P4, R4, UR9, R234 ;  /* 0x0000000904eabc10 */ /* 0x002fc8000fc5e0ea */
[----:B------:R-:W-:Y:S02]  /*18760*/  @!P3 IADD3.X R235, R3, UR12, R235, P2, P4 ;  /* 0x0000000c03ebbc10 */ /* 0x000fe400097e84eb */
[C---:B------:R-:W-:Y:S02]  /*18770*/  ISETP.LT.OR P3, PT, R0.reuse, 0x12, !P0 ;  /* 0x000000120000780c */ /* 0x040fe40004761670 */
[----:B------:R-:W-:Y:S02]  /*18780*/  ISETP.LT.OR P2, PT, R0, 0x11, !P1 ;  /* 0x000000110000780c */ /* 0x000fe40004f41670 */
[----:B------:R-:W-:-:S09]  /*18790*/  F2FP.SATFINITE.E4M3.F32.PACK_AB_MERGE_C R161, RZ, R161, RZ ;  /* 0x000000a1ffa1723e */ /* 0x000fd200048070ff */
[----:B------:R0:W-:Y:S02]  /*187a0*/  @!P3 STG.E.U8 desc[UR14][R236.64+0x11], R161 ;  /* 0x000011a1ec00b986 */ /* 0x0001e4000c10110e */
[----:B0-----:R-:W0:Y:S01]  /*187b0*/  @!P2 LDC.64 R160, c[0x0][0x650] ;  /* 0x00019400ffa0ab82 */ /* 0x001e220000000a00 */
[----:B------:R-:W-:Y:S01]  /*187c0*/  IMAD.U32 R13, RZ, RZ, UR8 ;  /* 0x00000008ff0d7e24 */ /* 0x000fe2000f8e00ff */
[----:B------:R-:W-:Y:S01]  /*187d0*/  ISETP.LT.OR P3, PT, R0, 0x39, !P0 ;  /* 0x000000390000780c */ /* 0x000fe20004761670 */
[----:B------:R-:W-:-:S03]  /*187e0*/  IMAD.U32 R11, RZ, RZ, UR5 ;  /* 0x00000005ff0b7e24 */ /* 0x000fc6000f8e00ff */
[----:B------:R-:W-:Y:S01]  /*187f0*/  @!P2 IADD3 R13, P4, P5, R13, UR9, R4 ;  /* 0x000000090d0dac10 */ /* 0x000fe2000fd9e004 */
[----:B------:R-:W-:-:S03]  /*18800*/  FMUL R162, R162, UR13 ;  /* 0x0000000da2a27c20 */ /* 0x000fc60008400000 */
[----:B------:R-:W-:Y:S02]  /*18810*/  @!P2 IADD3.X R11, R11, UR12, R3, P4, P5 ;  /* 0x0000000c0b0bac10 */ /* 0x000fe4000a7ea403 */
[----:B------:R-:W-:-:S03]  /*18820*/  F2FP.SATFINITE.E4M3.F32.PACK_AB_MERGE_C R162, RZ, R162, RZ ;  /* 0x000000a2ffa2723e */ /* 0x000fc600048070ff */
[----:B------:R-:W1:Y:S01]  /*18830*/  @!P3 LDC.64 R236, c[0x0][0x650] ;  /* 0x00019400ffecbb82 */ /* 0x000e620000000a00 */
[----:B0-----:R-:W-:-:S05]  /*18840*/  @!P2 IADD3 R160, P4, R13, R160, RZ ;  /* 0x000000a00da0a210 */ /* 0x001fca0007f9e0ff */
[----:B------:R-:W-:-:S05]  /*18850*/  @!P2 IMAD.X R161, R11, 0x1, R161, P4 ;  /* 0x000000010ba1a824 */ /* 0x000fca00020e06a1 */
[----:B------:R0:W-:Y:S01]  /*18860*/  @!P2 STG.E.U8 desc[UR14][R160.64+0x10], R162 ;  /* 0x000010a2a000a986 */ /* 0x0001e2000c10110e */
[----:B------:R-:W-:Y:S02]  /*18870*/  ISETP.LT.OR P2, PT, R0, 0x12, !P1 ;  /* 0x000000120000780c */ /* 0x000fe40004f41670 */
[----:B------:R-:W-:Y:S02]  /*18880*/  LOP3.LUT R7, R7, 0xfffffffe, RZ, 0xc0, !PT ;  /* 0xfffffffe07077812 */ /* 0x000fe400078ec0ff */
[----:B-1----:R-:W-:Y:S01]  /*18890*/  @!P3 IADD3 R236, P5, P6, R4, UR9, R236 ;  /* 0x0000000904ecbc10 */ /* 0x002fe2000febe0ec */
[----:B------:R-:W-:-:S08]  /*188a0*/  IMAD.U32 R11, RZ, RZ, UR8 ;  /* 0x00000008ff0b7e24 */ /* 0x000fd0000f8e00ff */
[----:B0-----:R-:W0:Y:S01]  /*188b0*/  @!P2 LDC.64 R160, c[0x0][0x650] ;  /* 0x00019400ffa0ab82 */ /* 0x001e220000000a00 */
[----:B------:R-:W-:Y:S02]  /*188c0*/  @P3 LOP3.LUT R7, R7, 0x1, RZ, 0xfc, !PT ;  /* 0x0000000107073812 */ /* 0x000fe400078efcff */
[----:B------:R-:W-:Y:S02]  /*188d0*/  @!P3 IADD3.X R237, R3, UR12, R237, P5, P6 ;  /* 0x0000000c03edbc10 */ /* 0x000fe4000afec4ed */
[----:B------:R-:W-:Y:S01]  /*188e0*/  LOP3.LUT P3, RZ, R10, 0x1, RZ, 0xc0, !PT ;  /* 0x000000010aff7812 */ /* 0x000fe2000786c0ff */
[----:B------:R-:W-:Y:S01]  /*188f0*/  IMAD.U32 R10, RZ, RZ, UR5 ;  /* 0x00000005ff0a7e24 */ /* 0x000fe2000f8e00ff */
[----:B------:R-:W-:-:S04]  /*18900*/  @!P2 IADD3 R11, P4, P5, R11, UR9, R4 ;  /* 0x000000090b0bac10 */ /* 0x000fc8000fd9e004 */
[----:B------:R-:W-:Y:S02]  /*18910*/  @!P2 IADD3.X R10, R10, UR12, R3, P4, P5 ;  /* 0x0000000c0a0aac10 */ /* 0x000fe4000a7ea403 */
[----:B------:R-:W-:Y:S02]  /*18920*/  ISETP.LT.OR P5, PT, R0, 0x3a, !P0 ;  /* 0x0000003a0000780c */ /* 0x000fe400047a1670 */
[----:B0-----:R-:W-:-:S05]  /*18930*/  @!P2 IADD3 R160, P4, R11, R160, RZ ;  /* 0x000000a00ba0a210 */ /* 0x001fca0007f9e0ff */
[----:B------:R-:W-:-:S06]  /*18940*/  @!P2 IMAD.X R161, R10, 0x1, R161, P4 ;  /* 0x000000010aa1a824 */ /* 0x000fcc00020e06a1 */
[----:B------:R-:W0:Y:S01]  /*18950*/  @!P5 LDC.64 R10, c[0x0][0x650] ;  /* 0x00019400ff0adb82 */ /* 0x000e220000000a00 */
[----:B------:R-:W-:Y:S01]  /*18960*/  LOP3.LUT R6, R6, 0x7fffffff, RZ, 0xc0, !PT ;  /* 0x7fffffff06067812 */ /* 0x000fe200078ec0ff */
[----:B------:R-:W-:-:S03]  /*18970*/  FMUL R163, R163, UR13 ;  /* 0x0000000da3a37c20 */ /* 0x000fc60008400000 */
[----:B------:R-:W-:Y:S02]  /*18980*/  @P5 LOP3.LUT R6, R6, 0x80000000, RZ, 0xfc, !PT ;  /* 0x8000000006065812 */ /* 0x000fe400078efcff */
[----:B------:R-:W-:Y:S02]  /*18990*/  F2FP.SATFINITE.E4M3.F32.PACK_AB_MERGE_C R163, RZ, R163, RZ ;  /* 0x000000a3ffa3723e */ /* 0x000fe400048070ff */
[----:B0-----:R-:W-:-:S04]  /*189a0*/  @!P5 IADD3 R10, P4, P6, R4, UR9, R10 ;  /* 0x00000009040adc10 */ /* 0x001fc8000fe9e00a */
[----:B------:R-:W-:Y:S02]  /*189b0*/  @!P5 IADD3.X R11, R3, UR12, R11, P4, P6 ;  /* 0x0000000c030bdc10 */ /* 0x000fe4000a7ec40b */
[----:B------:R-:W-:Y:S01]  /*189c0*/  ISETP.LT.OR P5, PT, R0, 0x41, !P0 ;  /* 0x000000410000780c */ /* 0x000fe200047a1670 */
[----:B------:R0:W-:-:S12]  /*189d0*/  @!P2 STG.E.U8 desc[UR14][R160.64+0x11], R163 ;  /* 0x000011a3a000a986 */ /* 0x0001d8000c10110e */
[----:B0-----:R-:W0:Y:S01]  /*189e0*/  @!P5 LDC.64 R160, c[0x0][0x650] ;  /* 0x00019400ffa0db82 */ /* 0x001e220000000a00 */
[----:B------:R-:W-:Y:S02]  /*189f0*/  LOP3.LUT R7, R7, 0xfffffeff, RZ, 0xc0, !PT ;  /* 0xfffffeff07077812 */ /* 0x000fe400078ec0ff */
[----:B------:R-:W-:Y:S02]  /*18a00*/  ISETP.LT.OR P6, PT, R0, 0x19, !P0 ;  /* 0x000000190000780c */ /* 0x000fe400047c1670 */
[----:B------:R-:W-:Y:S01]  /*18a10*/  @P5 LOP3.LUT R7, R7, 0x100, RZ, 0xfc, !PT ;  /* 0x0000010007075812 */ /* 0x000fe200078efcff */
        /* <DEDUP_REMOVED lines=14> */
[----:B------:R-:W-:Y:S01]  /*18b00*/  LOP3.LUT R7, R7, 0xfffffff7, RZ, 0xc0, !PT ;  /* 0xfffffff707077812 */ /* 0x000fe200078ec0ff */
[----:B------:R-:W-:-:S03]  /*18b10*/  IMAD.U32 R162, RZ, RZ, UR8 ;  /* 0x00000008ffa27e24 */ /* 0x000fc6000f8e00ff */
[----:B------:R-:W-:Y:S01]  /*18b20*/  @P5 LOP3.LUT R7, R7, 0x8, RZ, 0xfc, !PT ;  /* 0x0000000807075812 */ /* 0x000fe200078efcff */
[----:B------:R-:W-:Y:S01]  /*18b30*/  IMAD.U32 R13, RZ, RZ, UR5 ;  /* 0x00000005ff0d7e24 */ /* 0x000fe2000f8e00ff */
[----:B------:R-:W-:Y:S02]  /*18b40*/  ISETP.LT.OR P5, PT, R0, 0x49, !P0 ;  /* 0x000000490000780c */ /* 0x000fe400047a1670 */
[----:B------:R-:W-:Y:S01]  /*18b50*/  @!P2 IADD3 R162, P4, P6, R162, UR9, R4 ;  /* 0x00000009a2a2ac10 */ /* 0x000fe2000fe9e004 */
[----:B------:R-:W-:-:S03]  /*18b60*/  FMUL R166, R166, UR13 ;  /* 0x0000000da6a67c20 */ /* 0x000fc60008400000 */
[----:B------:R-:W-:Y:S02]  /*18b70*/  @!P2 IADD3.X R13, R13, UR12, R3, P4, P6 ;  /* 0x0000000c0d0dac10 */ /* 0x000fe4000a7ec403 */
[----:B------:R-:W-:Y:S02]  /*18b80*/  F2FP.SATFINITE.E4M3.F32.PACK_AB_MERGE_C R166, RZ, R166, RZ ;  /* 0x000000a6ffa6723e */ /* 0x000fe400048070ff */
[----:B0-----:R-:W-:-:S03]  /*18b90*/  @!P2 IADD3 R164, P3, R162, R164, RZ ;  /* 0x000000a4a2a4a210 */ /* 0x001fc60007f7e0ff */
[----:B------:R-:W0:Y:S02]  /*18ba0*/  @!P5 LDC.64 R162, c[0x0][0x650] ;  /* 0x00019400ffa2db82 */ /* 0x000e240000000a00 */
[----:B------:R-:W-:-:S05]  /*18bb0*/  @!P2 IMAD.X R165, R13, 0x1, R165, P3 ;  /* 0x000000010da5a824 */ /* 0x000fca00018e06a5 */
[----:B------:R1:W-:Y:S01]  /*18bc0*/  @!P2 STG.E.U8 desc[UR14][R164.64+0x18], R166 ;  /* 0x000018a6a400a986 */ /* 0x0003e2000c10110e */
[----:B------:R-:W-:Y:S02]  /*18bd0*/  ISETP.LT.OR P2, PT, R0, 0x1a, !P1 ;  /* 0x0000001a0000780c */ /* 0x000fe40004f41670 */
[----:B------:R-:W-:-:S11]  /*18be0*/  LOP3.LUT R7, R7, 0xfffff7ff, RZ, 0xc0, !PT ;  /* 0xfffff7ff07077812 */ /* 0x000fd600078ec0ff */
[----:B------:R-:W2:Y:S01]  /*18bf0*/  @!P2 LDC.64 R240, c[0x0][0x650] ;  /* 0x00019400fff0ab82 */ /* 0x000ea20000000a00 */
[----:B0-----:R-:W-:Y:S02]  /*18c00*/  @!P5 IADD3 R162, P4, P6, R4, UR9, R162 ;  /* 0x0000000904a2dc10 */ /* 0x001fe4000fe9e0a2 */
[----:B------:R-:W-:Y:S02]  /*18c10*/  @P5 LOP3.LUT R7, R7, 0x800, RZ, 0xfc, !PT ;  /* 0x0000080007075812 */ /* 0x000fe400078efcff */
[----:B------:R-:W-:Y:S02]  /*18c20*/  @!P5 IADD3.X R163, R3, UR12, R163, P4, P6 ;  /* 0x0000000c03a3dc10 */ /* 0x000fe4000a7ec4a3 */
[----:B------:R-:W-:Y:S01]  /*18c30*/  ISETP.LT.OR P5, PT, R0, 0x4a, !P0 ;  /* 0x0000004a0000780c */ /* 0x000fe200047a1670 */
[----:B-1----:R-:W-:Y:S02]  /*18c40*/  IMAD.U32 R164, RZ, RZ, UR8 ;  /* 0x00000008ffa47e24 */ /* 0x002fe4000f8e00ff */
[----:B------:R-:W-:-:S03]  /*18c50*/  IMAD.U32 R13, RZ, RZ, UR5 ;  /* 0x00000005ff0d7e24 */ /* 0x000fc6000f8e00ff */
[----:B------:R-:W-:-:S04]  /*18c60*/  @!P2 IADD3 R164, P3, P4, R164, UR9, R4 ;  /* 0x00000009a4a4ac10 */ /* 0x000fc8000fc7e004 */
[----:B------:R-:W-:Y:S02]  /*18c70*/  @!P2 IADD3.X R13, R13, UR12, R3, P3, P4 ;  /* 0x0000000c0d0dac10 */ /* 0x000fe40009fe8403 */
[----:B--2---:R-:W-:Y:S02]  /*18c80*/  @!P2 IADD3 R240, P3, R164, R240, RZ ;  /* 0x000000f0a4f0a210 */ /* 0x004fe40007f7e0ff */
[----:B------:R-:W0:Y:S01]  /*18c90*/  @!P5 LDC.64 R164, c[0x0][0x650] ;  /* 0x00019400ffa4db82 */ /* 0x000e220000000a00 */
[----:B------:R-:W-:Y:S02]  /*18ca0*/  LOP3.LUT R7, R7, 0xfffffbff, RZ, 0xc0, !PT ;  /* 0xfffffbff07077812 */ /* 0x000fe400078ec0ff */
[----:B------:R-:W-:Y:S01]  /*18cb0*/  @!P2 IMAD.X R241, R13, 0x1, R241, P3 ;  /* 0x000000010df1a824 */ /* 0x000fe200018e06f1 */
[----:B------:R-:W-:Y:S01]  /*18cc0*/  ISETP.LT.OR P6, PT, R0, 0x51, !P0 ;  /* 0x000000510000780c */ /* 0x000fe200047c1670 */
[----:B------:R-:W-:Y:S01]  /*18cd0*/  FMUL R167, R167, UR13 ;  /* 0x0000000da7a77c20 */ /* 0x000fe20008400000 */
[----:B------:R-:W-:Y:S01]  /*18ce0*/  @P5 LOP3.LUT R7, R7, 0x400, RZ, 0xfc, !PT ;  /* 0x0000040007075812 */ /* 0x000fe200078efcff */
[----:B------:R-:W-:-:S03]  /*18cf0*/  FMUL R168, R168, UR13 ;  /* 0x0000000da8a87c20 */ /* 0x000fc60008400000 */
[----:B------:R-:W-:Y:S02]  /*18d00*/  F2FP.SATFINITE.E4M3.F32.PACK_AB_MERGE_C R167, RZ, R167, RZ ;  /* 0x000000a7ffa7723e */ /* 0x000fe400048070ff */
[----:B0-----:R-:W-:-:S04]  /*18d10*/  @!P5 IADD3 R164, P3, P4, R4, UR9, R164 ;  /* 0x0000000904a4dc10 */ /* 0x001fc8000fc7e0a4 */
[----:B------:R-:W-:Y:S02]  /*18d20*/  @!P5 IADD3.X R165, R3, UR12, R165, P3, P4 ;  /* 0x0000000c03a5dc10 */ /* 0x000fe40009fe84a5 */
[C---:B------:R-:W-:Y:S02]  /*18d30*/  ISETP.LT.OR P5, PT, R0.reuse, 0x21, !P0 ;  /* 0x000000210000780c */ /* 0x040fe400047a1670 */
[----:B------:R-:W-:Y:S01]  /*18d40*/  ISETP.LT.OR P4, PT, R0, 0x52, !P0 ;  /* 0x000000520000780c */ /* 0x000fe20004781670 */
[----:B------:R0:W-:Y:S01]  /*18d50*/  @!P2 STG.E.U8 desc[UR14][R240.64+0x19], R167 ;  /* 0x000019a7f000a986 */ /* 0x0001e2000c10110e */
[----:B------:R-:W-:Y:S01]  /*18d60*/  F2FP.SATFINITE.E4M3.F32.PACK_AB_MERGE_C R168, RZ, R168, RZ ;  /* 0x000000a8ffa8723e */ /* 0x000fe200048070ff */
[----:B0-----:R-:W0:Y:S08]  /*18d70*/  @!P6 LDC.64 R166, c[0x0][0x650] ;  /* 0x00019400ffa6eb82 */ /* 0x001e300000000a00 */
[----:B------:R1:W-:Y:S02]  /*18d80*/  @!P5 STG.E.U8 desc[UR14][R154.64+0x20], R168 ;  /* 0x000020a89a00d986 */ /* 0x0003e4000c10110e */
[----:B-1----:R-:W1:Y:S01]  /*18d90*/  @!P4 LDC.64 R154, c[0x0][0x650] ;  /* 0x00019400ff9acb82 */ /* 0x002e620000000a00 */
[----:B0-----:R-:W-:-:S04]  /*18da0*/  @!P6 IADD3 R166, P2, P3, R4, UR9, R166 ;  /* 0x0000000904a6ec10 */ /* 0x001fc8000fb5e0a6 */
[----:B------:R-:W-:Y:S02]  /*18db0*/  @!P6 IADD3.X R167, R3, UR12, R167, P2, P3 ;  /* 0x0000000c03a7ec10 */ /* 0x000fe400097e64a7 */
[----:B-1----:R-:W-:-:S04]  /*18dc0*/  @!P4 IADD3 R154, P2, P3, R4, UR9, R154 ;  /* 0x00000009049acc10 */ /* 0x002fc8000fb5e09a */
[----:B------:R-:W-:Y:S02]  /*18dd0*/  @!P4 IADD3.X R155, R3, UR12, R155, P2, P3 ;  /* 0x0000000c039bcc10 */ /* 0x000fe400097e649b */
[C---:B------:R-:W-:Y:S02]  /*18de0*/  ISETP.LT.OR P2, PT, R0.reuse, 0x21, !P1 ;  /* 0x000000210000780c */ /* 0x040fe40004f41670 */
[----:B------:R-:W-:Y:S01]  /*18df0*/  ISETP.LT.OR P5, PT, R0, 0x22, !P0 ;  /* 0x000000220000780c */ /* 0x000fe200047a1670 */
[----:B------:R-:W-:Y:S01]  /*18e00*/  FMUL R169, R169, UR13 ;  /* 0x0000000da9a97c20 */ /* 0x000fe20008400000 */
[----:B------:R-:W-:-:S09]  /*18e10*/  LOP3.LUT R7, R7, 0xffff7fff, RZ, 0xc0, !PT ;  /* 0xffff7fff07077812 */ /* 0x000fd200078ec0ff */
[----:B------:R-:W0:Y:S01]  /*18e20*/  @!P2 LDC.64 R240, c[0x0][0x650] ;  /* 0x00019400fff0ab82 */ /* 0x000e220000000a00 */
[----:B------:R-:W-:Y:S02]  /*18e30*/  F2FP.SATFINITE.E4M3.F32.PACK_AB_MERGE_C R169, RZ, R169, RZ ;  /* 0x000000a9ffa9723e */ /* 0x000fe400048070ff */
[----:B------:R-:W-:-:S03]  /*18e40*/  @P6 LOP3.LUT R7, R7, 0x8000, RZ, 0xfc, !PT ;  /* 0x0000800007076812 */ /* 0x000fc600078efcff */
[----:B------:R1:W-:Y:S01]  /*18e50*/  @!P5 STG.E.U8 desc[UR14][R242.64+0x21], R169 ;  /* 0x000021a9f200d986 */ /* 0x0003e2000c10110e */
[----:B------:R-:W-:Y:S01]  /*18e60*/  ISETP.LT.OR P5, PT, R0, 0x59, !P0 ;  /* 0x000000590000780c */ /* 0x000fe200047a1670 */
[----:B------:R-:W-:Y:S01]  /*18e70*/  IMAD.U32 R168, RZ, RZ, UR8 ;  /* 0x00000008ffa87e24 */ /* 0x000fe2000f8e00ff */
[----:B------:R-:W-:Y:S01]  /*18e80*/  LOP3.LUT R7, R7, 0xffffbfff, RZ, 0xc0, !PT ;  /* 0xffffbfff07077812 */ /* 0x000fe200078ec0ff */
[----:B------:R-:W-:-:S03]  /*18e90*/  IMAD.U32 R13, RZ, RZ, UR5 ;  /* 0x00000005ff0d7e24 */ /* 0x000fc6000f8e00ff */
[----:B------:R-:W-:Y:S02]  /*18ea0*/  @P4 LOP3.LUT R7, R7, 0x4000, RZ, 0xfc, !PT ;  /* 0x0000400007074812 */ /* 0x000fe400078efcff */
[----:B------:R-:W-:-:S04]  /*18eb0*/  @!P2 IADD3 R168, P3, P4, R168, UR9, R4 ;  /* 0x00000009a8a8ac10 */ /* 0x000fc8000fc7e004 */
[----:B------:R-:W-:Y:S02]  /*18ec0*/  @!P2 IADD3.X R13, R13, UR12, R3, P3, P4 ;  /* 0x0000000c0d0dac10 */ /* 0x000fe40009fe8403 */
[----:B0-----:R-:W-:Y:S02]  /*18ed0*/  @!P2 IADD3 R240, P3, R168, R240, RZ ;  /* 0x000000f0a8f0a210 */ /* 0x001fe40007f7e0ff */
[----:B-1----:R-:W0:Y:S01]  /*18ee0*/  @!P5 LDC.64 R168, c[0x0][0x650] ;  /* 0x00019400ffa8db82 */ /* 0x002e220000000a00 */
[----:B------:R-:W-:Y:S02]  /*18ef0*/  FMUL R170, R170, UR13 ;  /* 0x0000000daaaa7c20 */ /* 0x000fe40008400000 */
[----:B------:R-:W-:-:S03]  /*18f00*/  @!P2 IMAD.X R241, R13, 0x1, R241, P3 ;  /* 0x000000010df1a824 */ /* 0x000fc600018e06f1 */
[----:B------:R-:W-:Y:S02]  /*18f10*/  F2FP.SATFINITE.E4M3.F32.PACK_AB_MERGE_C R170, RZ, R170, RZ ;  /* 0x000000aaffaa723e */ /* 0x000fe400048070ff */
[----:B------:R-:W-:-:S03]  /*18f20*/  LOP3.LUT R7, R7, 0xffffdfff, RZ, 0xc0, !PT ;  /* 0xffffdfff07077812 */ /* 0x000fc600078ec0ff */
[----:B------:R1:W-:Y:S01]  /*18f30*/  @!P2 STG.E.U8 desc[UR14][R240.64+0x20], R170 ;  /* 0x000020aaf000a986 */ /* 0x0003e2000c10110e */
[----:B------:R-:W-:Y:S02]  /*18f40*/  ISETP.LT.OR P2, PT, R0, 0x22, !P1 ;  /* 0x000000220000780c */ /* 0x000fe40004f41670 */
[----:B------:R-:W-:Y:S02]  /*18f50*/  @P5 LOP3.LUT R7, R7, 0x2000, RZ, 0xfc, !PT ;  /* 0x0000200007075812 */ /* 0x000fe400078efcff */
[----:B0-----:R-:W-:-:S09]  /*18f60*/  @!P5 IADD3 R168, P4, P6, R4, UR9, R168 ;  /* 0x0000000904a8dc10 */ /* 0x001fd2000fe9e0a8 */
[----:B------:R-:W0:Y:S01]  /*18f70*/  @!P2 LDC.64 R242, c[0x0][0x650] ;  /* 0x00019400fff2ab82 */ /* 0x000e220000000a00 */
[----:B------:R-:W-:Y:S02]  /*18f80*/  @!P5 IADD3.X R169, R3, UR12, R169, P4, P6 ;  /* 0x0000000c03a9dc10 */ /* 0x000fe4000a7ec4a9 */
[----:B------:R-:W-:Y:S01]  /*18f90*/  ISETP.LT.OR P5, PT, R0, 0x5a, !P0 ;  /* 0x0000005a0000780c */ /* 0x000fe200047a1670 */
[----:B-1----:R-:W-:-:S12]  /*18fa0*/  IMAD.U32 R170, RZ, RZ, UR8 ;  /* 0x00000008ffaa7e24 */ /* 0x002fd8000f8e00ff */
[----:B------:R-:W1:Y:S01]  /*18fb0*/  @!P5 LDC.64 R240, c[0x0][0x650] ;  /* 0x00019400fff0db82 */ /* 0x000e620000000a00 */
[----:B------:R-:W-:Y:S01]  /*18fc0*/  IMAD.U32 R13, RZ, RZ, UR5 ;  /* 0x00000005ff0d7e24 */ /* 0x000fe2000f8e00ff */
[----:B------:R-:W-:-:S04]  /*18fd0*/  @!P2 IADD3 R170, P3, P4, R170, UR9, R4 ;  /* 0x00000009aaaaac10 */ /* 0x000fc8000fc7e004 */
[----:B------:R-:W-:Y:S02]  /*18fe0*/  @!P2 IADD3.X R13, R13, UR12, R3, P3, P4 ;  /* 0x0000000c0d0dac10 */ /* 0x000fe40009fe8403 */
[----:B0-----:R-:W-:Y:S02]  /*18ff0*/  @!P2 IADD3 R242, P3, R170, R242, RZ ;  /* 0x000000f2aaf2a210 */ /* 0x001fe40007f7e0ff */
[----:B------:R-:W-:-:S03]  /*19000*/  LOP3.LUT R7, R7, 0xfffffdff, RZ, 0xc0, !PT ;  /* 0xfffffdff07077812 */ /* 0x000fc600078ec0ff */
[----:B------:R-:W-:Y:S01]  /*19010*/  @!P2 IMAD.X R243, R13, 0x1, R243, P3 ;  /* 0x000000010df3a824 */ /* 0x000fe200018e06f3 */
[----:B------:R-:W-:Y:S01]  /*19020*/  ISETP.LT.OR P6, PT, R0, 0x61, !P0 ;  /* 0x000000610000780c */ /* 0x000fe200047c1670 */
[----:B------:R-:W-:Y:S01]  /*19030*/  FMUL R171, R171, UR13 ;  /* 0x0000000dabab7c20 */ /* 0x000fe20008400000 */
[----:B------:R-:W-:Y:S02]  /*19040*/  @P5 LOP3.LUT R7, R7, 0x200, RZ, 0xfc, !PT ;  /* 0x0000020007075812 */ /* 0x000fe400078efcff */
[----:B-1----:R-:W-:-:S04]  /*19050*/  @!P5 IADD3 R240, P3, P4, R4, UR9, R240 ;  /* 0x0000000904f0dc10 */ /* 0x002fc8000fc7e0f0 */
[----:B------:R-:W-:Y:S02]  /*19060*/  @!P5 IADD3.X R241, R3, UR12, R241, P3, P4 ;  /* 0x0000000c03f1dc10 */ /* 0x000fe40009fe84f1 */
[C---:B------:R-:W-:Y:S02]  /*19070*/  ISETP.LT.OR P5, PT, R0.reuse, 0x29, !P0 ;  /* 0x000000290000780c */ /* 0x040fe400047a1670 */
[----:B------:R-:W-:Y:S01]  /*19080*/  ISETP.LT.OR P4, PT, R0, 0x62, !P0 ;  /* 0x000000620000780c */ /* 0x000fe20004781670 */
[----:B------:R-:W-:Y:S01]  /*19090*/  FMUL R172, R172, UR13 ;  /* 0x0000000dacac7c20 */ /* 0x000fe20008400000 */
[----:B------:R-:W-:-:S04]  /*190a0*/  F2FP.SATFINITE.E4M3.F32.PACK_AB_MERGE_C R171, RZ, R171, RZ ;  /* 0x000000abffab723e */ /* 0x000fc800048070ff */
[----:B------:R-:W-:Y:S01]  /*190b0*/  F2FP.SATFINITE.E4M3.F32.PACK_AB_MERGE_C R172, RZ, R172, RZ ;  /* 0x000000acffac723e */ /* 0x000fe200048070ff */
[----:B------:R0:W-:Y:S04]  /*190c0*/  @!P2 STG.E.U8 desc[UR14][R242.64+0x21], R171 ;  /* 0x000021abf200a986 */ /* 0x0001e8000c10110e */
[----:B------:R1:W-:Y:S01]  /*190d0*/  @!P5 STG.E.U8 desc[UR14][R156.64+0x28], R172 ;  /* 0x000028ac9c00d986 */ /* 0x0003e2000c10110e */
[----:B0-----:R-:W0:Y:S08]  /*190e0*/  @!P6 LDC.64 R170, c[0x0][0x650] ;  /* 0x00019400ffaaeb82 */ /* 0x001e300000000a00 */
[----:B-1----:R-:W1:Y:S01]  /*190f0*/  @!P4 LDC.64 R156, c[0x0][0x650] ;  /* 0x00019400ff9ccb82 */ /* 0x002e620000000a00 */
[----:B------:R-:W-:Y:S01]  /*19100*/  ISETP.LT.OR P5, PT, R0, 0x2a, !P0 ;  /* 0x0000002a0000780c */ /* 0x000fe200047a1670 */
[----:B------:R-:W-:Y:S01]  /*19110*/  FMUL R173, R173, UR13 ;  /* 0x0000000dadad7c20 */ /* 0x000fe20008400000 */
[----:B0-----:R-:W-:-:S04]  /*19120*/  @!P6 IADD3 R170, P2, P3, R4, UR9, R170 ;  /* 0x0000000904aaec10 */ /* 0x001fc8000fb5e0aa */
[----:B------:R-:W-:Y:S02]  /*19130*/  @!P6 IADD3.X R171, R3, UR12, R171, P2, P3 ;  /* 0x0000000c03abec10 */ /* 0x000fe400097e64ab */
[----:B-1----:R-:W-:-:S04]  /*19140*/  @!P4 IADD3 R156, P2, P3, R4, UR9, R156 ;  /* 0x00000009049ccc10 */ /* 0x002fc8000fb5e09c */
[----:B------:R-:W-:Y:S02]  /*19150*/  @!P4 IADD3.X R157, R3, UR12, R157, P2, P3 ;  /* 0x0000000c039dcc10 */ /* 0x000fe400097e649d */
[----:B------:R-:W-:Y:S02]  /*19160*/  ISETP.LT.OR P2, PT, R0, 0x29, !P1 ;  /* 0x000000290000780c */ /* 0x000fe40004f41670 */
[----:B------:R-:W-:-:S05]  /*19170*/  F2FP.SATFINITE.E4M3.F32.PACK_AB_MERGE_C R173, RZ, R173, RZ ;  /* 0x000000adffad723e */ /* 0x000fca00048070ff */
[----:B------:R0:W-:Y:S01]  /*19180*/  @!P5 STG.E.U8 desc[UR14][R238.64+0x29], R173 ;  /* 0x000029adee00d986 */ /* 0x0001e2000c10110e */
[----:B------:R-:W-:-:S05]  /*19190*/  LOP3.LUT R7, R7, 0xffffefff, RZ, 0xc0, !PT ;  /* 0xffffefff07077812 */ /* 0x000fca00078ec0ff */
[----:B0-----:R-:W0:Y:S01]  /*191a0*/  @!P2 LDC.64 R238, c[0x0][0x650] ;  /* 0x00019400ffeeab82 */ /* 0x001e220000000a00 */
[----:B------:R-:W-:Y:S02]  /*191b0*/  @P6 LOP3.LUT R7, R7, 0x1000, RZ, 0xfc, !PT ;  /* 0x0000100007076812 */ /* 0x000fe400078efcff */
        /* <DEDUP_REMOVED lines=8> */
[----:B------:R-:W0:Y:S01]  /*19240*/  @!P5 LDC.64 R172, c[0x0][0x650] ;  /* 0x00019400ffacdb82 */ /* 0x000e220000000a00 */
        /* <DEDUP_REMOVED lines=51> */
[----:B------:R-:W-:Y:S01]  /*19580*/  @!P2 IADD3.X R13, R13, UR12, R3, P3, P4 ;  /* 0x0000000c0d0dac10 */ /* 0x000fe20009fe8403 */
[----:B------:R-:W-:Y:S01]  /*19590*/  FMUL R178, R178, UR13 ;  /* 0x0000000db2b27c20 */ /* 0x000fe20008400000 */
[----:B0-----:R-:W-:Y:S02]  /*195a0*/  @!P2 IADD3 R234, P3, R176, R234, RZ ;  /* 0x000000eab0eaa210 */ /* 0x001fe40007f7e0ff */
[----:B------:R-:W0:Y:S02]  /*195b0*/  @!P5 LDC.64 R176, c[0x0][0x650] ;  /* 0x00019400ffb0db82 */ /* 0x000e240000000a00 */
[----:B------:R-:W-:Y:S01]  /*195c0*/  F2FP.SATFINITE.E4M3.F32.PACK_AB_MERGE_C R178, RZ, R178, RZ ;  /* 0x000000b2ffb2723e */ /* 0x000fe200048070ff */
[----:B------:R-:W-:-:S05]  /*195d0*/  @!P2 IMAD.X R235, R13, 0x1, R235, P3 ;  /* 0x000000010deba824 */ /* 0x000fca00018e06eb */
[----:B------:R1:W-:Y:S01]  /*195e0*/  @!P2 STG.E.U8 desc[UR14][R234.64+0x30], R178 ;  /* 0x000030b2ea00a986 */ /* 0x0003e2000c10110e */
[----:B------:R-:W-:Y:S01]  /*195f0*/  ISETP.LT.OR P2, PT, R0, 0x32, !P1 ;  /* 0x000000320000780c */ /* 0x000fe20004f41670 */
[----:B------:R-:W-:Y:S02]  /*19600*/  IMAD.U32 R13, RZ, RZ, UR5 ;  /* 0x00000005ff0d7e24 */ /* 0x000fe4000f8e00ff */
[----:B-1----:R-:W-:-:S10]  /*19610*/  IMAD.U32 R178, RZ, RZ, UR8 ;  /* 0x00000008ffb27e24 */ /* 0x002fd4000f8e00ff */
[----:B------:R-:W1:Y:S01]  /*19620*/  @!P2 LDC.64 R234, c[0x0][0x650] ;  /* 0x00019400ffeaab82 */ /* 0x000e620000000a00 */
[----:B0-----:R-:W-:-:S04]  /*19630*/  @!P5 IADD3 R176, P4, P6, R4, UR9, R176 ;  /* 0x0000000904b0dc10 */ /* 0x001fc8000fe9e0b0 */
[----:B------:R-:W-:Y:S02]  /*19640*/  @!P5 IADD3.X R177, R3, UR12, R177, P4, P6 ;  /* 0x0000000c03b1dc10 */ /* 0x000fe4000a7ec4b1 */
[----:B------:R-:W-:-:S04]  /*19650*/  @!P2 IADD3 R178, P3, P4, R178, UR9, R4 ;  /* 0x00000009b2b2ac10 */ /* 0x000fc8000fc7e004 */
[----:B------:R-:W-:Y:S02]  /*19660*/  @!P2 IADD3.X R13, R13, UR12, R3, P3, P4 ;  /* 0x0000000c0d0dac10 */ /* 0x000fe40009fe8403 */
[----:B------:R-:W-:-:S13]  /*19670*/  ISETP.LT.OR P4, PT, R0, 0x7a, !P0 ;  /* 0x0000007a0000780c */ /* 0x000fda0004781670 */
[----:B------:R-:W0:Y:S01]  /*19680*/  @!P4 LDC.64 R242, c[0x0][0x650] ;  /* 0x00019400fff2cb82 */ /* 0x000e220000000a00 */
[----:B-1----:R-:W-:Y:S02]  /*19690*/  @!P2 IADD3 R234, P3, R178, R234, RZ ;  /* 0x000000eab2eaa210 */ /* 0x002fe40007f7e0ff */
[----:B------:R-:W-:-:S03]  /*196a0*/  LOP3.LUT R7, R7, 0xbfffffff, RZ, 0xc0, !PT ;  /* 0xbfffffff07077812 */ /* 0x000fc600078ec0ff */
[----:B------:R-:W-:Y:S01]  /*196b0*/  @!P2 IMAD.X R235, R13, 0x1, R235, P3 ;  /* 0x000000010deba824 */ /* 0x000fe200018e06eb */
[----:B------:R-:W-:-:S04]  /*196c0*/  @P5 LOP3.LUT R7, R7, 0x40000000, RZ, 0xfc, !PT ;  /* 0x4000000007075812 */ /* 0x000fc800078efcff */
[C---:B------:R-:W-:Y:S02]  /*196d0*/  LOP3.LUT P6, RZ, R7.reuse, 0x1, RZ, 0xc0, !PT ;  /* 0x0000000107ff7812 */ /* 0x040fe400078cc0ff */
[----:B------:R-:W-:Y:S02]  /*196e0*/  LOP3.LUT R7, R7, 0xefffffff, RZ, 0xc0, !PT ;  /* 0xefffffff07077812 */ /* 0x000fe400078ec0ff */
[----:B0-----:R-:W-:-:S04]  /*196f0*/  @!P4 IADD3 R242, P0, P3, R4, UR9, R242 ;  /* 0x0000000904f2cc10 */ /* 0x001fc8000fb1e0f2 */
[----:B------:R-:W-:Y:S02]  /*19700*/  @!P4 IADD3.X R243, R3, UR12, R243, P0, P3 ;  /* 0x0000000c03f3cc10 */ /* 0x000fe400087e64f3 */
[----:B------:R-:W-:Y:S02]  /*19710*/  ISETP.GE.AND P0, PT, R12, 0x81, PT ;  /* 0x000000810c00780c */ /* 0x000fe40003f06270 */
[----:B------:R-:W-:Y:S02]  /*19720*/  @P4 LOP3.LUT R7, R7, 0x10000000, RZ, 0xfc, !PT ;  /* 0x1000000007074812 */ /* 0x000fe400078efcff */
[----:B------:R-:W-:Y:S01]  /*19730*/  ISETP.LT.OR P4, PT, R0, 0x1, !P0 ;  /* 0x000000010000780c */ /* 0x000fe20004781670 */
[----:B------:R-:W-:-:S05]  /*19740*/  FMUL R179, R179, UR13 ;  /* 0x0000000db3b37c20 */ /* 0x000fca0008400000 */
[----:B------:R-:W-:-:S05]  /*19750*/  F2FP.SATFINITE.E4M3.F32.PACK_AB_MERGE_C R179, RZ, R179, RZ ;  /* 0x000000b3ffb3723e */ /* 0x000fca00048070ff */
[----:B------:R0:W-:Y:S02]  /*19760*/  @!P2 STG.E.U8 desc[UR14][R234.64+0x31], R179 ;  /* 0x000031b3ea00a986 */ /* 0x0001e4000c10110e */
[----:B0-----:R-:W0:Y:S01]  /*19770*/  @!P4 LDC.64 R178, c[0x0][0x650] ;  /* 0x00019400ffb2cb82 */ /* 0x001e220000000a00 */
[----:B------:R-:W-:Y:S02]  /*19780*/  UIMAD.WIDE.U32 UR10, UR6, 0x80, URZ ;  /* 0x00000080060a78a5 */ /* 0x000fe4000f8e003f */
[----:B------:R-:W-:-:S04]  /*19790*/  USHF.L.U32 UR4, UR7, 0x7, URZ ;  /* 0x0000000707047899 */ /* 0x000fc8000800063f */
[----:B------:R-:W-:Y:S01]  /*197a0*/  UIADD3 UR4, UR11, UR4, URZ ;  /* 0x000000040b047290 */ /* 0x000fe2000fffe03f */
[----:B------:R-:W-:Y:S01]  /*197b0*/  LOP3.LUT P5, RZ, R6, 0x80000000, RZ, 0xc0, !PT ;  /* 0x8000000006ff7812 */ /* 0x000fe200078ac0ff */
[----:B------:R-:W-:Y:S01]  /*197c0*/  FMUL R180, R180, UR13 ;  /* 0x0000000db4b47c20 */ /* 0x000fe20008400000 */
[----:B------:R-:W-:Y:S01]  /*197d0*/  FMUL R181, R181, UR13 ;  /* 0x0000000db5b57c20 */ /* 0x000fe20008400000 */
[----:B------:R-:W-:Y:S01]  /*197e0*/  IMAD.U32 R234, RZ, RZ, UR8 ;  /* 0x00000008ffea7e24 */ /* 0x000fe2000f8e00ff */
[----:B0-----:R-:W-:-:S04]  /*197f0*/  @!P4 IADD3 R178, P2, P3, R4, UR10, R178 ;  /* 0x0000000a04b2cc10 */ /* 0x001fc8000fb5e0b2 */
[----:B------:R-:W-:Y:S02]  /*19800*/  @!P4 IADD3.X R179, R3, UR4, R179, P2, P3 ;  /* 0x0000000403b3cc10 */ /* 0x000fe400097e64b3 */
[----:B------:R-:W-:Y:S02]  /*19810*/  ISETP.LT.OR P4, PT, R0, 0x39, !P1 ;  /* 0x000000390000780c */ /* 0x000fe40004f81670 */
[----:B------:R-:W-:Y:S02]  /*19820*/  F2FP.SATFINITE.E4M3.F32.PACK_AB_MERGE_C R180, RZ, R180, RZ ;  /* 0x000000b4ffb4723e */ /* 0x000fe400048070ff */
[----:B------:R-:W-:Y:S01]  /*19830*/  F2FP.SATFINITE.E4M3.F32.PACK_AB_MERGE_C R181, RZ, R181, RZ ;  /* 0x000000b5ffb5723e */ /* 0x000fe200048070ff */
[----:B------:R-:W-:Y:S02]  /*19840*/  IMAD.U32 R235, RZ, RZ, UR5 ;  /* 0x00000005ffeb7e24 */ /* 0x000fe4000f8e00ff */
[----:B------:R-:W-:Y:S04]  /*19850*/  @!P6 STG.E.U8 desc[UR14][R236.64+0x38], R180 ;  /* 0x000038b4ec00e986 */ /* 0x000fe8000c10110e */
[----:B------:R0:W-:Y:S02]  /*19860*/  @!P5 STG.E.U8 desc[UR14][R10.64+0x39], R181 ;  /* 0x000039b50a00d986 */ /* 0x0001e4000c10110e */
[----:B------:R-:W-:-:S02]  /*19870*/  @!P4 IADD3 R234, P2, P3, R234, UR9, R4 ;  /* 0x00000009eaeacc10 */ /* 0x000fc4000fb5e004 */
[----:B------:R-:W-:Y:S02]  /*19880*/  LOP3.LUT R6, R6, 0xfdffffff, RZ, 0xc0, !PT ;  /* 0xfdffffff06067812 */ /* 0x000fe400078ec0ff */
[----:B------:R-:W-:Y:S01]  /*19890*/  @!P4 IADD3.X R235, R235, UR12, R3, P2, P3 ;  /* 0x0000000cebebcc10 */ /* 0x000fe200097e6403 */
[----:B0-----:R-:W0:Y:S01]  /*198a0*/  @!P4 LDC.64 R10, c[0x0][0x650] ;  /* 0x00019400ff0acb82 */ /* 0x001e220000000a00 */
[----:B------:R-:W-:Y:S02]  /*198b0*/  ISETP.LT.OR P2, PT, R0, 0x3a, !P1 ;  /* 0x0000003a0000780c */ /* 0x000fe40004f41670 */
[----:B------:R-:W-:Y:S02]  /*198c0*/  @P0 LOP3.LUT R6, R6, 0x2000000, RZ, 0xfc, !PT ;  /* 0x0200000006060812 */ /* 0x000fe400078efcff */
[----:B------:R-:W-:Y:S01]  /*198d0*/  LOP3.LUT P0, RZ, R7, 0x100, RZ, 0xc0, !PT ;  /* 0x0000010007ff7812 */ /* 0x000fe2000780c0ff */
[----:B------:R-:W-:Y:S02]  /*198e0*/  IMAD.U32 R180, RZ, RZ, UR8 ;  /* 0x00000008ffb47e24 */ /* 0x000fe4000f8e00ff */
[----:B------:R-:W-:Y:S01]  /*198f0*/  IMAD.U32 R13, RZ, RZ, UR5 ;  /* 0x00000005ff0d7e24 */ /* 0x000fe2000f8e00ff */
[----:B------:R-:W-:-:S05]  /*19900*/  LOP3.LUT R6, R6, 0xbfffffff, RZ, 0xc0, !PT ;  /* 0xbfffffff06067812 */ /* 0x000fca00078ec0ff */
[----:B------:R-:W-:Y:S01]  /*19910*/  @!P2 IADD3 R180, P3, P6, R180, UR9, R4 ;  /* 0x00000009b4b4ac10 */ /* 0x000fe2000fe7e004 */
[----:B------:R-:W-:-:S03]  /*19920*/  FMUL R182, R182, UR13 ;  /* 0x0000000db6b67c20 */ /* 0x000fc60008400000 */
[----:B------:R-:W-:Y:S02]  /*19930*/  @!P2 IADD3.X R13, R13, UR12, R3, P3, P6 ;  /* 0x0000000c0d0dac10 */ /* 0x000fe40009fec403 */
[----:B------:R-:W-:Y:S02]  /*19940*/  @P0 LOP3.LUT R6, R6, 0x40000000, RZ, 0xfc, !PT ;  /* 0x4000000006060812 */ /* 0x000fe400078efcff */
[----:B------:R-:W-:Y:S02]  /*19950*/  ISETP.LT.OR P3, PT, R0, 0x41, !P1 ;  /* 0x000000410000780c */ /* 0x000fe40004f61670 */
[----:B0-----:R-:W-:Y:S02]  /*19960*/  @!P4 IADD3 R10, P0, R234, R10, RZ ;  /* 0x0000000aea0ac210 */ /* 0x001fe40007f1e0ff */
[----:B------:R-:W-:Y:S01]  /*19970*/  F2FP.SATFINITE.E4M3.F32.PACK_AB_MERGE_C R182, RZ, R182, RZ ;  /* 0x000000b6ffb6723e */ /* 0x000fe200048070ff */
[----:B------:R-:W-:Y:S02]  /*19980*/  IMAD.U32 R181, RZ, RZ, UR8 ;  /* 0x00000008ffb57e24 */ /* 0x000fe4000f8e00ff */
[----:B------:R-:W-:-:S02]  /*19990*/  @!P4 IMAD.X R11, R235, 0x1, R11, P0 ;  /* 0x00000001eb0bc824 */ /* 0x000fc400000e060b */
[----:B------:R-:W-:-:S03]  /*199a0*/  IMAD.U32 R234, RZ, RZ, UR5 ;  /* 0x00000005ffea7e24 */ /* 0x000fc6000f8e00ff */
[----:B------:R0:W-:Y:S01]  /*199b0*/  @!P4 STG.E.U8 desc[UR14][R10.64+0x38], R182 ;  /* 0x000038b60a00c986 */ /* 0x0001e2000c10110e */
[----:B------:R-:W-:-:S04]  /*199c0*/  @!P3 IADD3 R181, P5, P6, R181, UR9, R4 ;  /* 0x00000009b5b5bc10 */ /* 0x000fc8000febe004 */
[----:B------:R-:W-:Y:S01]  /*199d0*/  @!P3 IADD3.X R234, R234, UR12, R3, P5, P6 ;  /* 0x0000000ceaeabc10 */ /* 0x000fe2000afec403 */
[----:B0-----:R-:W0:Y:S01]  /*199e0*/  @!P2 LDC.64 R10, c[0x0][0x650] ;  /* 0x00019400ff0aab82 */ /* 0x001e220000000a00 */
[C---:B------:R-:W-:Y:S01]  /*199f0*/  ISETP.LT.OR P5, PT, R0.reuse, 0x42, !P1 ;  /* 0x000000420000780c */ /* 0x040fe20004fa1670 */
[----:B------:R-:W-:Y:S02]  /*19a00*/  IMAD.U32 R182, RZ, RZ, UR8 ;  /* 0x00000008ffb67e24 */ /* 0x000fe4000f8e00ff */
[----:B------:R-:W-:Y:S01]  /*19a10*/  IMAD.U32 R235, RZ, RZ, UR5 ;  /* 0x00000005ffeb7e24 */ /* 0x000fe2000f8e00ff */
[----:B------:R-:W-:-:S09]  /*19a20*/  ISETP.LT.OR P0, PT, R0, 0x49, !P1 ;  /* 0x000000490000780c */ /* 0x000fd20004f01670 */
[----:B------:R-:W-:-:S04]  /*19a30*/  @!P5 IADD3 R182, P4, P6, R182, UR9, R4 ;  /* 0x00000009b6b6dc10 */ /* 0x000fc8000fe9e004 */
[----:B------:R-:W-:Y:S02]  /*19a40*/  @!P5 IADD3.X R235, R235, UR12, R3, P4, P6 ;  /* 0x0000000cebebdc10 */ /* 0x000fe4000a7ec403 */
[----:B0-----:R-:W-:-:S05]  /*19a50*/  @!P2 IADD3 R10, P4, R180, R10, RZ ;  /* 0x0000000ab40aa210 */ /* 0x001fca0007f9e0ff */
[----:B------:R-:W-:Y:S02]  /*19a60*/  @!P2 IMAD.X R11, R13, 0x1, R11, P4 ;  /* 0x000000010d0ba824 */ /* 0x000fe400020e060b */
[----:B------:R-:W-:Y:S02]  /*19a70*/  IMAD.U32 R13, RZ, RZ, UR8 ;  /* 0x00000008ff0d7e24 */ /* 0x000fe4000f8e00ff */
[----:B------:R-:W-:-:S03]  /*19a80*/  IMAD.U32 R180, RZ, RZ, UR5 ;  /* 0x00000005ffb47e24 */ /* 0x000fc6000f8e00ff */
[----:B------:R-:W-:Y:S01]  /*19a90*/  @!P0 IADD3 R13, P4, P6, R13, UR9, R4 ;  /* 0x000000090d0d8c10 */ /* 0x000fe2000fe9e004 */
[----:B------:R-:W-:-:S03]  /*19aa0*/  FMUL R183, R183, UR13 ;  /* 0x0000000db7b77c20 */ /* 0x000fc60008400000 */
[----:B------:R-:W-:Y:S02]  /*19ab0*/  @!P0 IADD3.X R180, R180, UR12, R3, P4, P6 ;  /* 0x0000000cb4b48c10 */ /* 0x000fe4000a7ec403 */
[----:B------:R-:W-:Y:S01]  /*19ac0*/  LOP3.LUT P0, RZ, R6, 0x40000000, RZ, 0xc0, !PT ;  /* 0x4000000006ff7812 */ /* 0x000fe2000780c0ff */
[----:B------:R-:W-:Y:S01]  /*19ad0*/  FMUL R184, R184, UR13 ;  /* 0x0000000db8b87c20 */ /* 0x000fe20008400000 */
[----:B------:R-:W-:Y:S02]  /*19ae0*/  F2FP.SATFINITE.E4M3.F32.PACK_AB_MERGE_C R183, RZ, R183, RZ ;  /* 0x000000b7ffb7723e */ /* 0x000fe400048070ff */
[C---:B------:R-:W-:Y:S02]  /*19af0*/  ISETP.LT.OR P6, PT, R0.reuse, 0x4a, !P1 ;  /* 0x0000004a0000780c */ /* 0x040fe40004fc1670 */
[----:B------:R-:W-:Y:S01]  /*19b00*/  F2FP.SATFINITE.E4M3.F32.PACK_AB_MERGE_C R184, RZ, R184, RZ ;  /* 0x000000b8ffb8723e */ /* 0x000fe200048070ff */
[----:B------:R0:W-:Y:S06]  /*19b10*/  @!P2 STG.E.U8 desc[UR14][R10.64+0x39], R183 ;  /* 0x000039b70a00a986 */ /* 0x0001ec000c10110e */
[----:B------:R1:W-:Y:S01]  /*19b20*/  @!P0 STG.E.U8 desc[UR14][R160.64+0x40], R184 ;  /* 0x000040b8a0008986 */ /* 0x0003e2000c10110e */
[----:B------:R-:W-:Y:S01]  /*19b30*/  ISETP.LT.OR P0, PT, R0, 0x51, !P1 ;  /* 0x000000510000780c */ /* 0x000fe20004f01670 */
[----:B0-----:R-:W-:-:S02]  /*19b40*/  IMAD.U32 R10, RZ, RZ, UR8 ;  /* 0x00000008ff0a7e24 */ /* 0x001fc4000f8e00ff */
[----:B------:R-:W-:Y:S02]  /*19b50*/  IMAD.U32 R11, RZ, RZ, UR5 ;  /* 0x00000005ff0b7e24 */ /* 0x000fe4000f8e00ff */
[----:B------:R-:W-:Y:S01]  /*19b60*/  IMAD.U32 R183, RZ, RZ, UR8 ;  /* 0x00000008ffb77e24 */ /* 0x000fe2000f8e00ff */
[----:B------:R-:W-:Y:S01]  /*19b70*/  @!P6 IADD3 R10, P2, P4, R10, UR9, R4 ;  /* 0x000000090a0aec10 */ /* 0x000fe2000fc5e004 */
[----:B------:R-:W-:Y:S01]  /*19b80*/  IMAD.U32 R237, RZ, RZ, UR5 ;  /* 0x00000005ffed7e24 */ /* 0x000fe2000f8e00ff */
[----:B------:R-:W-:Y:S02]  /*19b90*/  LOP3.LUT R6, R6, 0xfbffffff, RZ, 0xc0, !PT ;  /* 0xfbffffff06067812 */ /* 0x000fe400078ec0ff */
[----:B------:R-:W-:-:S03]  /*19ba0*/  @!P6 IADD3.X R11, R11, UR12, R3, P2, P4 ;  /* 0x0000000c0b0bec10 */ /* 0x000fc600097e8403 */
[----:B------:R-:W-:Y:S02]  /*19bb0*/  @!P0 IADD3 R183, P2, P4, R183, UR9, R4 ;  /* 0x00000009b7b78c10 */ /* 0x000fe4000fc5e004 */
[----:B------:R-:W-:Y:S02]  /*19bc0*/  @P0 LOP3.LUT R6, R6, 0x4000000, RZ, 0xfc, !PT ;  /* 0x0400000006060812 */ /* 0x000fe400078efcff */
[----:B------:R-:W-:Y:S02]  /*19bd0*/  @!P0 IADD3.X R237, R237, UR12, R3, P2, P4 ;  /* 0x0000000ceded8c10 */ /* 0x000fe400097e8403 */
[----:B------:R-:W-:Y:S01]  /*19be0*/  LOP3.LUT P0, RZ, R7, 0x8, RZ, 0xc0, !PT ;  /* 0x0000000807ff7812 */ /* 0x000fe2000780c0ff */
[----:B------:R-:W-:-:S05]  /*19bf0*/  FMUL R185, R185, UR13 ;  /* 0x0000000db9b97c20 */ /* 0x000fca0008400000 */
[----:B------:R-:W-:Y:S02]  /*19c00*/  F2FP.SATFINITE.E4M3.F32.PACK_AB_MERGE_C R185, RZ, R185, RZ ;  /* 0x000000b9ffb9723e */ /* 0x000fe400048070ff */
[----:B------:R-:W-:-:S05]  /*19c10*/  ISETP.LT.OR P4, PT, R0, 0x52, !P1 ;  /* 0x000000520000780c */ /* 0x000fca0004f81670 */
[----:B------:R0:W-:Y:S01]  /*19c20*/  @!P0 STG.E.U8 desc[UR14][R152.64+0x41], R185 ;  /* 0x000041b998008986 */ /* 0x0001e2000c10110e */
[----:B-1----:R-:W-:Y:S01]  /*19c30*/  IMAD.U32 R160, RZ, RZ, UR8 ;  /* 0x00000008ffa07e24 */ /* 0x002fe2000f8e00ff */
[----:B0-----:R-:W0:Y:S01]  /*19c40*/  @!P3 LDC.64 R152, c[0x0][0x650] ;  /* 0x00019400ff98bb82 */ /* 0x001e220000000a00 */
[----:B------:R-:W-:-:S05]  /*19c50*/  IMAD.U32 R161, RZ, RZ, UR5 ;  /* 0x00000005ffa17e24 */ /* 0x000fca000f8e00ff */
[----:B------:R-:W-:-:S04]  /*19c60*/  @!P4 IADD3 R160, P2, P6, R160, UR9, R4 ;  /* 0x00000009a0a0cc10 */ /* 0x000fc8000fe5e004 */
[----:B------:R-:W-:Y:S02]  /*19c70*/  @!P4 IADD3.X R161, R161, UR12, R3, P2, P6 ;  /* 0x0000000ca1a1cc10 */ /* 0x000fe400097ec403 */
[----:B------:R-:W-:Y:S01]  /*19c80*/  ISETP.LT.OR P2, PT, R0, 0x59, !P1 ;  /* 0x000000590000780c */ /* 0x000fe20004f41670 */
[----:B------:R-:W-:Y:S01]  /*19c90*/  FMUL R186, R186, UR13 ;  /* 0x0000000dbaba7c20 */ /* 0x000fe20008400000 */
[----:B------:R-:W-:Y:S01]  /*19ca0*/  LOP3.LUT R6, R6, 0xf7ffffff, RZ, 0xc0, !PT ;  /* 0xf7ffffff06067812 */ /* 0x000fe200078ec0ff */
[----:B------:R-:W-:-:S03]  /*19cb0*/  IMAD.U32 R185, RZ, RZ, UR8 ;  /* 0x00000008ffb97e24 */ /* 0x000fc6000f8e00ff */
[----:B------:R-:W-:Y:S01]  /*19cc0*/  F2FP.SATFINITE.E4M3.F32.PACK_AB_MERGE_C R186, RZ, R186, RZ ;  /* 0x000000baffba723e */ /* 0x000fe200048070ff */
[----:B------:R-:W-:Y:S01]  /*19cd0*/  IMAD.U32 R184, RZ, RZ, UR5 ;  /* 0x00000005ffb87e24 */ /* 0x000fe2000f8e00ff */
[----:B------:R-:W-:Y:S02]  /*19ce0*/  @P4 LOP3.LUT R6, R6, 0x8000000, RZ, 0xfc, !PT ;  /* 0x0800000006064812 */ /* 0x000fe400078efcff */
[----:B0-----:R-:W-:-:S05]  /*19cf0*/  @!P3 IADD3 R152, P0, R181, R152, RZ ;  /* 0x00000098b598b210 */ /* 0x001fca0007f1e0ff */
[----:B------:R-:W-:Y:S01]  /*19d00*/  @!P3 IMAD.X R153, R234, 0x1, R153, P0 ;  /* 0x00000001ea99b824 */ /* 0x000fe200000e0699 */
[----:B------:R-:W-:-:S04]  /*19d10*/  @!P2 IADD3 R181, P4, P6, R185, UR9, R4 ;  /* 0x00000009b9b5ac10 */ /* 0x000fc8000fe9e004 */
[----:B------:R0:W-:Y:S01]  /*19d20*/  @!P3 STG.E.U8 desc[UR14][R152.64+0x40], R186 ;  /* 0x000040ba9800b986 */ /* 0x0001e2000c10110e */
[----:B------:R-:W-:Y:S02]  /*19d30*/  @!P2 IADD3.X R184, R184, UR12, R3, P4, P6 ;  /* 0x0000000cb8b8ac10 */ /* 0x000fe4000a7ec403 */
[----:B------:R-:W-:Y:S02]  /*19d40*/  LOP3.LUT P4, RZ, R7, 0x800, RZ, 0xc0, !PT ;  /* 0x0000080007ff7812 */ /* 0x000fe4000788c0ff */
[----:B------:R-:W-:Y:S01]  /*19d50*/  ISETP.LT.OR P3, PT, R0, 0x5a, !P1 ;  /* 0x0000005a0000780c */ /* 0x000fe20004f61670 */
[----:B0-----:R-:W0:Y:S01]  /*19d60*/  @!P5 LDC.64 R152, c[0x0][0x650] ;  /* 0x00019400ff98db82 */ /* 0x001e220000000a00 */
[----:B------:R-:W-:Y:S01]  /*19d70*/  LOP3.LUT R6, R6, 0xdfffffff, RZ, 0xc0, !PT ;  /* 0xdfffffff06067812 */ /* 0x000fe200078ec0ff */
[----:B------:R-:W-:-:S08]  /*19d80*/  IMAD.U32 R186, RZ, RZ, UR8 ;  /* 0x00000008ffba7e24 */ /* 0x000fd0000f8e00ff */
[----:B------:R-:W-:Y:S01]  /*19d90*/  @P4 LOP3.LUT R6, R6, 0x20000000, RZ, 0xfc, !PT ;  /* 0x2000000006064812 */ /* 0x000fe200078efcff */
[----:B------:R-:W-:Y:S01]  /*19da0*/  IMAD.U32 R185, RZ, RZ, UR5 ;  /* 0x00000005ffb97e24 */ /* 0x000fe2000f8e00ff */
[----:B------:R-:W-:Y:S02]  /*19db0*/  ISETP.LT.OR P4, PT, R0, 0x61, !P1 ;  /* 0x000000610000780c */ /* 0x000fe40004f81670 */
[----:B------:R-:W-:Y:S02]  /*19dc0*/  @!P3 IADD3 R186, P0, P6, R186, UR9, R4 ;  /* 0x00000009bababc10 */ /* 0x000fe4000fe1e004 */
[----:B------:R-:W-:Y:S02]  /*19dd0*/  LOP3.LUT R6, R6, 0xefffffff, RZ, 0xc0, !PT ;  /* 0xefffffff06067812 */ /* 0x000fe400078ec0ff */
[----:B------:R-:W-:Y:S01]  /*19de0*/  @!P3 IADD3.X R185, R185, UR12, R3, P0, P6 ;  /* 0x0000000cb9b9bc10 */ /* 0x000fe200087ec403 */
[----:B------:R-:W-:Y:S01]  /*19df0*/  IMAD.U32 R234, RZ, RZ, UR5 ;  /* 0x00000005ffea7e24 */ /* 0x000fe2000f8e00ff */
[----:B------:R-:W-:-:S02]  /*19e00*/  @P2 LOP3.LUT R6, R6, 0x10000000, RZ, 0xfc, !PT ;  /* 0x1000000006062812 */ /* 0x000fc400078efcff */
[----:B0-----:R-:W-:Y:S01]  /*19e10*/  @!P5 IADD3 R152, P6, R182, R152, RZ ;  /* 0x00000098b698d210 */ /* 0x001fe20007fde0ff */
[----:B------:R-:W-:Y:S01]  /*19e20*/  IMAD.U32 R182, RZ, RZ, UR8 ;  /* 0x00000008ffb67e24 */ /* 0x000fe2000f8e00ff */
[----:B------:R-:W-:-:S03]  /*19e30*/  LOP3.LUT P0, RZ, R7, 0x400, RZ, 0xc0, !PT ;  /* 0x0000040007ff7812 */ /* 0x000fc6000780c0ff */
[----:B------:R-:W-:Y:S01]  /*19e40*/  @!P5 IMAD.X R153, R235, 0x1, R153, P6 ;  /* 0x00000001eb99d824 */ /* 0x000fe200030e0699 */
[----:B------:R-:W-:Y:S02]  /*19e50*/  @!P4 IADD3 R182, P2, P6, R182, UR9, R4 ;  /* 0x00000009b6b6cc10 */ /* 0x000fe4000fe5e004 */
[----:B------:R-:W-:Y:S02]  /*19e60*/  LOP3.LUT R7, R7, 0xffffffdf, RZ, 0xc0, !PT ;  /* 0xffffffdf07077812 */ /* 0x000fe400078ec0ff */
[----:B------:R-:W-:Y:S01]  /*19e70*/  @!P4 IADD3.X R234, R234, UR12, R3, P2, P6 ;  /* 0x0000000ceaeacc10 */ /* 0x000fe200097ec403 */
[----:B------:R-:W-:Y:S01]  /*19e80*/  FMUL R187, R187, UR13 ;  /* 0x0000000dbbbb7c20 */ /* 0x000fe20008400000 */
[----:B------:R-:W-:Y:S02]  /*19e90*/  ISETP.LT.OR P2, PT, R0, 0x62, !P1 ;  /* 0x000000620000780c */ /* 0x000fe40004f41670 */
[----:B------:R-:W-:Y:S02]  /*19ea0*/  @P4 LOP3.LUT R7, R7, 0x20, RZ, 0xfc, !PT ;  /* 0x0000002007074812 */ /* 0x000fe400078efcff */
[----:B------:R-:W-:Y:S01]  /*19eb0*/  LOP3.LUT P4, RZ, R6, 0x20000000, RZ, 0xc0, !PT ;  /* 0x2000000006ff7812 */ /* 0x000fe2000788c0ff */
[----:B------:R-:W-:Y:S01]  /*19ec0*/  FMUL R188, R188, UR13 ;  /* 0x0000000dbcbc7c20 */ /* 0x000fe20008400000 */
[----:B------:R-:W-:Y:S01]  /*19ed0*/  F2FP.SATFINITE.E4M3.F32.PACK_AB_MERGE_C R187, RZ, R187, RZ ;  /* 0x000000bbffbb723e */ /* 0x000fe200048070ff */
[----:B------:R-:W-:Y:S01]  /*19ee0*/  IMAD.U32 R235, RZ, RZ, UR8 ;  /* 0x00000008ffeb7e24 */ /* 0x000fe2000f8e00ff */
[----:B------:R-:W-:-:S02]  /*19ef0*/  LOP3.LUT R7, R7, 0xfffffff7, RZ, 0xc0, !PT ;  /* 0xfffffff707077812 */ /* 0x000fc400078ec0ff */
[----:B------:R-:W-:Y:S01]  /*19f00*/  F2FP.SATFINITE.E4M3.F32.PACK_AB_MERGE_C R188, RZ, R188, RZ ;  /* 0x000000bcffbc723e */ /* 0x000fe200048070ff */
[----:B------:R0:W-:Y:S02]  /*19f10*/  @!P5 STG.E.U8 desc[UR14][R152.64+0x41], R187 ;  /* 0x000041bb9800d986 */ /* 0x0001e4000c10110e */
[----:B------:R-:W-:Y:S02]  /*19f20*/  @!P2 IADD3 R235, P5, P6, R235, UR9, R4 ;  /* 0x00000009ebebac10 */ /* 0x000fe4000febe004 */
[----:B------:R-:W-:Y:S02]  /*19f30*/  @P2 LOP3.LUT R7, R7, 0x8, RZ, 0xfc, !PT ;  /* 0x0000000807072812 */ /* 0x000fe400078efcff */
[----:B------:R1:W-:Y:S01]  /*19f40*/  @!P4 STG.E.U8 desc[UR14][R162.64+0x48], R188 ;  /* 0x000048bca200c986 */ /* 0x0003e2000c10110e */
[----:B------:R-:W-:Y:S01]  /*19f50*/  ISETP.LT.OR P4, PT, R0, 0x49, !P1 ;  /* 0x000000490000780c */ /* 0x000fe20004f81670 */
[----:B0-----:R-:W-:-:S05]  /*19f60*/  IMAD.U32 R187, RZ, RZ, UR5 ;  /* 0x00000005ffbb7e24 */ /* 0x001fca000f8e00ff */
[----:B------:R-:W-:Y:S02]  /*19f70*/  @!P2 IADD3.X R187, R187, UR12, R3, P5, P6 ;  /* 0x0000000cbbbbac10 */ /* 0x000fe4000afec403 */
[----:B------:R-:W-:Y:S01]  /*19f80*/  ISETP.LT.OR P2, PT, R0, 0x69, !P1 ;  /* 0x000000690000780c */ /* 0x000fe20004f41670 */
[----:B-1----:R-:W-:-:S04]  /*19f90*/  IMAD.U32 R163, RZ, RZ, UR8 ;  /* 0x00000008ffa37e24 */ /* 0x002fc8000f8e00ff */
[----:B------:R-:W0:Y:S01]  /*19fa0*/  @!P4 LDC.64 R152, c[0x0][0x650] ;  /* 0x00019400ff98cb82 */ /* 0x000e220000000a00 */
[----:B------:R-:W-:Y:S01]  /*19fb0*/  IMAD.U32 R236, RZ, RZ, UR5 ;  /* 0x00000005ffec7e24 */ /* 0x000fe2000f8e00ff */
[----:B------:R-:W-:-:S06]  /*19fc0*/  LOP3.LUT R7, R7, 0xffdfffff, RZ, 0xc0, !PT ;  /* 0xffdfffff07077812 */ /* 0x000fcc00078ec0ff */
[----:B------:R-:W-:Y:S02]  /*19fd0*/  @!P2 IADD3 R163, P5, P6, R163, UR9, R4 ;  /* 0x00000009a3a3ac10 */ /* 0x000fe4000febe004 */
[----:B------:R-:W-:Y:S02]  /*19fe0*/  @P2 LOP3.LUT R7, R7, 0x200000, RZ, 0xfc, !PT ;  /* 0x0020000007072812 */ /* 0x000fe400078efcff */
[----:B------:R-:W-:Y:S02]  /*19ff0*/  @!P2 IADD3.X R236, R236, UR12, R3, P5, P6 ;  /* 0x0000000cececac10 */ /* 0x000fe4000afec403 */
[----:B------:R-:W-:Y:S01]  /*1a000*/  ISETP.LT.OR P2, PT, R0, 0x6a, !P1 ;  /* 0x0000006a0000780c */ /* 0x000fe20004f41670 */
[----:B------:R-:W-:Y:S01]  /*1a010*/  IMAD.U32 R188, RZ, RZ, UR8 ;  /* 0x00000008ffbc7e24 */ /* 0x000fe2000f8e00ff */
[----:B------:R-:W-:Y:S01]  /*1a020*/  LOP3.LUT R7, R7, 0xffefffff, RZ, 0xc0, !PT ;  /* 0xffefffff07077812 */ /* 0x000fe200078ec0ff */
[----:B------:R-:W-:Y:S02]  /*1a030*/  IMAD.U32 R162, RZ, RZ, UR5 ;  /* 0x00000005ffa27e24 */ /* 0x000fe4000f8e00ff */
[----:B------:R-:W-:Y:S01]  /*1a040*/  FMUL R189, R189, UR13 ;  /* 0x0000000dbdbd7c20 */ /* 0x000fe20008400000 */
[----:B------:R-:W-:-:S07]  /*1a050*/  FMUL R190, R190, UR13 ;  /* 0x0000000dbebe7c20 */ /* 0x000fce0008400000 */
[----:B------:R-:W-:Y:S02]  /*1a060*/  @!P2 IADD3 R188, P5, P6, R188, UR9, R4 ;  /* 0x00000009bcbcac10 */ /* 0x000fe4000febe004 */
[----:B------:R-:W-:Y:S02]  /*1a070*/  @P2 LOP3.LUT R7, R7, 0x100000, RZ, 0xfc, !PT ;  /* 0x0010000007072812 */ /* 0x000fe400078efcff */
[----:B------:R-:W-:Y:S02]  /*1a080*/  @!P2 IADD3.X R162, R162, UR12, R3, P5, P6 ;  /* 0x0000000ca2a2ac10 */ /* 0x000fe4000afec403 */
[----:B0-----:R-:W-:Y:S02]  /*1a090*/  @!P4 IADD3 R152, P2, R13, R152, RZ ;  /* 0x000000980d98c210 */ /* 0x001fe40007f5e0ff */
[----:B------:R-:W-:Y:S02]  /*1a0a0*/  F2FP.SATFINITE.E4M3.F32.PACK_AB_MERGE_C R189, RZ, R189, RZ ;  /* 0x000000bdffbd723e */ /* 0x000fe400048070ff */
[----:B------:R-:W-:Y:S01]  /*1a0b0*/  F2FP.SATFINITE.E4M3.F32.PACK_AB_MERGE_C R190, RZ, R190, RZ ;  /* 0x000000beffbe723e */ /* 0x000fe200048070ff */
[----:B------:R-:W-:-:S02]  /*1a0c0*/  @!P4 IMAD.X R153, R180, 0x1, R153, P2 ;  /* 0x00000001b499c824 */ /* 0x000fc400010e0699 */
[----:B------:R-:W-:Y:S04]  /*1a0d0*/  @!P0 STG.E.U8 desc[UR14][R164.64+0x49], R189 ;  /* 0x000049bda4008986 */ /* 0x000fe8000c10110e */
[----:B------:R0:W-:Y:S01]  /*1a0e0*/  @!P4 STG.E.U8 desc[UR14][R152.64+0x48], R190 ;  /* 0x000048be9800c986 */ /* 0x0001e2000c10110e */
[C---:B------:R-:W-:Y:S02]  /*1a0f0*/  ISETP.LT.OR P4, PT, R0.reuse, 0x4a, !P1 ;  /* 0x0000004a0000780c */ /* 0x040fe40004f81670 */
[C---:B------:R-:W-:Y:S02]  /*1a100*/  ISETP.LT.OR P0, PT, R0.reuse, 0x71, !P1 ;  /* 0x000000710000780c */ /* 0x040fe40004f01670 */
[----:B------:R-:W-:-:S09]  /*1a110*/  ISETP.LT.OR P2, PT, R0, 0x72, !P1 ;  /* 0x000000720000780c */ /* 0x000fd20004f41670 */
[----:B0-----:R-:W0:Y:S01]  /*1a120*/  @!P4 LDC.64 R152, c[0x0][0x650] ;  /* 0x00019400ff98cb82 */ /* 0x001e220000000a00 */
[----:B------:R-:W-:Y:S02]  /*1a130*/  IMAD.U32 R164, RZ, RZ, UR8 ;  /* 0x00000008ffa47e24 */ /* 0x000fe4000f8e00ff */
[----:B------:R-:W-:Y:S02]  /*1a140*/  IMAD.U32 R189, RZ, RZ, UR5 ;  /* 0x00000005ffbd7e24 */ /* 0x000fe4000f8e00ff */
[----:B------:R-:W-:Y:S01]  /*1a150*/  IMAD.U32 R244, RZ, RZ, UR8 ;  /* 0x00000008fff47e24 */ /* 0x000fe2000f8e00ff */
[----:B------:R-:W-:Y:S02]  /*1a160*/  @!P0 IADD3 R13, P5, P6, R164, UR9, R4 ;  /* 0x00000009a40d8c10 */ /* 0x000fe4000febe004 */
[----:B------:R-:W-:Y:S01]  /*1a170*/  LOP3.LUT R7, R7, 0xff7fffff, RZ, 0xc0, !PT ;  /* 0xff7fffff07077812 */ /* 0x000fe200078ec0ff */
[----:B------:R-:W-:Y:S01]  /*1a180*/  IMAD.U32 R245, RZ, RZ, UR5 ;  /* 0x00000005fff57e24 */ /* 0x000fe2000f8e00ff */
[----:B------:R-:W-:-:S02]  /*1a190*/  @!P0 IADD3.X R189, R189, UR12, R3, P5, P6 ;  /* 0x0000000cbdbd8c10 */ /* 0x000fc4000afec403 */
[----:B------:R-:W-:Y:S02]  /*1a1a0*/  @!P2 IADD3 R244, P5, P6, R244, UR9, R4 ;  /* 0x00000009f4f4ac10 */ /* 0x000fe4000febe004 */
[----:B------:R-:W-:Y:S01]  /*1a1b0*/  @P0 LOP3.LUT R7, R7, 0x800000, RZ, 0xfc, !PT ;  /* 0x0080000007070812 */ /* 0x000fe200078efcff */
[----:B------:R-:W-:Y:S01]  /*1a1c0*/  FMUL R191, R191, UR13 ;  /* 0x0000000dbfbf7c20 */ /* 0x000fe20008400000 */
[----:B------:R-:W-:Y:S02]  /*1a1d0*/  @!P2 IADD3.X R245, R245, UR12, R3, P5, P6 ;  /* 0x0000000cf5f5ac10 */ /* 0x000fe4000afec403 */
[C---:B------:R-:W-:Y:S02]  /*1a1e0*/  LOP3.LUT P0, RZ, R7.reuse, 0x8000, RZ, 0xc0, !PT ;  /* 0x0000800007ff7812 */ /* 0x040fe4000780c0ff */
[----:B------:R-:W-:Y:S02]  /*1a1f0*/  LOP3.LUT R7, R7, 0xfff7ffff, RZ, 0xc0, !PT ;  /* 0xfff7ffff07077812 */ /* 0x000fe400078ec0ff */
[----:B0-----:R-:W-:Y:S01]  /*1a200*/  @!P4 IADD3 R10, P5, R10, R152, RZ ;  /* 0x000000980a0ac210 */ /* 0x001fe20007fbe0ff */
[----:B------:R-:W-:Y:S01]  /*1a210*/  FMUL R192, R192, UR13 ;  /* 0x0000000dc0c07c20 */ /* 0x000fe20008400000 */
[----:B------:R-:W-:-:S02]  /*1a220*/  @P2 LOP3.LUT R7, R7, 0x80000, RZ, 0xfc, !PT ;  /* 0x0008000007072812 */ /* 0x000fc400078efcff */
[----:B------:R-:W-:Y:S01]  /*1a230*/  F2FP.SATFINITE.E4M3.F32.PACK_AB_MERGE_C R191, RZ, R191, RZ ;  /* 0x000000bfffbf723e */ /* 0x000fe200048070ff */
[----:B------:R-:W-:Y:S01]  /*1a240*/  @!P4 IMAD.X R11, R11, 0x1, R153, P5 ;  /* 0x000000010b0bc824 */ /* 0x000fe200028e0699 */
[C---:B------:R-:W-:Y:S02]  /*1a250*/  ISETP.LT.OR P2, PT, R0.reuse, 0x79, !P1 ;  /* 0x000000790000780c */ /* 0x040fe40004f41670 */
[----:B------:R-:W-:Y:S02]  /*1a260*/  F2FP.SATFINITE.E4M3.F32.PACK_AB_MERGE_C R192, RZ, R192, RZ ;  /* 0x000000c0ffc0723e */ /* 0x000fe400048070ff */
[----:B------:R0:W-:Y:S01]  /*1a270*/  @!P4 STG.E.U8 desc[UR14][R10.64+0x49], R191 ;  /* 0x000049bf0a00c986 */ /* 0x0001e2000c10110e */
[----:B------:R-:W-:Y:S01]  /*1a280*/  ISETP.LT.OR P4, PT, R0, 0x7a, !P1 ;  /* 0x0000007a0000780c */ /* 0x000fe20004f81670 */
[----:B------:R-:W-:Y:S02]  /*1a290*/  IMAD.U32 R252, RZ, RZ, UR8 ;  /* 0x00000008fffc7e24 */ /* 0x000fe4000f8e00ff */
[----:B------:R-:W-:Y:S01]  /*1a2a0*/  @!P0 STG.E.U8 desc[UR14][R166.64+0x50], R192 ;  /* 0x000050c0a6008986 */ /* 0x000fe2000c10110e */
[----:B------:R-:W-:Y:S01]  /*1a2b0*/  LOP3.LUT P0, RZ, R6, 0x4000000, RZ, 0xc0, !PT ;  /* 0x0400000006ff7812 */ /* 0x000fe2000780c0ff */
[----:B------:R-:W-:-:S03]  /*1a2c0*/  IMAD.U32 R152, RZ, RZ, UR5 ;  /* 0x00000005ff987e24 */ /* 0x000fc6000f8e00ff */
[--C-:B------:R-:W-:Y:S01]  /*1a2d0*/  @!P2 IADD3 R252, P5, P6, R252, UR9, R4.reuse ;  /* 0x00000009fcfcac10 */ /* 0x100fe2000febe004 */
[----:B0-----:R-:W-:Y:S01]  /*1a2e0*/  IMAD.U32 R11, RZ, RZ, UR8 ;  /* 0x00000008ff0b7e24 */ /* 0x001fe2000f8e00ff */
[----:B------:R-:W-:Y:S01]  /*1a2f0*/  LOP3.LUT R7, R7, 0xfffbffff, RZ, 0xc0, !PT ;  /* 0xfffbffff07077812 */ /* 0x000fe200078ec0ff */
[----:B------:R-:W-:Y:S01]  /*1a300*/  IMAD.U32 R10, RZ, RZ, UR5 ;  /* 0x00000005ff0a7e24 */ /* 0x000fe2000f8e00ff */
[--C-:B------:R-:W-:Y:S02]  /*1a310*/  @!P2 IADD3.X R46, R152, UR12, R3.reuse, P5, P6 ;  /* 0x0000000c982eac10 */ /* 0x100fe4000afec403 */
[----:B------:R-:W-:Y:S02]  /*1a320*/  @!P4 IADD3 R45, P1, P5, R11, UR9, R4 ;  /* 0x000000090b2dcc10 */ /* 0x000fe4000fd3e004 */
[----:B------:R-:W-:Y:S02]  /*1a330*/  @P2 LOP3.LUT R7, R7, 0x40000, RZ, 0xfc, !PT ;  /* 0x0004000007072812 */ /* 0x000fe400078efcff */
[----:B------:R-:W-:-:S02]  /*1a340*/  @!P4 IADD3.X R44, R10, UR12, R3, P1, P5 ;  /* 0x0000000c0a2ccc10 */ /* 0x000fc40008fea403 */
[----:B------:R-:W0:Y:S01]  /*1a350*/  @!P0 LDC.64 R10, c[0x0][0x650] ;  /* 0x00019400ff0a8b82 */ /* 0x000e220000000a00 */
[C---:B------:R-:W-:Y:S02]  /*1a360*/  LOP3.LUT P6, RZ, R7.reuse, 0x200, RZ, 0xc0, !PT ;  /* 0x0000020007ff7812 */ /* 0x040fe400078cc0ff */
[----:B------:R-:W-:-:S04]  /*1a370*/  LOP3.LUT R7, R7, 0xfffdffff, RZ, 0xc0, !PT ;  /* 0xfffdffff07077812 */ /* 0x000fc800078ec0ff */
[----:B------:R-:W-:Y:S01]  /*1a380*/  @P4 LOP3.LUT R7, R7, 0x20000, RZ, 0xfc, !PT ;  /* 0x0002000007074812 */ /* 0x000fe200078efcff */
[----:B------:R-:W-:-:S03]  /*1a390*/  FMUL R193, R193, UR13 ;  /* 0x0000000dc1c17c20 */ /* 0x000fc60008400000 */
[----:B------:R-:W-:Y:S02]  /*1a3a0*/  LOP3.LUT P1, RZ, R7, 0x4000, RZ, 0xc0, !PT ;  /* 0x0000400007ff7812 */ /* 0x000fe4000782c0ff */
[----:B------:R-:W-:Y:S02]  /*1a3b0*/  F2FP.SATFINITE.E4M3.F32.PACK_AB_MERGE_C R193, RZ, R193, RZ ;  /* 0x000000c1ffc1723e */ /* 0x000fe400048070ff */
[----:B------:R-:W-:Y:S01]  /*1a3c0*/  LOP3.LUT P4, RZ, R6, 0x8000000, RZ, 0xc0, !PT ;  /* 0x0800000006ff7812 */ /* 0x000fe2000788c0ff */
[----:B------:R-:W-:-:S08]  /*1a3d0*/  FMUL R194, R194, UR13 ;  /* 0x0000000dc2c27c20 */ /* 0x000fd00008400000 */
[----:B------:R-:W-:Y:S01]  /*1a3e0*/  @!P1 STG.E.U8 desc[UR14][R154.64+0x51], R193 ;  /* 0x000051c19a009986 */ /* 0x000fe2000c10110e */
[----:B0-----:R-:W-:Y:S02]  /*1a3f0*/  @!P0 IADD3 R10, P1, R183, R10, RZ ;  /* 0x0000000ab70a8210 */ /* 0x001fe40007f3e0ff */
[----:B------:R-:W-:-:S03]  /*1a400*/  F2FP.SATFINITE.E4M3.F32.PACK_AB_MERGE_C R194, RZ, R194, RZ ;  /* 0x000000c2ffc2723e */ /* 0x000fc600048070ff */
[----:B------:R-:W-:-:S05]  /*1a410*/  @!P0 IMAD.X R11, R237, 0x1, R11, P1 ;  /* 0x00000001ed0b8824 */ /* 0x000fca00008e060b */
[----:B------:R0:W-:Y:S01]  /*1a420*/  @!P0 STG.E.U8 desc[UR14][R10.64+0x50], R194 ;  /* 0x000050c20a008986 */ /* 0x0001e2000c10110e */
[----:B------:R-:W-:Y:S01]  /*1a430*/  LOP3.LUT P2, RZ, R6, 0x10000000, RZ, 0xc0, !PT ;  /* 0x1000000006ff7812 */ /* 0x000fe2000784c0ff */
[----:B0-----:R-:W0:Y:S01]  /*1a440*/  @!P4 LDC.64 R10, c[0x0][0x650] ;  /* 0x00019400ff0acb82 */ /* 0x001e220000000a00 */
[----:B------:R-:W-:-:S11]  /*1a450*/  FMUL R195, R195, UR13 ;  /* 0x0000000dc3c37c20 */ /* 0x000fd60008400000 */
[----:B------:R-:W1:Y:S01]  /*1a460*/  @!P2 LDC.64 R152, c[0x0][0x650] ;  /* 0x00019400ff98ab82 */ /* 0x000e620000000a00 */
[----:B------:R-:W-:Y:S02]  /*1a470*/  LOP3.LUT P5, RZ, R7, 0x2000, RZ, 0xc0, !PT ;  /* 0x0000200007ff7812 */ /* 0x000fe400078ac0ff */
[----:B------:R-:W-:Y:S01]  /*1a480*/  F2FP.SATFINITE.E4M3.F32.PACK_AB_MERGE_C R195, RZ, R195, RZ ;  /* 0x000000c3ffc3723e */ /* 0x000fe200048070ff */
[----:B------:R-:W-:Y:S01]  /*1a490*/  FMUL R196, R196, UR13 ;  /* 0x0000000dc4c47c20 */ /* 0x000fe20008400000 */
[----:B------:R-:W-:Y:S02]  /*1a4a0*/  LOP3.LUT P0, RZ, R6, 0x2000000, RZ, 0xc0, !PT ;  /* 0x0200000006ff7812 */ /* 0x000fe4000780c0ff */
[----:B0-----:R-:W-:-:S05]  /*1a4b0*/  @!P4 IADD3 R10, P1, R160, R10, RZ ;  /* 0x0000000aa00ac210 */ /* 0x001fca0007f3e0ff */
[----:B------:R-:W-:Y:S01]  /*1a4c0*/  @!P4 IMAD.X R11, R161, 0x1, R11, P1 ;  /* 0x00000001a10bc824 */ /* 0x000fe200008e060b */
[----:B------:R-:W-:-:S04]  /*1a4d0*/  F2FP.SATFINITE.E4M3.F32.PACK_AB_MERGE_C R155, RZ, R196, RZ ;  /* 0x000000c4ff9b723e */ /* 0x000fc800048070ff */
[----:B------:R0:W-:Y:S01]  /*1a4e0*/  @!P4 STG.E.U8 desc[UR14][R10.64+0x51], R195 ;  /* 0x000051c30a00c986 */ /* 0x0001e2000c10110e */
[C---:B------:R-:W-:Y:S01]  /*1a4f0*/  ISETP.LT.OR P4, PT, R0.reuse, 0x2, !P0 ;  /* 0x000000020000780c */ /* 0x040fe20004781670 */
[----:B------:R-:W-:Y:S01]  /*1a500*/  FMUL R197, R197, UR13 ;  /* 0x0000000dc5c57c20 */ /* 0x000fe20008400000 */
[----:B-1----:R-:W-:Y:S01]  /*1a510*/  @!P2 IADD3 R152, P1, R181, R152, RZ ;  /* 0x00000098b598a210 */ /* 0x002fe20007f3e0ff */
[----:B------:R1:W-:Y:S01]  /*1a520*/  @!P5 STG.E.U8 desc[UR14][R168.64+0x58], R155 ;  /* 0x0000589ba800d986 */ /* 0x0003e2000c10110e */
[----:B------:R-:W-:Y:S01]  /*1a530*/  ISETP.LT.OR P5, PT, R0, 0x9, !P0 ;  /* 0x000000090000780c */ /* 0x000fe200047a1670 */
[----:B------:R-:W-:Y:S02]  /*1a540*/  IMAD.U32 R161, RZ, RZ, UR6 ;  /* 0x00000006ffa17e24 */ /* 0x000fe4000f8e00ff */
[----:B------:R-:W-:Y:S01]  /*1a550*/  FMUL R198, R198, UR13 ;  /* 0x0000000dc6c67c20 */ /* 0x000fe20008400000 */
[----:B------:R-:W-:Y:S01]  /*1a560*/  @!P2 IMAD.X R153, R184, 0x1, R153, P1 ;  /* 0x00000001b899a824 */ /* 0x000fe200008e0699 */
[----:B------:R-:W-:Y:S01]  /*1a570*/  F2FP.SATFINITE.E4M3.F32.PACK_AB_MERGE_C R197, RZ, R197, RZ ;  /* 0x000000c5ffc5723e */ /* 0x000fe200048070ff */
[----:B------:R-:W-:-:S02]  /*1a580*/  IMAD.U32 R154, RZ, RZ, UR7 ;  /* 0x00000007ff9a7e24 */ /* 0x000fc4000f8e00ff */
[----:B0-----:R-:W-:Y:S01]  /*1a590*/  IMAD.U32 R11, RZ, RZ, UR6 ;  /* 0x00000006ff0b7e24 */ /* 0x001fe2000f8e00ff */
[----:B------:R-:W-:Y:S02]  /*1a5a0*/  @!P4 LEA R10, P1, R161, R4, 0x7 ;  /* 0x00000004a10ac211 */ /* 0x000fe400078238ff */
[----:B------:R-:W-:Y:S01]  /*1a5b0*/  F2FP.SATFINITE.E4M3.F32.PACK_AB_MERGE_C R161, RZ, R198, RZ ;  /* 0x000000c6ffa1723e */ /* 0x000fe200048070ff */
[----:B-1----:R-:W-:Y:S01]  /*1a5c0*/  IMAD.U32 R155, RZ, RZ, UR6 ;  /* 0x00000006ff9b7e24 */ /* 0x002fe2000f8e00ff */
[----:B------:R-:W-:Y:S01]  /*1a5d0*/  @!P6 STG.E.U8 desc[UR14][R240.64+0x59], R197 ;  /* 0x000059c5f000e986 */ /* 0x000fe2000c10110e */
[----:B------:R-:W-:Y:S01]  /*1a5e0*/  @!P4 LEA.HI.X R11, R11, R3, R154, 0x7, P1 ;  /* 0x000000030b0bc211 */ /* 0x000fe200008f3c9a */
[----:B------:R-:W-:Y:S02]  /*1a5f0*/  IMAD.U32 R165, RZ, RZ, UR6 ;  /* 0x00000006ffa57e24 */ /* 0x000fe4000f8e00ff */
[----:B------:R0:W-:Y:S02]  /*1a600*/  @!P2 STG.E.U8 desc[UR14][R152.64+0x58], R161 ;  /* 0x000058a19800a986 */ /* 0x0001e4000c10110e */
[----:B0-----:R-:W-:-:S04]  /*1a610*/  @!P5 LEA R152, P1, R155, R4, 0x7 ;  /* 0x000000049b98d211 */ /* 0x001fc800078238ff */
[----:B------:R-:W-:Y:S02]  /*1a620*/  @!P5 LEA.HI.X R153, R165, R3, R154, 0x7, P1 ;  /* 0x00000003a599d211 */ /* 0x000fe400008f3c9a */
[----:B------:R-:W0:Y:S01]  /*1a630*/  @!P3 LDC.64 R154, c[0x0][0x650] ;  /* 0x00019400ff9abb82 */ /* 0x000e220000000a00 */
[----:B------:R-:W-:Y:S01]  /*1a640*/  ISETP.LT.OR P2, PT, R0, 0xa, !P0 ;  /* 0x0000000a0000780c */ /* 0x000fe20004741670 */
[----:B------:R-:W-:Y:S01]  /*1a650*/  FMUL R199, R199, UR13 ;  /* 0x0000000dc7c77c20 */ /* 0x000fe20008400000 */
[----:B------:R-:W-:-:S04]  /*1a660*/  IMAD.U32 R161, RZ, RZ, UR6 ;  /* 0x00000006ffa17e24 */ /* 0x000fc8000f8e00ff */
[----:B------:R-:W-:Y:S01]  /*1a670*/  F2FP.SATFINITE.E4M3.F32.PACK_AB_MERGE_C R199, RZ, R199, RZ ;  /* 0x000000c7ffc7723e */ /* 0x000fe200048070ff */
[----:B------:R-:W-:Y:S01]  /*1a680*/  IMAD.U32 R160, RZ, RZ, UR7 ;  /* 0x00000007ffa07e24 */ /* 0x000fe2000f8e00ff */
[----:B0-----:R-:W-:-:S05]  /*1a690*/  @!P3 IADD3 R154, P1, R186, R154, RZ ;  /* 0x0000009aba9ab210 */ /* 0x001fca0007f3e0ff */
[----:B------:R-:W-:-:S05]  /*1a6a0*/  @!P3 IMAD.X R155, R185, 0x1, R155, P1 ;  /* 0x00000001b99bb824 */ /* 0x000fca00008e069b */
[----:B------:R0:W-:Y:S02]  /*1a6b0*/  @!P3 STG.E.U8 desc[UR14][R154.64+0x59], R199 ;  /* 0x000059c79a00b986 */ /* 0x0001e4000c10110e */
[----:B0-----:R-:W-:-:S04]  /*1a6c0*/  @!P2 LEA R154, P1, R161, R4, 0x7 ;  /* 0x00000004a19aa211 */ /* 0x001fc800078238ff */
[----:B------:R-:W-:Y:S02]  /*1a6d0*/  @!P2 LEA.HI.X R155, R165, R3, R160, 0x7, P1 ;  /* 0x00000003a59ba211 */ /* 0x000fe400008f3ca0 */
[----:B------:R-:W-:Y:S01]  /*1a6e0*/  ISETP.LT.OR P2, PT, R0, 0x11, !P0 ;  /* 0x000000110000780c */ /* 0x000fe20004741670 */
[----:B------:R-:W-:Y:S02]  /*1a6f0*/  IMAD.U32 R237, RZ, RZ, UR6 ;  /* 0x00000006ffed7e24 */ /* 0x000fe4000f8e00ff */
[----:B------:R-:W-:-:S10]  /*1a700*/  IMAD.U32 R240, RZ, RZ, UR7 ;  /* 0x00000007fff07e24 */ /* 0x000fd4000f8e00ff */
[----:B------:R-:W-:-:S04]  /*1a710*/  @!P2 LEA R237, P1, R237, R4, 0x7 ;  /* 0x00000004ededa211 */ /* 0x000fc800078238ff */
[----:B------:R-:W-:Y:S02]  /*1a720*/  @!P2 LEA.HI.X R240, R161, R3, R240, 0x7, P1 ;  /* 0x00000003a1f0a211 */ /* 0x000fe400008f3cf0 */
[----:B------:R-:W-:Y:S01]  /*1a730*/  ISETP.LT.OR P2, PT, R0, 0x12, !P0 ;  /* 0x000000120000780c */ /* 0x000fe20004741670 */
[----:B------:R-:W-:Y:S01]  /*1a740*/  FMUL R200, R200, UR13 ;  /* 0x0000000dc8c87c20 */ /* 0x000fe20008400000 */
[----:B------:R-:W-:-:S04]  /*1a750*/  IMAD.U32 R241, RZ, RZ, UR6 ;  /* 0x00000006fff17e24 */ /* 0x000fc8000f8e00ff */
[----:B------:R-:W-:Y:S02]  /*1a760*/  F2FP.SATFINITE.E4M3.F32.PACK_AB_MERGE_C R161, RZ, R200, RZ ;  /* 0x000000c8ffa1723e */ /* 0x000fe400048070ff */
[----:B------:R-:W-:-:S05]  /*1a770*/  LOP3.LUT P4, RZ, R7, 0x1000, RZ, 0xc0, !PT ;  /* 0x0000100007ff7812 */ /* 0x000fca000788c0ff */
[----:B------:R-:W-:Y:S02]  /*1a780*/  @!P2 LEA R200, P1, R165, R4, 0x7 ;  /* 0x00000004a5c8a211 */ /* 0x000fe400078238ff */
[----:B------:R-:W-:Y:S02]  /*1a790*/  LOP3.LUT P5, RZ, R7, 0x40, RZ, 0xc0, !PT ;  /* 0x0000004007ff7812 */ /* 0x000fe400078ac0ff */
[----:B------:R-:W-:Y:S02]  /*1a7a0*/  @!P2 LEA.HI.X R241, R241, R3, R160, 0x7, P1 ;  /* 0x00000003f1f1a211 */ /* 0x000fe400008f3ca0 */
[----:B------:R-:W-:Y:S01]  /*1a7b0*/  ISETP.LT.OR P2, PT, R0, 0x19, !P0 ;  /* 0x000000190000780c */ /* 0x000fe20004741670 */
[----:B------:R-:W-:Y:S01]  /*1a7c0*/  FMUL R201, R201, UR13 ;  /* 0x0000000dc9c97c20 */ /* 0x000fe20008400000 */
[----:B------:R-:W-:-:S04]  /*1a7d0*/  LOP3.LUT P6, RZ, R7, 0x20, RZ, 0xc0, !PT ;  /* 0x0000002007ff7812 */ /* 0x000fc800078cc0ff */
[----:B------:R-:W-:Y:S01]  /*1a7e0*/  F2FP.SATFINITE.E4M3.F32.PACK_AB_MERGE_C R201, RZ, R201, RZ ;  /* 0x000000c9ffc9723e */ /* 0x000fe200048070ff */
[----:B------:R0:W-:Y:S04]  /*1a7f0*/  @!P4 STG.E.U8 desc[UR14][R170.64+0x60], R161 ;  /* 0x000060a1aa00c986 */ /* 0x0001e8000c10110e */
[----:B------:R1:W-:Y:S01]  /*1a800*/  @!P5 STG.E.U8 desc[UR14][R156.64+0x61], R201 ;  /* 0x000061c99c00d986 */ /* 0x0003e2000c10110e */
[----:B0-----:R-:W-:Y:S01]  /*1a810*/  IMAD.U32 R161, RZ, RZ, UR6 ;  /* 0x00000006ffa17e24 */ /* 0x001fe2000f8e00ff */
[----:B-1----:R-:W-:-:S04]  /*1a820*/  @!P2 LEA R156, P1, R165, R4, 0x7 ;  /* 0x00000004a59ca211 */ /* 0x002fc800078238ff */
[----:B------:R-:W-:Y:S02]  /*1a830*/  @!P2 LEA.HI.X R157, R161, R3, R160, 0x7, P1 ;  /* 0x00000003a19da211 */ /* 0x000fe400008f3ca0 */
[----:B------:R-:W0:Y:S01]  /*1a840*/  @!P6 LDC.64 R160, c[0x0][0x650] ;  /* 0x00019400ffa0eb82 */ /* 0x000e220000000a00 */
[----:B------:R-:W-:Y:S01]  /*1a850*/  ISETP.LT.OR P2, PT, R0, 0x1a, !P0 ;  /* 0x0000001a0000780c */ /* 0x000fe20004741670 */
[----:B------:R-:W-:Y:S01]  /*1a860*/  IMAD.U32 R164, RZ, RZ, UR7 ;  /* 0x00000007ffa47e24 */ /* 0x000fe2000f8e00ff */
[----:B------:R-:W-:Y:S02]  /*1a870*/  LOP3.LUT P4, RZ, R7, 0x8, RZ, 0xc0, !PT ;  /* 0x0000000807ff7812 */ /* 0x000fe4000788c0ff */
[----:B0-----:R-:W-:-:S05]  /*1a880*/  @!P6 IADD3 R182, P1, R182, R160, RZ ;  /* 0x000000a0b6b6e210 */ /* 0x001fca0007f3e0ff */
[----:B------:R-:W-:Y:S02]  /*1a890*/  @!P6 IMAD.X R183, R234, 0x1, R161, P1 ;  /* 0x00000001eab7e824 */ /* 0x000fe400008e06a1 */
[----:B------:R-:W-:-:S05]  /*1a8a0*/  IMAD.U32 R161, RZ, RZ, UR6 ;  /* 0x00000006ffa17e24 */ /* 0x000fca000f8e00ff */
[----:B------:R-:W-:-:S04]  /*1a8b0*/  @!P2 LEA R160, P1, R161, R4, 0x7 ;  /* 0x00000004a1a0a211 */ /* 0x000fc800078238ff */
[----:B------:R-:W-:Y:S02]  /*1a8c0*/  @!P2 LEA.HI.X R161, R165, R3, R164, 0x7, P1 ;  /* 0x00000003a5a1a211 */ /* 0x000fe400008f3ca4 */
[----:B------:R-:W-:Y:S01]  /*1a8d0*/  ISETP.LT.OR P2, PT, R0, 0x21, !P0 ;  /* 0x000000210000780c */ /* 0x000fe20004741670 */
[----:B------:R-:W-:Y:S02]  /*1a8e0*/  IMAD.U32 R167, RZ, RZ, UR6 ;  /* 0x00000006ffa77e24 */ /* 0x000fe4000f8e00ff */
[----:B------:R-:W-:-:S10]  /*1a8f0*/  IMAD.U32 R166, RZ, RZ, UR7 ;  /* 0x00000007ffa67e24 */ /* 0x000fd4000f8e00ff */
[----:B------:R-:W-:-:S04]  /*1a900*/  @!P2 LEA R164, P1, R165, R4, 0x7 ;  /* 0x00000004a5a4a211 */ /* 0x000fc800078238ff */
[----:B------:R-:W-:Y:S02]  /*1a910*/  @!P2 LEA.HI.X R165, R167, R3, R166, 0x7, P1 ;  /* 0x00000003a7a5a211 */ /* 0x000fe400008f3ca6 */
[----:B------:R-:W0:Y:S01]  /*1a920*/  @!P4 LDC.64 R166, c[0x0][0x650] ;  /* 0x00019400ffa6cb82 */ /* 0x000e220000000a00 */
[----:B------:R-:W-:Y:S01]  /*1a930*/  FMUL R202, R202, UR13 ;  /* 0x0000000dcaca7c20 */ /* 0x000fe20008400000 */
[----:B------:R-:W-:-:S04]  /*1a940*/  ISETP.LT.OR P2, PT, R0, 0x22, !P0 ;  /* 0x000000220000780c */ /* 0x000fc80004741670 */
[----:B------:R-:W-:-:S05]  /*1a950*/  F2FP.SATFINITE.E4M3.F32.PACK_AB_MERGE_C R169, RZ, R202, RZ ;  /* 0x000000caffa9723e */ /* 0x000fca00048070ff */
[----:B------:R1:W-:Y:S01]  /*1a960*/  @!P6 STG.E.U8 desc[UR14][R182.64+0x60], R169 ;  /* 0x000060a9b600e986 */ /* 0x0003e2000c10110e */
[----:B------:R-:W-:Y:S02]  /*1a970*/  IMAD.U32 R171, RZ, RZ, UR6 ;  /* 0x00000006ffab7e24 */ /* 0x000fe4000f8e00ff */
[----:B------:R-:W-:Y:S02]  /*1a980*/  IMAD.U32 R170, RZ, RZ, UR7 ;  /* 0x00000007ffaa7e24 */ /* 0x000fe4000f8e00ff */
[----:B-1----:R-:W-:Y:S01]  /*1a990*/  IMAD.U32 R169, RZ, RZ, UR6 ;  /* 0x00000006ffa97e24 */ /* 0x002fe2000f8e00ff */
[----:B0-----:R-:W-:-:S05]  /*1a9a0*/  @!P4 IADD3 R166, P1, R235, R166, RZ ;  /* 0x000000a6eba6c210 */ /* 0x001fca0007f3e0ff */
[----:B------:R-:W-:Y:S01]  /*1a9b0*/  @!P4 IMAD.X R167, R187, 0x1, R167, P1 ;  /* 0x00000001bba7c824 */ /* 0x000fe200008e06a7 */
[----:B------:R-:W-:Y:S01]  /*1a9c0*/  @!P2 LEA R168, P1, R169, R4, 0x7 ;  /* 0x00000004a9a8a211 */ /* 0x000fe200078238ff */
[----:B------:R-:W-:-:S03]  /*1a9d0*/  FMUL R203, R203, UR13 ;  /* 0x0000000dcbcb7c20 */ /* 0x000fc60008400000 */
[----:B------:R-:W-:Y:S02]  /*1a9e0*/  @!P2 LEA.HI.X R169, R171, R3, R170, 0x7, P1 ;  /* 0x00000003aba9a211 */ /* 0x000fe400008f3caa */
[----:B------:R-:W-:Y:S02]  /*1a9f0*/  ISETP.LT.OR P2, PT, R0, 0x29, !P0 ;  /* 0x000000290000780c */ /* 0x000fe40004741670 */
[----:B------:R-:W-:Y:S01]  /*1aa00*/  F2FP.SATFINITE.E4M3.F32.PACK_AB_MERGE_C R203, RZ, R203, RZ ;  /* 0x000000cbffcb723e */ /* 0x000fe200048070ff */
[----:B------:R-:W-:-:S04]  /*1aa10*/  IMAD.U32 R181, RZ, RZ, UR6 ;  /* 0x00000006ffb57e24 */ /* 0x000fc8000f8e00ff */
[----:B------:R0:W-:Y:S06]  /*1aa20*/  @!P4 STG.E.U8 desc[UR14][R166.64+0x61], R203 ;  /* 0x000061cba600c986 */ /* 0x0001ec000c10110e */
[----:B0-----:R-:W-:-:S04]  /*1aa30*/  @!P2 LEA R166, P1, R171, R4, 0x7 ;  /* 0x00000004aba6a211 */ /* 0x001fc800078238ff */
[----:B------:R-:W-:Y:S02]  /*1aa40*/  @!P2 LEA.HI.X R167, R181, R3, R170, 0x7, P1 ;  /* 0x00000003b5a7a211 */ /* 0x000fe400008f3caa */
[----:B------:R-:W-:Y:S01]  /*1aa50*/  ISETP.LT.OR P2, PT, R0, 0x2a, !P0 ;  /* 0x0000002a0000780c */ /* 0x000fe20004741670 */
[----:B------:R-:W-:Y:S02]  /*1aa60*/  IMAD.U32 R183, RZ, RZ, UR6 ;  /* 0x00000006ffb77e24 */ /* 0x000fe4000f8e00ff */
[----:B------:R-:W-:Y:S01]  /*1aa70*/  IMAD.U32 R180, RZ, RZ, UR7 ;  /* 0x00000007ffb47e24 */ /* 0x000fe2000f8e00ff */
[C---:B------:R-:W-:Y:S01]  /*1aa80*/  LOP3.LUT P5, RZ, R7.reuse, 0x2000000, RZ, 0xc0, !PT ;  /* 0x0200000007ff7812 */ /* 0x040fe200078ac0ff */
[----:B------:R-:W-:Y:S01]  /*1aa90*/  FMUL R204, R204, UR13 ;  /* 0x0000000dcccc7c20 */ /* 0x000fe20008400000 */
[----:B------:R-:W-:-:S07]  /*1aaa0*/  LOP3.LUT P4, RZ, R7, 0x200000, RZ, 0xc0, !PT ;  /* 0x0020000007ff7812 */ /* 0x000fce000788c0ff */
[----:B------:R-:W-:-:S04]  /*1aab0*/  @!P2 LEA R170, P1, R171, R4, 0x7 ;  /* 0x00000004abaaa211 */ /* 0x000fc800078238ff */
[----:B------:R-:W-:Y:S02]  /*1aac0*/  @!P2 LEA.HI.X R171, R183, R3, R180, 0x7, P1 ;  /* 0x00000003b7aba211 */ /* 0x000fe400008f3cb4 */
[----:B------:R-:W-:Y:S02]  /*1aad0*/  ISETP.LT.OR P2, PT, R0, 0x31, !P0 ;  /* 0x000000310000780c */ /* 0x000fe40004741670 */
[----:B------:R-:W-:-:S05]  /*1aae0*/  F2FP.SATFINITE.E4M3.F32.PACK_AB_MERGE_C R181, RZ, R204, RZ ;  /* 0x000000ccffb5723e */ /* 0x000fca00048070ff */
[----:B------:R0:W-:Y:S06]  /*1aaf0*/  @!P5 STG.E.U8 desc[UR14][R172.64+0x68], R181 ;  /* 0x000068b5ac00d986 */ /* 0x0001ec000c10110e */
[----:B0-----:R-:W-:Y:S02]  /*1ab00*/  @!P2 LEA R172, P1, R183, R4, 0x7 ;  /* 0x00000004b7aca211 */ /* 0x001fe400078238ff */
[----:B------:R-:W0:Y:S01]  /*1ab10*/  @!P4 LDC.64 R182, c[0x0][0x650] ;  /* 0x00019400ffb6cb82 */ /* 0x000e220000000a00 */
[----:B------:R-:W-:-:S05]  /*1ab20*/  IMAD.U32 R173, RZ, RZ, UR6 ;  /* 0x00000006ffad7e24 */ /* 0x000fca000f8e00ff */
[----:B------:R-:W-:Y:S02]  /*1ab30*/  @!P2 LEA.HI.X R173, R173, R3, R180, 0x7, P1 ;  /* 0x00000003adada211 */ /* 0x000fe400008f3cb4 */
[----:B------:R-:W-:Y:S01]  /*1ab40*/  ISETP.LT.OR P2, PT, R0, 0x32, !P0 ;  /* 0x000000320000780c */ /* 0x000fe20004741670 */
[----:B------:R-:W-:Y:S01]  /*1ab50*/  IMAD.U32 R181, RZ, RZ, UR6 ;  /* 0x00000006ffb57e24 */ /* 0x000fe2000f8e00ff */
[----:B------:R-:W-:Y:S02]  /*1ab60*/  LOP3.LUT P6, RZ, R7, 0x1000000, RZ, 0xc0, !PT ;  /* 0x0100000007ff7812 */ /* 0x000fe400078cc0ff */
[----:B0-----:R-:W-:Y:S01]  /*1ab70*/  @!P4 IADD3 R182, P1, R163, R182, RZ ;  /* 0x000000b6a3b6c210 */ /* 0x001fe20007f3e0ff */
[----:B------:R-:W-:-:S04]  /*1ab80*/  IMAD.U32 R163, RZ, RZ, UR6 ;  /* 0x00000006ffa37e24 */ /* 0x000fc8000f8e00ff */
[----:B------:R-:W-:-:S04]  /*1ab90*/  @!P4 IMAD.X R183, R236, 0x1, R183, P1 ;  /* 0x00000001ecb7c824 */ /* 0x000fc800008e06b7 */
[----:B------:R-:W-:-:S04]  /*1aba0*/  @!P2 LEA R163, P1, R163, R4, 0x7 ;  /* 0x00000004a3a3a211 */ /* 0x000fc800078238ff */
[----:B------:R-:W-:Y:S02]  /*1abb0*/  @!P2 LEA.HI.X R180, R181, R3, R180, 0x7, P1 ;  /* 0x00000003b5b4a211 */ /* 0x000fe400008f3cb4 */
[----:B------:R-:W-:Y:S01]  /*1abc0*/  ISETP.LT.OR P2, PT, R0, 0x39, !P0 ;  /* 0x000000390000780c */ /* 0x000fe20004741670 */
[----:B------:R-:W-:Y:S01]  /*1abd0*/  FMUL R205, R205, UR13 ;  /* 0x0000000dcdcd7c20 */ /* 0x000fe20008400000 */
[----:B------:R-:W-:Y:S01]  /*1abe0*/  LOP3.LUT P5, RZ, R7, 0x100000, RZ, 0xc0, !PT ;  /* 0x0010000007ff7812 */ /* 0x000fe200078ac0ff */
[----:B------:R-:W-:Y:S01]  /*1abf0*/  FMUL R206, R206, UR13 ;  /* 0x0000000dcece7c20 */ /* 0x000fe20008400000 */
[----:B------:R-:W-:Y:S02]  /*1ac00*/  IMAD.U32 R185, RZ, RZ, UR6 ;  /* 0x00000006ffb97e24 */ /* 0x000fe4000f8e00ff */
[----:B------:R-:W-:Y:S01]  /*1ac10*/  F2FP.SATFINITE.E4M3.F32.PACK_AB_MERGE_C R205, RZ, R205, RZ ;  /* 0x000000cdffcd723e */ /* 0x000fe200048070ff */
[----:B------:R-:W-:Y:S01]  /*1ac20*/  IMAD.U32 R184, RZ, RZ, UR7 ;  /* 0x00000007ffb87e24 */ /* 0x000fe2000f8e00ff */
[----:B------:R-:W-:-:S03]  /*1ac30*/  F2FP.SATFINITE.E4M3.F32.PACK_AB_MERGE_C R187, RZ, R206, RZ ;  /* 0x000000ceffbb723e */ /* 0x000fc600048070ff */
[----:B------:R-:W-:Y:S02]  /*1ac40*/  @!P6 STG.E.U8 desc[UR14][R238.64+0x69], R205 ;  /* 0x000069cdee00e986 */ /* 0x000fe4000c10110e */
[----:B------:R-:W-:Y:S02]  /*1ac50*/  @!P2 LEA R181, P1, R181, R4, 0x7 ;  /* 0x00000004b5b5a211 */ /* 0x000fe400078238ff */
[----:B------:R0:W-:Y:S02]  /*1ac60*/  @!P4 STG.E.U8 desc[UR14][R182.64+0x68], R187 ;  /* 0x000068bbb600c986 */ /* 0x0001e4000c10110e */
[----:B0-----:R-:W-:Y:S02]  /*1ac70*/  @!P2 LEA.HI.X R182, R185, R3, R184, 0x7, P1 ;  /* 0x00000003b9b6a211 */ /* 0x001fe400008f3cb8 */
[----:B------:R-:W0:Y:S01]  /*1ac80*/  @!P5 LDC.64 R184, c[0x0][0x650] ;  /* 0x00019400ffb8db82 */ /* 0x000e220000000a00 */
[----:B------:R-:W-:Y:S01]  /*1ac90*/  ISETP.LT.OR P2, PT, R0, 0x3a, !P0 ;  /* 0x0000003a0000780c */ /* 0x000fe20004741670 */
[----:B------:R-:W-:Y:S01]  /*1aca0*/  FMUL R207, R207, UR13 ;  /* 0x0000000dcfcf7c20 */ /* 0x000fe20008400000 */
[----:B------:R-:W-:-:S04]  /*1acb0*/  IMAD.U32 R183, RZ, RZ, UR6 ;  /* 0x00000006ffb77e24 */ /* 0x000fc8000f8e00ff */
[----:B------:R-:W-:Y:S01]  /*1acc0*/  F2FP.SATFINITE.E4M3.F32.PACK_AB_MERGE_C R207, RZ, R207, RZ ;  /* 0x000000cfffcf723e */ /* 0x000fe200048070ff */
[----:B------:R-:W-:Y:S01]  /*1acd0*/  IMAD.U32 R187, RZ, RZ, UR6 ;  /* 0x00000006ffbb7e24 */ /* 0x000fe2000f8e00ff */
[----:B0-----:R-:W-:-:S05]  /*1ace0*/  @!P5 IADD3 R184, P1, R188, R184, RZ ;  /* 0x000000b8bcb8d210 */ /* 0x001fca0007f3e0ff */
[----:B------:R-:W-:Y:S02]  /*1acf0*/  @!P5 IMAD.X R185, R162, 0x1, R185, P1 ;  /* 0x00000001a2b9d824 */ /* 0x000fe400008e06b9 */
[----:B------:R-:W-:-:S03]  /*1ad00*/  IMAD.U32 R162, RZ, RZ, UR7 ;  /* 0x00000007ffa27e24 */ /* 0x000fc6000f8e00ff */
[----:B------:R0:W-:Y:S02]  /*1ad10*/  @!P5 STG.E.U8 desc[UR14][R184.64+0x69], R207 ;  /* 0x000069cfb800d986 */ /* 0x0001e4000c10110e */
[----:B0-----:R-:W-:-:S04]  /*1ad20*/  @!P2 LEA R184, P1, R183, R4, 0x7 ;  /* 0x00000004b7b8a211 */ /* 0x001fc800078238ff */
[----:B------:R-:W-:Y:S02]  /*1ad30*/  @!P2 LEA.HI.X R185, R187, R3, R162, 0x7, P1 ;  /* 0x00000003bbb9a211 */ /* 0x000fe400008f3ca2 */
[----:B------:R-:W-:Y:S01]  /*1ad40*/  ISETP.LT.OR P2, PT, R0, 0x41, !P0 ;  /* 0x000000410000780c */ /* 0x000fe20004741670 */
[----:B------:R-:W-:Y:S01]  /*1ad50*/  IMAD.U32 R186, RZ, RZ, UR7 ;  /* 0x00000007ffba7e24 */ /* 0x000fe2000f8e00ff */
[C---:B------:R-:W-:Y:S02]  /*1ad60*/  LOP3.LUT P6, RZ, R7.reuse, 0x20000000, RZ, 0xc0, !PT ;  /* 0x2000000007ff7812 */ /* 0x040fe400078cc0ff */
[C---:B------:R-:W-:Y:S01]  /*1ad70*/  LOP3.LUT P4, RZ, R7.reuse, 0x8000000, RZ, 0xc0, !PT ;  /* 0x0800000007ff7812 */ /* 0x040fe2000788c0ff */
[----:B------:R-:W-:Y:S01]  /*1ad80*/  FMUL R208, R208, UR13 ;  /* 0x0000000dd0d07c20 */ /* 0x000fe20008400000 */
[----:B------:R-:W-:Y:S01]  /*1ad90*/  LOP3.LUT P5, RZ, R7, 0x800000, RZ, 0xc0, !PT ;  /* 0x0080000007ff7812 */ /* 0x000fe200078ac0ff */
[----:B------:R-:W-:-:S06]  /*1ada0*/  FMUL R209, R209, UR13 ;  /* 0x0000000dd1d17c20 */ /* 0x000fcc0008400000 */
[----:B------:R-:W-:-:S04]  /*1adb0*/  @!P2 LEA R162, P1, R183, R4, 0x7 ;  /* 0x00000004b7a2a211 */ /* 0x000fc800078238ff */
[----:B------:R-:W-:Y:S02]  /*1adc0*/  @!P2 LEA.HI.X R183, R187, R3, R186, 0x7, P1 ;  /* 0x00000003bbb7a211 */ /* 0x000fe400008f3cba */
[----:B------:R-:W-:Y:S02]  /*1add0*/  ISETP.LT.OR P2, PT, R0, 0x42, !P0 ;  /* 0x000000420000780c */ /* 0x000fe40004741670 */
[----:B------:R-:W-:Y:S02]  /*1ade0*/  F2FP.SATFINITE.E4M3.F32.PACK_AB_MERGE_C R187, RZ, R208, RZ ;  /* 0x000000d0ffbb723e */ /* 0x000fe400048070ff */
[----:B------:R-:W-:Y:S01]  /*1adf0*/  F2FP.SATFINITE.E4M3.F32.PACK_AB_MERGE_C R209, RZ, R209, RZ ;  /* 0x000000d1ffd1723e */ /* 0x000fe200048070ff */
[----:B------:R-:W-:Y:S02]  /*1ae00*/  IMAD.U32 R191, RZ, RZ, UR6 ;  /* 0x00000006ffbf7e24 */ /* 0x000fe4000f8e00ff */
[----:B------:R0:W-:Y:S01]  /*1ae10*/  @!P6 STG.E.U8 desc[UR14][R174.64+0x70], R187 ;  /* 0x000070bbae00e986 */ /* 0x0001e2000c10110e */
[----:B------:R-:W-:-:S03]  /*1ae20*/  IMAD.U32 R193, RZ, RZ, UR6 ;  /* 0x00000006ffc17e24 */ /* 0x000fc6000f8e00ff */
[----:B------:R1:W-:Y:S02]  /*1ae30*/  @!P4 STG.E.U8 desc[UR14][R158.64+0x71], R209 ;  /* 0x000071d19e00c986 */ /* 0x0003e4000c10110e */
[----:B0-----:R-:W-:Y:S01]  /*1ae40*/  @!P2 LEA R174, P1, R191, R4, 0x7 ;  /* 0x00000004bfaea211 */ /* 0x001fe200078238ff */
[----:B-1----:R-:W0:Y:S03]  /*1ae50*/  @!P5 LDC.64 R158, c[0x0][0x650] ;  /* 0x00019400ff9edb82 */ /* 0x002e260000000a00 */
[----:B------:R-:W-:Y:S02]  /*1ae60*/  @!P2 LEA.HI.X R175, R193, R3, R186, 0x7, P1 ;  /* 0x00000003c1afa211 */ /* 0x000fe400008f3cba */
[----:B------:R-:W-:Y:S01]  /*1ae70*/  ISETP.LT.OR P1, PT, R0, 0x49, !P0 ;  /* 0x000000490000780c */ /* 0x000fe20004721670 */
[----:B------:R-:W-:Y:S02]  /*1ae80*/  IMAD.U32 R187, RZ, RZ, UR6 ;  /* 0x00000006ffbb7e24 */ /* 0x000fe4000f8e00ff */
[----:B------:R-:W-:-:S10]  /*1ae90*/  IMAD.U32 R188, RZ, RZ, UR7 ;  /* 0x00000007ffbc7e24 */ /* 0x000fd4000f8e00ff */
[----:B------:R-:W-:-:S04]  /*1aea0*/  @!P1 LEA R186, P2, R191, R4, 0x7 ;  /* 0x00000004bfba9211 */ /* 0x000fc800078438ff */
[----:B------:R-:W-:Y:S02]  /*1aeb0*/  @!P1 LEA.HI.X R187, R187, R3, R188, 0x7, P2 ;  /* 0x00000003bbbb9211 */ /* 0x000fe400010f3cbc */
[----:B0-----:R-:W-:Y:S02]  /*1aec0*/  @!P5 IADD3 R158, P2, R13, R158, RZ ;  /* 0x0000009e0d9ed210 */ /* 0x001fe40007f5e0ff */
[----:B------:R-:W-:Y:S01]  /*1aed0*/  LOP3.LUT P6, RZ, R7, 0x80000, RZ, 0xc0, !PT ;  /* 0x0008000007ff7812 */ /* 0x000fe200078cc0ff */
[----:B------:R-:W-:Y:S02]  /*1aee0*/  FMUL R210, R210, UR13 ;  /* 0x0000000dd2d27c20 */ /* 0x000fe40008400000 */
[----:B------:R-:W-:Y:S01]  /*1aef0*/  @!P5 IMAD.X R159, R189, 0x1, R159, P2 ;  /* 0x00000001bd9fd824 */ /* 0x000fe200010e069f */
[----:B------:R-:W-:Y:S02]  /*1af00*/  ISETP.LT.OR P2, PT, R0, 0x4a, !P0 ;  /* 0x0000004a0000780c */ /* 0x000fe40004741670 */
[----:B------:R-:W-:Y:S01]  /*1af10*/  F2FP.SATFINITE.E4M3.F32.PACK_AB_MERGE_C R193, RZ, R210, RZ ;  /* 0x000000d2ffc1723e */ /* 0x000fe200048070ff */
[----:B------:R-:W-:-:S02]  /*1af20*/  IMAD.U32 R13, RZ, RZ, UR6 ;  /* 0x00000006ff0d7e24 */ /* 0x000fc4000f8e00ff */
[----:B------:R-:W-:Y:S02]  /*1af30*/  IMAD.U32 R189, RZ, RZ, UR6 ;  /* 0x00000006ffbd7e24 */ /* 0x000fe4000f8e00ff */
[----:B------:R0:W-:Y:S01]  /*1af40*/  @!P5 STG.E.U8 desc[UR14][R158.64+0x70], R193 ;  /* 0x000070c19e00d986 */ /* 0x0001e2000c10110e */
[----:B------:R-:W-:-:S05]  /*1af50*/  IMAD.U32 R190, RZ, RZ, UR7 ;  /* 0x00000007ffbe7e24 */ /* 0x000fca000f8e00ff */
[----:B------:R-:W-:Y:S01]  /*1af60*/  @!P2 LEA R13, P3, R13, R4, 0x7 ;  /* 0x000000040d0da211 */ /* 0x000fe200078638ff */
[----:B0-----:R-:W0:Y:S03]  /*1af70*/  @!P6 LDC.64 R158, c[0x0][0x650] ;  /* 0x00019400ff9eeb82 */ /* 0x001e260000000a00 */
[----:B------:R-:W-:Y:S02]  /*1af80*/  @!P2 LEA.HI.X R189, R189, R3, R190, 0x7, P3 ;  /* 0x00000003bdbda211 */ /* 0x000fe400018f3cbe */
[----:B------:R-:W-:Y:S01]  /*1af90*/  ISETP.LT.OR P3, PT, R0, 0x51, !P0 ;  /* 0x000000510000780c */ /* 0x000fe20004761670 */
[----:B------:R-:W-:Y:S02]  /*1afa0*/  IMAD.U32 R195, RZ, RZ, UR6 ;  /* 0x00000006ffc37e24 */ /* 0x000fe4000f8e00ff */
[----:B------:R-:W-:-:S10]  /*1afb0*/  IMAD.U32 R192, RZ, RZ, UR7 ;  /* 0x00000007ffc07e24 */ /* 0x000fd4000f8e00ff */
[----:B------:R-:W-:-:S04]  /*1afc0*/  @!P3 LEA R191, P4, R191, R4, 0x7 ;  /* 0x00000004bfbfb211 */ /* 0x000fc800078838ff */
[----:B------:R-:W-:Y:S02]  /*1afd0*/  @!P3 LEA.HI.X R192, R195, R3, R192, 0x7, P4 ;  /* 0x00000003c3c0b211 */ /* 0x000fe400020f3cc0 */
[----:B0-----:R-:W-:-:S05]  /*1afe0*/  @!P6 IADD3 R158, P4, R244, R158, RZ ;  /* 0x0000009ef49ee210 */ /* 0x001fca0007f9e0ff */
[----:B------:R-:W-:Y:S01]  /*1aff0*/  @!P6 IMAD.X R159, R245, 0x1, R159, P4 ;  /* 0x00000001f59fe824 */ /* 0x000fe200020e069f */
[----:B------:R-:W-:Y:S01]  /*1b000*/  ISETP.LT.OR P4, PT, R0, 0x52, !P0 ;  /* 0x000000520000780c */ /* 0x000fe20004781670 */
[----:B------:R-:W-:Y:S02]  /*1b010*/  IMAD.U32 R197, RZ, RZ, UR6 ;  /* 0x00000006ffc57e24 */ /* 0x000fe4000f8e00ff */
[----:B------:R-:W-:Y:S02]  /*1b020*/  IMAD.U32 R194, RZ, RZ, UR7 ;  /* 0x00000007ffc27e24 */ /* 0x000fe4000f8e00ff */
[----:B------:R-:W-:-:S08]  /*1b030*/  FMUL R211, R211, UR13 ;  /* 0x0000000dd3d37c20 */ /* 0x000fd00008400000 */
[----:B------:R-:W-:-:S04]  /*1b040*/  @!P4 LEA R196, P5, R195, R4, 0x7 ;  /* 0x00000004c3c4c211 */ /* 0x000fc800078a38ff */
[----:B------:R-:W-:Y:S02]  /*1b050*/  @!P4 LEA.HI.X R197, R197, R3, R194, 0x7, P5 ;  /* 0x00000003c5c5c211 */ /* 0x000fe400028f3cc2 */
[----:B------:R-:W-:Y:S02]  /*1b060*/  ISETP.LT.OR P5, PT, R0, 0x59, !P0 ;  /* 0x000000590000780c */ /* 0x000fe400047a1670 */
[----:B------:R-:W-:Y:S01]  /*1b070*/  F2FP.SATFINITE.E4M3.F32.PACK_AB_MERGE_C R211, RZ, R211, RZ ;  /* 0x000000d3ffd3723e */ /* 0x000fe200048070ff */
[----:B------:R-:W-:Y:S02]  /*1b080*/  IMAD.U32 R199, RZ, RZ, UR6 ;  /* 0x00000006ffc77e24 */ /* 0x000fe4000f8e00ff */
[----:B------:R-:W-:Y:S02]  /*1b090*/  IMAD.U32 R201, RZ, RZ, UR7 ;  /* 0x00000007ffc97e24 */ /* 0x000fe4000f8e00ff */
[----:B------:R0:W-:Y:S01]  /*1b0a0*/  @!P6 STG.E.U8 desc[UR14][R158.64+0x71], R211 ;  /* 0x000071d39e00e986 */ /* 0x0001e2000c10110e */
[----:B------:R-:W-:-:S05]  /*1b0b0*/  P2R R188, PR, RZ, 0x2 ;  /* 0x00000002ffbc7803 */ /* 0x000fca0000000000 */
[----:B------:R-:W-:Y:S02]  /*1b0c0*/  @!P5 LEA R194, P6, R195, R4, 0x7 ;  /* 0x00000004c3c2d211 */ /* 0x000fe400078c38ff */
[----:B------:R-:W-:Y:S02]  /*1b0d0*/  LOP3.LUT P1, RZ, R7, 0x40000000, RZ, 0xc0, !PT ;  /* 0x4000000007ff7812 */ /* 0x000fe4000782c0ff */
[----:B------:R-:W-:Y:S02]  /*1b0e0*/  @!P5 LEA.HI.X R195, R199, R3, R201, 0x7, P6 ;  /* 0x00000003c7c3d211 */ /* 0x000fe400030f3cc9 */
[----:B------:R-:W-:Y:S01]  /*1b0f0*/  ISETP.LT.OR P6, PT, R0, 0x5a, !P0 ;  /* 0x0000005a0000780c */ /* 0x000fe200047c1670 */
[----:B------:R-:W-:Y:S01]  /*1b100*/  FMUL R212, R212, UR13 ;  /* 0x0000000dd4d47c20 */ /* 0x000fe20008400000 */
[----:B------:R-:W-:Y:S02]  /*1b110*/  P2R R198, PR, RZ, 0x10 ;  /* 0x00000010ffc67803 */ /* 0x000fe40000000000 */
[----:B------:R-:W-:Y:S01]  /*1b120*/  LOP3.LUT P4, RZ, R7, 0x40000, RZ, 0xc0, !PT ;  /* 0x0004000007ff7812 */ /* 0x000fe2000788c0ff */
[----:B0-----:R-:W-:Y:S01]  /*1b130*/  IMAD.U32 R159, RZ, RZ, UR6 ;  /* 0x00000006ff9f7e24 */ /* 0x001fe2000f8e00ff */
[----:B------:R-:W-:Y:S01]  /*1b140*/  F2FP.SATFINITE.E4M3.F32.PACK_AB_MERGE_C R201, RZ, R212, RZ ;  /* 0x000000d4ffc9723e */ /* 0x000fe200048070ff */
[----:B------:R-:W-:-:S02]  /*1b150*/  IMAD.U32 R203, RZ, RZ, UR6 ;  /* 0x00000006ffcb7e24 */ /* 0x000fc4000f8e00ff */
[----:B------:R-:W-:Y:S02]  /*1b160*/  IMAD.U32 R158, RZ, RZ, UR7 ;  /* 0x00000007ff9e7e24 */ /* 0x000fe4000f8e00ff */
[----:B------:R0:W-:Y:S02]  /*1b170*/  @!P1 STG.E.U8 desc[UR14][R176.64+0x78], R201 ;  /* 0x000078c9b0009986 */ /* 0x0001e4000c10110e */
[----:B0-----:R-:W-:-:S04]  /*1b180*/  @!P6 LEA R176, P1, R159, R4, 0x7 ;  /* 0x000000049fb0e211 */ /* 0x001fc800078238ff */
[----:B------:R-:W-:Y:S02]  /*1b190*/  @!P6 LEA.HI.X R177, R203, R3, R158, 0x7, P1 ;  /* 0x00000003cbb1e211 */ /* 0x000fe400008f3c9e */
[----:B------:R-:W0:Y:S01]  /*1b1a0*/  @!P4 LDC.64 R158, c[0x0][0x650] ;  /* 0x00019400ff9ecb82 */ /* 0x000e220000000a00 */
[----:B------:R-:W-:Y:S02]  /*1b1b0*/  P2R R199, PR, RZ, 0x20 ;  /* 0x00000020ffc77803 */ /* 0x000fe40000000000 */
[----:B------:R-:W-:Y:S01]  /*1b1c0*/  LOP3.LUT P5, RZ, R7, 0x10000000, RZ, 0xc0, !PT ;  /* 0x1000000007ff7812 */ /* 0x000fe200078ac0ff */
[----:B------:R-:W-:Y:S01]  /*1b1d0*/  FMUL R213, R213, UR13 ;  /* 0x0000000dd5d57c20 */ /* 0x000fe20008400000 */
[----:B------:R-:W-:-:S04]  /*1b1e0*/  P2R R193, PR, RZ, 0x8 ;  /* 0x00000008ffc17803 */ /* 0x000fc80000000000 */
[----:B------:R-:W-:Y:S02]  /*1b1f0*/  F2FP.SATFINITE.E4M3.F32.PACK_AB_MERGE_C R213, RZ, R213, RZ ;  /* 0x000000d5ffd5723e */ /* 0x000fe400048070ff */
[----:B------:R-:W-:Y:S01]  /*1b200*/  LOP3.LUT P3, RZ, R7, 0x20000, RZ, 0xc0, !PT ;  /* 0x0002000007ff7812 */ /* 0x000fe2000786c0ff */
[----:B------:R-:W-:-:S04]  /*1b210*/  FMUL R214, R214, UR13 ;  /* 0x0000000dd6d67c20 */ /* 0x000fc80008400000 */
[----:B------:R-:W-:Y:S01]  /*1b220*/  @!P5 STG.E.U8 desc[UR14][R242.64+0x79], R213 ;  /* 0x000079d5f200d986 */ /* 0x000fe2000c10110e */
[----:B------:R-:W-:Y:S02]  /*1b230*/  F2FP.SATFINITE.E4M3.F32.PACK_AB_MERGE_C R201, RZ, R214, RZ ;  /* 0x000000d6ffc9723e */ /* 0x000fe400048070ff */
[----:B0-----:R-:W-:-:S05]  /*1b240*/  @!P4 IADD3 R158, P5, R252, R158, RZ ;  /* 0x0000009efc9ec210 */ /* 0x001fca0007fbe0ff */
[----:B------:R-:W-:Y:S02]  /*1b250*/  @!P4 IMAD.X R159, R46, 0x1, R159, P5 ;  /* 0x000000012e9fc824 */ /* 0x000fe400028e069f */
[----:B------:R-:W-:Y:S01]  /*1b260*/  FMUL R215, R215, UR13 ;  /* 0x0000000dd7d77c20 */ /* 0x000fe20008400000 */
[----:B------:R-:W-:Y:S01]  /*1b270*/  P2R R190, PR, RZ, 0x4 ;  /* 0x00000004ffbe7803 */ /* 0x000fe20000000000 */
[----:B------:R-:W-:Y:S01]  /*1b280*/  FMUL R88, R88, UR13 ;  /* 0x0000000d58587c20 */ /* 0x000fe20008400000 */
[----:B------:R-:W-:Y:S01]  /*1b290*/  LOP3.LUT P1, RZ, R6, 0x800000, RZ, 0xc0, !PT ;  /* 0x0080000006ff7812 */ /* 0x000fe2000782c0ff */
[----:B------:R0:W-:Y:S01]  /*1b2a0*/  @!P4 STG.E.U8 desc[UR14][R158.64+0x78], R201 ;  /* 0x000078c99e00c986 */ /* 0x0001e2000c10110e */
[----:B------:R-:W-:Y:S01]  /*1b2b0*/  FMUL R89, R89, UR13 ;  /* 0x0000000d59597c20 */ /* 0x000fe20008400000 */
        /* <DEDUP_REMOVED lines=10> */
[----:B0-----:R-:W0:Y:S01]  /*1b360*/  @!P3 LDC.64 R158, c[0x0][0x650] ;  /* 0x00019400ff9ebb82 */ /* 0x001e220000000a00 */
[----:B------:R-:W-:Y:S01]  /*1b370*/  ISETP.LT.OR P5, PT, R0, 0x2, !P0 ;  /* 0x000000020000780c */ /* 0x000fe200047a1670 */
[----:B------:R-:W-:Y:S01]  /*1b380*/  FMUL R100, R100, UR13 ;  /* 0x0000000d64647c20 */ /* 0x000fe20008400000 */
[----:B------:R-:W-:Y:S01]  /*1b390*/  F2FP.SATFINITE.E4M3.F32.PACK_AB_MERGE_C R215, RZ, R215, RZ ;  /* 0x000000d7ffd7723e */ /* 0x000fe200048070ff */
        /* <DEDUP_REMOVED lines=20> */
[----:B0-----:R-:W-:Y:S01]  /*1b4e0*/  @!P3 IADD3 R158, P4, R45, R158, RZ ;  /* 0x0000009e2d9eb210 */ /* 0x001fe20007f9e0ff */
[----:B------:R-:W-:Y:S01]  /*1b4f0*/  FMUL R121, R121, UR13 ;  /* 0x0000000d79797c20 */ /* 0x000fe20008400000 */
[----:B------:R-:W-:Y:S01]  /*1b500*/  FMUL R122, R122, UR13 ;  /* 0x0000000d7a7a7c20 */ /* 0x000fe20008400000 */
[----:B------:R-:W-:Y:S01]  /*1b510*/  FMUL R123, R123, UR13 ;  /* 0x0000000d7b7b7c20 */ /* 0x000fe20008400000 */
[----:B------:R-:W-:Y:S01]  /*1b520*/  FMUL R124, R124, UR13 ;  /* 0x0000000d7c7c7c20 */ /* 0x000fe20008400000 */
[----:B------:R-:W-:-:S02]  /*1b530*/  @!P3 IMAD.X R159, R44, 0x1, R159, P4 ;  /* 0x000000012c9fb824 */ /* 0x000fc400020e069f */
[----:B------:R-:W-:Y:S01]  /*1b540*/  FMUL R125, R125, UR13 ;  /* 0x0000000d7d7d7c20 */ /* 0x000fe20008400000 */
[----:B------:R-:W-:Y:S01]  /*1b550*/  FMUL R126, R126, UR13 ;  /* 0x0000000d7e7e7c20 */ /* 0x000fe20008400000 */
[----:B------:R-:W-:Y:S01]  /*1b560*/  FMUL R127, R127, UR13 ;  /* 0x0000000d7f7f7c20 */ /* 0x000fe20008400000 */
[----:B------:R-:W-:Y:S01]  /*1b570*/  FMUL R128, R128, UR13 ;  /* 0x0000000d80807c20 */ /* 0x000fe20008400000 */
[----:B------:R0:W-:Y:S01]  /*1b580*/  @!P3 STG.E.U8 desc[UR14][R158.64+0x79], R215 ;  /* 0x000079d79e00b986 */ /* 0x0001e2000c10110e */
[----:B------:R-:W-:Y:S01]  /*1b590*/  FMUL R129, R129, UR13 ;  /* 0x0000000d81817c20 */ /* 0x000fe20008400000 */
[----:B------:R-:W-:Y:S01]  /*1b5a0*/  FMUL R130, R130, UR13 ;  /* 0x0000000d82827c20 */ /* 0x000fe20008400000 */
[----:B------:R-:W-:Y:S01]  /*1b5b0*/  FMUL R131, R131, UR13 ;  /* 0x0000000d83837c20 */ /* 0x000fe20008400000 */
[----:B------:R1:W5:Y:S01]  /*1b5c0*/  LDL.LU R46, [R1+0x148] ;  /* 0x00014800012e7983 */ /* 0x0003620000300800 */
[----:B0-----:R-:W0:Y:S01]  /*1b5d0*/  @!P5 LDC.64 R158, c[0x0][0x650] ;  /* 0x00019400ff9edb82 */ /* 0x001e220000000a00 */
[----:B------:R-:W-:-:S02]  /*1b5e0*/  ISETP.LT.OR P4, PT, R0, 0x1, !P0 ;  /* 0x000000010000780c */ /* 0x000fc40004781670 */
[----:B------:R1:W5:Y:S01]  /*1b5f0*/  LDL.LU R45, [R1+0x144] ;  /* 0x00014400012d7983 */ /* 0x0003620000300800 */
[----:B------:R-:W-:Y:S02]  /*1b600*/  LOP3.LUT P2, RZ, R7, 0x80000000, RZ, 0xc0, !PT ;  /* 0x8000000007ff7812 */ /* 0x000fe4000784c0ff */
[----:B------:R-:W-:Y:S01]  /*1b610*/  P2R R7, PR, RZ, 0x40 ;  /* 0x00000040ff077803 */ /* 0x000fe20000000000 */
[----:B------:R1:W5:Y:S01]  /*1b620*/  LDL.LU R44, [R1+0x140] ;  /* 0x00014000012c7983 */ /* 0x0003620000300800 */
[----:B------:R-:W-:Y:S02]  /*1b630*/  F2FP.SATFINITE.E4M3.F32.PACK_AB_MERGE_C R203, RZ, R88, RZ ;  /* 0x00000058ffcb723e */ /* 0x000fe400048070ff */
[----:B------:R-:W-:Y:S02]  /*1b640*/  F2FP.SATFINITE.E4M3.F32.PACK_AB_MERGE_C R89, RZ, R89, RZ ;  /* 0x00000059ff59723e */ /* 0x000fe400048070ff */
[----:B------:R-:W-:Y:S02]  /*1b650*/  F2FP.SATFINITE.E4M3.F32.PACK_AB_MERGE_C R90, RZ, R90, RZ ;  /* 0x0000005aff5a723e */ /* 0x000fe400048070ff */
[----:B------:R-:W-:Y:S01]  /*1b660*/  @!P4 STG.E.U8 desc[UR14][R178.64], R203 ;  /* 0x000000cbb200c986 */ /* 0x000fe2000c10110e */
[----:B0-----:R-:W-:-:S05]  /*1b670*/  @!P5 IADD3 R10, P6, R10, R158, RZ ;  /* 0x0000009e0a0ad210 */ /* 0x001fca0007fde0ff */
[----:B------:R-:W-:-:S05]  /*1b680*/  @!P5 IMAD.X R11, R11, 0x1, R159, P6 ;  /* 0x000000010b0bd824 */ /* 0x000fca00030e069f */
[----:B------:R0:W-:Y:S04]  /*1b690*/  @!P5 STG.E.U8 desc[UR14][R10.64+0x1], R89 ;  /* 0x000001590a00d986 */ /* 0x0001e8000c10110e */
[----:B------:R2:W-:Y:S01]  /*1b6a0*/  @!P1 STG.E.U8 desc[UR14][R42.64], R90 ;  /* 0x0000005a2a009986 */ /* 0x0005e2000c10110e */
[C---:B------:R-:W-:Y:S02]  /*1b6b0*/  ISETP.LT.OR P1, PT, R0.reuse, 0x9, !P0 ;  /* 0x000000090000780c */ /* 0x040fe40004721670 */
[----:B------:R-:W-:Y:S02]  /*1b6c0*/  F2FP.SATFINITE.E4M3.F32.PACK_AB_MERGE_C R91, RZ, R91, RZ ;  /* 0x0000005bff5b723e */ /* 0x000fe400048070ff */
[----:B------:R-:W-:Y:S02]  /*1b6d0*/  ISETP.LT.OR P5, PT, R0, 0xa, !P0 ;  /* 0x0000000a0000780c */ /* 0x000fe400047a1670 */
[----:B0-----:R-:W-:-:S02]  /*1b6e0*/  F2FP.SATFINITE.E4M3.F32.PACK_AB_MERGE_C R89, RZ, R92, RZ ;  /* 0x0000005cff59723e */ /* 0x001fc400048070ff */
[C---:B------:R-:W-:Y:S02]  /*1b6f0*/  LOP3.LUT P3, RZ, R6.reuse, 0x1000000, RZ, 0xc0, !PT ;  /* 0x0100000006ff7812 */ /* 0x040fe4000786c0ff */
[----:B------:R-:W-:Y:S01]  /*1b700*/  F2FP.SATFINITE.E4M3.F32.PACK_AB_MERGE_C R93, RZ, R93, RZ ;  /* 0x0000005dff5d723e */ /* 0x000fe200048070ff */
[----:B--2---:R1:W5:Y:S02]  /*1b710*/  LDL.LU.64 R42, [R1+0x138] ;  /* 0x00013800012a7983 */ /* 0x0043640000300a00 */
[----:B------:R-:W0:Y:S02]  /*1b720*/  @!P1 LDC.64 R10, c[0x0][0x650] ;  /* 0x00019400ff0a9b82 */ /* 0x000e240000000a00 */
[----:B------:R2:W-:Y:S01]  /*1b730*/  @!P2 STG.E.U8 desc[UR14][R40.64+0x1], R91 ;  /* 0x0000015b2800a986 */ /* 0x0005e2000c10110e */
[----:B------:R-:W-:Y:S02]  /*1b740*/  F2FP.SATFINITE.E4M3.F32.PACK_AB_MERGE_C R94, RZ, R94, RZ ;  /* 0x0000005eff5e723e */ /* 0x000fe400048070ff */
[----:B------:R-:W-:-:S02]  /*1b750*/  LOP3.LUT P4, RZ, R6, 0x400000, RZ, 0xc0, !PT ;  /* 0x0040000006ff7812 */ /* 0x000fc4000788c0ff */
[----:B------:R-:W-:Y:S02]  /*1b760*/  F2FP.SATFINITE.E4M3.F32.PACK_AB_MERGE_C R95, RZ, R95, RZ ;  /* 0x0000005fff5f723e */ /* 0x000fe400048070ff */
[----:B------:R-:W-:Y:S02]  /*1b770*/  F2FP.SATFINITE.E4M3.F32.PACK_AB_MERGE_C R97, RZ, R97, RZ ;  /* 0x00000061ff61723e */ /* 0x000fe400048070ff */
[----:B------:R-:W-:Y:S02]  /*1b780*/  F2FP.SATFINITE.E4M3.F32.PACK_AB_MERGE_C R98, RZ, R98, RZ ;  /* 0x00000062ff62723e */ /* 0x000fe400048070ff */
[----:B------:R-:W-:Y:S01]  /*1b790*/  F2FP.SATFINITE.E4M3.F32.PACK_AB_MERGE_C R99, RZ, R99, RZ ;  /* 0x00000063ff63723e */ /* 0x000fe200048070ff */
[----:B--2---:R1:W5:Y:S01]  /*1b7a0*/  LDL.LU.64 R40, [R1+0x130] ;  /* 0x0001300001287983 */ /* 0x0043620000300a00 */
[----:B0-----:R-:W-:-:S05]  /*1b7b0*/  @!P1 IADD3 R10, P2, R152, R10, RZ ;  /* 0x0000000a980a9210 */ /* 0x001fca0007f5e0ff */
[----:B------:R-:W-:-:S05]  /*1b7c0*/  @!P1 IMAD.X R11, R153, 0x1, R11, P2 ;  /* 0x00000001990b9824 */ /* 0x000fca00010e060b */
[----:B------:R0:W-:Y:S02]  /*1b7d0*/  @!P1 STG.E.U8 desc[UR14][R10.64+0x8], R89 ;  /* 0x000008590a009986 */ /* 0x0001e4000c10110e */
[----:B0-----:R-:W0:Y:S02]  /*1b7e0*/  @!P5 LDC.64 R10, c[0x0][0x650] ;  /* 0x00019400ff0adb82 */ /* 0x001e240000000a00 */
[----:B0-----:R-:W-:-:S05]  /*1b7f0*/  @!P5 IADD3 R10, P6, R154, R10, RZ ;  /* 0x0000000a9a0ad210 */ /* 0x001fca0007fde0ff */
[----:B------:R-:W-:-:S05]  /*1b800*/  @!P5 IMAD.X R11, R155, 0x1, R11, P6 ;  /* 0x000000019b0bd824 */ /* 0x000fca00030e060b */
[----:B------:R-:W-:Y:S04]  /*1b810*/  @!P5 STG.E.U8 desc[UR14][R10.64+0x9], R93 ;  /* 0x0000095d0a00d986 */ /* 0x000fe8000c10110e */
[----:B------:R0:W-:Y:S01]  /*1b820*/  @!P3 STG.E.U8 desc[UR14][R38.64+0x8], R94 ;  /* 0x0000085e2600b986 */ /* 0x0001e2000c10110e */
[C---:B------:R-:W-:Y:S02]  /*1b830*/  ISETP.LT.OR P3, PT, R0.reuse, 0x11, !P0 ;  /* 0x000000110000780c */ /* 0x040fe40004761670 */
[----:B------:R-:W-:Y:S02]  /*1b840*/  ISETP.LT.OR P5, PT, R0, 0x12, !P0 ;  /* 0x000000120000780c */ /* 0x000fe400047a1670 */
[----:B------:R-:W-:Y:S02]  /*1b850*/  F2FP.SATFINITE.E4M3.F32.PACK_AB_MERGE_C R89, RZ, R96, RZ ;  /* 0x00000060ff59723e */ /* 0x000fe400048070ff */
[----:B------:R-:W-:-:S02]  /*1b860*/  LOP3.LUT P2, RZ, R6, 0x200000, RZ, 0xc0, !PT ;  /* 0x0020000006ff7812 */ /* 0x000fc4000784c0ff */
[----:B------:R-:W-:Y:S02]  /*1b870*/  LOP3.LUT P1, RZ, R6, 0x100000, RZ, 0xc0, !PT ;  /* 0x0010000006ff7812 */ /* 0x000fe4000782c0ff */
[----:B------:R-:W-:Y:S01]  /*1b880*/  F2FP.SATFINITE.E4M3.F32.PACK_AB_MERGE_C R101, RZ, R101, RZ ;  /* 0x00000065ff65723e */ /* 0x000fe200048070ff */
[----:B0-----:R1:W5:Y:S02]  /*1b890*/  LDL.LU.64 R38, [R1+0x128] ;  /* 0x0001280001267983 */ /* 0x0013640000300a00 */
[----:B------:R-:W0:Y:S02]  /*1b8a0*/  @!P3 LDC.64 R10, c[0x0][0x650] ;  /* 0x00019400ff0abb82 */ /* 0x000e240000000a00 */
[----:B------:R2:W-:Y:S01]  /*1b8b0*/  @!P4 STG.E.U8 desc[UR14][R36.64+0x9], R95 ;  /* 0x0000095f2400c986 */ /* 0x0005e2000c10110e */
[----:B------:R-:W-:Y:S02]  /*1b8c0*/  F2FP.SATFINITE.E4M3.F32.PACK_AB_MERGE_C R102, RZ, R102, RZ ;  /* 0x00000066ff66723e */ /* 0x000fe400048070ff */
[----:B------:R-:W-:-:S02]  /*1b8d0*/  F2FP.SATFINITE.E4M3.F32.PACK_AB_MERGE_C R103, RZ, R103, RZ ;  /* 0x00000067ff67723e */ /* 0x000fc400048070ff */
        /* <DEDUP_REMOVED lines=11> */
[----:B------:R-:W-:Y:S01]  /*1b990*/  @!P5 STG.E.U8 desc[UR14][R10.64+0x11], R97 ;  /* 0x000011610a00d986 */ /* 0x000fe2000c10110e */
[----:B------:R-:W-:-:S03]  /*1b9a0*/  ISETP.LT.OR P5, PT, R0, 0x1a, !P0 ;  /* 0x0000001a0000780c */ /* 0x000fc600047a1670 */
[----:B------:R0:W-:Y:S01]  /*1b9b0*/  @!P2 STG.E.U8 desc[UR14][R34.64+0x10], R98 ;  /* 0x000010622200a986 */ /* 0x0001e2000c10110e */
[----:B------:R-:W-:-:S09]  /*1b9c0*/  ISETP.LT.OR P2, PT, R0, 0x19, !P0 ;  /* 0x000000190000780c */ /* 0x000fd20004741670 */
[----:B------:R-:W2:Y:S01]  /*1b9d0*/  @!P5 LDC.64 R90, c[0x0][0x650] ;  /* 0x00019400ff5adb82 */ /* 0x000ea20000000a00 */
[----:B------:R-:W-:Y:S01]  /*1b9e0*/  LOP3.LUT P4, RZ, R6, 0x80000, RZ, 0xc0, !PT ;  /* 0x0008000006ff7812 */ /* 0x000fe2000788c0ff */
[----:B0-----:R1:W5:Y:S06]  /*1b9f0*/  LDL.LU.64 R34, [R1+0x118] ;  /* 0x0001180001227983 */ /* 0x00136c0000300a00 */
[----:B------:R-:W0:Y:S01]  /*1ba00*/  @!P2 LDC.64 R10, c[0x0][0x650] ;  /* 0x00019400ff0aab82 */ /* 0x000e220000000a00 */
[----:B------:R3:W-:Y:S01]  /*1ba10*/  @!P1 STG.E.U8 desc[UR14][R32.64+0x11], R99 ;  /* 0x0000116320009986 */ /* 0x0007e2000c10110e */
[----:B------:R-:W-:-:S02]  /*1ba20*/  F2FP.SATFINITE.E4M3.F32.PACK_AB_MERGE_C R89, RZ, R100, RZ ;  /* 0x00000064ff59723e */ /* 0x000fc400048070ff */
[----:B------:R-:W-:Y:S02]  /*1ba30*/  LOP3.LUT P3, RZ, R6, 0x40000, RZ, 0xc0, !PT ;  /* 0x0004000006ff7812 */ /* 0x000fe4000786c0ff */
[----:B------:R-:W-:Y:S02]  /*1ba40*/  F2FP.SATFINITE.E4M3.F32.PACK_AB_MERGE_C R113, RZ, R113, RZ ;  /* 0x00000071ff71723e */ /* 0x000fe400048070ff */
[----:B------:R-:W-:Y:S02]  /*1ba50*/  F2FP.SATFINITE.E4M3.F32.PACK_AB_MERGE_C R115, RZ, R115, RZ ;  /* 0x00000073ff73723e */ /* 0x000fe400048070ff */
[----:B------:R-:W-:Y:S02]  /*1ba60*/  F2FP.SATFINITE.E4M3.F32.PACK_AB_MERGE_C R117, RZ, R117, RZ ;  /* 0x00000075ff75723e */ /* 0x000fe400048070ff */
[----:B------:R-:W-:Y:S01]  /*1ba70*/  F2FP.SATFINITE.E4M3.F32.PACK_AB_MERGE_C R119, RZ, R119, RZ ;  /* 0x00000077ff77723e */ /* 0x000fe200048070ff */
[----:B---3--:R1:W5:Y:S01]  /*1ba80*/  LDL.LU.64 R32, [R1+0x110] ;  /* 0x0001100001207983 */ /* 0x0083620000300a00 */
[----:B--2---:R-:W-:-:S02]  /*1ba90*/  @!P5 IADD3 R160, P6, R160, R90, RZ ;  /* 0x0000005aa0a0d210 */ /* 0x004fc40007fde0ff */
[----:B0-----:R-:W-:-:S03]  /*1baa0*/  @!P2 IADD3 R10, P1, R156, R10, RZ ;  /* 0x0000000a9c0aa210 */ /* 0x001fc60007f3e0ff */
[----:B------:R-:W-:Y:S02]  /*1bab0*/  @!P5 IMAD.X R161, R161, 0x1, R91, P6 ;  /* 0x00000001a1a1d824 */ /* 0x000fe400030e065b */
[----:B------:R-:W-:-:S05]  /*1bac0*/  @!P2 IMAD.X R11, R157, 0x1, R11, P1 ;  /* 0x000000019d0ba824 */ /* 0x000fca00008e060b */
[----:B------:R0:W-:Y:S04]  /*1bad0*/  @!P2 STG.E.U8 desc[UR14][R10.64+0x18], R89 ;  /* 0x000018590a00a986 */ /* 0x0001e8000c10110e */
[----:B------:R-:W-:Y:S01]  /*1bae0*/  @!P5 STG.E.U8 desc[UR14][R160.64+0x19], R101 ;  /* 0x00001965a000d986 */ /* 0x000fe2000c10110e */
[----:B------:R-:W-:-:S03]  /*1baf0*/  ISETP.LT.OR P5, PT, R0, 0x22, !P0 ;  /* 0x000000220000780c */ /* 0x000fc600047a1670 */
[----:B------:R2:W-:Y:S01]  /*1bb00*/  @!P4 STG.E.U8 desc[UR14][R30.64+0x18], R102 ;  /* 0x000018661e00c986 */ /* 0x0005e2000c10110e */
[----:B------:R-:W-:-:S09]  /*1bb10*/  ISETP.LT.OR P4, PT, R0, 0x21, !P0 ;  /* 0x000000210000780c */ /* 0x000fd20004781670 */
[----:B0-----:R-:W0:Y:S01]  /*1bb20*/  @!P5 LDC.64 R88, c[0x0][0x650] ;  /* 0x00019400ff58db82 */ /* 0x001e220000000a00 */
[C---:B------:R-:W-:Y:S01]  /*1bb30*/  LOP3.LUT P1, RZ, R6.reuse, 0x20000, RZ, 0xc0, !PT ;  /* 0x0002000006ff7812 */ /* 0x040fe2000782c0ff */
[----:B--2---:R1:W5:Y:S06]  /*1bb40*/  LDL.LU.64 R30, [R1+0x108] ;  /* 0x00010800011e7983 */ /* 0x00436c0000300a00 */
[----:B------:R-:W2:Y:S01]  /*1bb50*/  @!P4 LDC.64 R10, c[0x0][0x650] ;  /* 0x00019400ff0acb82 */ /* 0x000ea20000000a00 */
[----:B------:R3:W-:Y:S01]  /*1bb60*/  @!P3 STG.E.U8 desc[UR14][R28.64+0x19], R103 ;  /* 0x000019671c00b986 */ /* 0x0007e2000c10110e */
[----:B------:R-:W-:-:S02]  /*1bb70*/  LOP3.LUT P2, RZ, R6, 0x10000, RZ, 0xc0, !PT ;  /* 0x0001000006ff7812 */ /* 0x000fc4000784c0ff */
[----:B------:R-:W-:Y:S02]  /*1bb80*/  F2FP.SATFINITE.E4M3.F32.PACK_AB_MERGE_C R121, RZ, R121, RZ ;  /* 0x00000079ff79723e */ /* 0x000fe400048070ff */
[----:B------:R-:W-:Y:S02]  /*1bb90*/  F2FP.SATFINITE.E4M3.F32.PACK_AB_MERGE_C R123, RZ, R123, RZ ;  /* 0x0000007bff7b723e */ /* 0x000fe400048070ff */
[----:B------:R-:W-:Y:S02]  /*1bba0*/  F2FP.SATFINITE.E4M3.F32.PACK_AB_MERGE_C R125, RZ, R125, RZ ;  /* 0x0000007dff7d723e */ /* 0x000fe400048070ff */
[----:B------:R-:W-:Y:S02]  /*1bbb0*/  F2FP.SATFINITE.E4M3.F32.PACK_AB_MERGE_C R127, RZ, R127, RZ ;  /* 0x0000007fff7f723e */ /* 0x000fe400048070ff */
[----:B------:R-:W-:Y:S01]  /*1bbc0*/  F2FP.SATFINITE.E4M3.F32.PACK_AB_MERGE_C R129, RZ, R129, RZ ;  /* 0x00000081ff81723e */ /* 0x000fe200048070ff */
[----:B---3--:R1:W5:Y:S01]  /*1bbd0*/  LDL.LU.64 R28, [R1+0x100] ;  /* 0x00010000011c7983 */ /* 0x0083620000300a00 */
[----:B0-----:R-:W-:-:S02]  /*1bbe0*/  @!P5 IADD3 R168, P6, R168, R88, RZ ;  /* 0x00000058a8a8d210 */ /* 0x001fc40007fde0ff */
[----:B--2---:R-:W-:-:S03]  /*1bbf0*/  @!P4 IADD3 R164, P3, R164, R10, RZ ;  /* 0x0000000aa4a4c210 */ /* 0x004fc60007f7e0ff */
[----:B------:R-:W-:Y:S01]  /*1bc00*/  @!P5 IMAD.X R169, R169, 0x1, R89, P6 ;  /* 0x00000001a9a9d824 */ /* 0x000fe200030e0659 */
[----:B------:R-:W-:Y:S01]  /*1bc10*/  F2FP.SATFINITE.E4M3.F32.PACK_AB_MERGE_C R89, RZ, R106, RZ ;  /* 0x0000006aff59723e */ /* 0x000fe200048070ff */
[----:B------:R-:W-:Y:S01]  /*1bc20*/  @!P4 IMAD.X R165, R165, 0x1, R11, P3 ;  /* 0x00000001a5a5c824 */ /* 0x000fe200018e060b */
[----:B------:R-:W-:-:S05]  /*1bc30*/  F2FP.SATFINITE.E4M3.F32.PACK_AB_MERGE_C R11, RZ, R104, RZ ;  /* 0x00000068ff0b723e */ /* 0x000fca00048070ff */
[----:B------:R0:W-:Y:S04]  /*1bc40*/  @!P4 STG.E.U8 desc[UR14][R164.64+0x20], R11 ;  /* 0x0000200ba400c986 */ /* 0x0001e8000c10110e */
[----:B------:R-:W-:Y:S01]  /*1bc50*/  @!P5 STG.E.U8 desc[UR14][R168.64+0x21], R105 ;  /* 0x00002169a800d986 */ /* 0x000fe2000c10110e */
[----:B------:R-:W-:-:S03]  /*1bc60*/  ISETP.LT.OR P5, PT, R0, 0x2a, !P0 ;  /* 0x0000002a0000780c */ /* 0x000fc600047a1670 */
[----:B------:R2:W-:Y:S01]  /*1bc70*/  @!P1 STG.E.U8 desc[UR14][R250.64+0x20], R89 ;  /* 0x00002059fa009986 */ /* 0x0005e2000c10110e */
[----:B------:R-:W-:-:S09]  /*1bc80*/  ISETP.LT.OR P1, PT, R0, 0x29, !P0 ;  /* 0x000000290000780c */ /* 0x000fd20004721670 */
[----:B------:R-:W3:Y:S08]  /*1bc90*/  @!P5 LDC.64 R90, c[0x0][0x650] ;  /* 0x00019400ff5adb82 */ /* 0x000ef00000000a00 */
[----:B0-----:R-:W0:Y:S01]  /*1bca0*/  @!P1 LDC.64 R10, c[0x0][0x650] ;  /* 0x00019400ff0a9b82 */ /* 0x001e220000000a00 */
[----:B------:R-:W-:Y:S01]  /*1bcb0*/  @!P2 STG.E.U8 desc[UR14][R248.64+0x21], R107 ;  /* 0x0000216bf800a986 */ /* 0x000fe2000c10110e */
[----:B------:R-:W-:-:S02]  /*1bcc0*/  LOP3.LUT P3, RZ, R6, 0x8000, RZ, 0xc0, !PT ;  /* 0x0000800006ff7812 */ /* 0x000fc4000786c0ff */
[----:B--2---:R-:W-:Y:S02]  /*1bcd0*/  F2FP.SATFINITE.E4M3.F32.PACK_AB_MERGE_C R89, RZ, R110, RZ ;  /* 0x0000006eff59723e */ /* 0x004fe400048070ff */
[----:B---3--:R-:W-:Y:S02]  /*1bce0*/  @!P5 IADD3 R170, P6, R170, R90, RZ ;  /* 0x0000005aaaaad210 */ /* 0x008fe40007fde0ff */
[----:B0-----:R-:W-:-:S03]  /*1bcf0*/  @!P1 IADD3 R166, P2, R166, R10, RZ ;  /* 0x0000000aa6a69210 */ /* 0x001fc60007f5e0ff */
[----:B------:R-:W-:Y:S02]  /*1bd00*/  @!P5 IMAD.X R171, R171, 0x1, R91, P6 ;  /* 0x00000001ababd824 */ /* 0x000fe400030e065b */
[----:B------:R-:W-:Y:S01]  /*1bd10*/  @!P1 IMAD.X R167, R167, 0x1, R11, P2 ;  /* 0x00000001a7a79824 */ /* 0x000fe200010e060b */
[----:B------:R-:W-:-:S05]  /*1bd20*/  F2FP.SATFINITE.E4M3.F32.PACK_AB_MERGE_C R11, RZ, R108, RZ ;  /* 0x0000006cff0b723e */ /* 0x000fca00048070ff */
[----:B------:R0:W-:Y:S04]  /*1bd30*/  @!P1 STG.E.U8 desc[UR14][R166.64+0x28], R11 ;  /* 0x0000280ba6009986 */ /* 0x0001e8000c10110e */
[----:B------:R-:W-:Y:S04]  /*1bd40*/  @!P5 STG.E.U8 desc[UR14][R170.64+0x29], R109 ;  /* 0x0000296daa00d986 */ /* 0x000fe8000c10110e */
[----:B------:R-:W-:Y:S01]  /*1bd50*/  @!P3 STG.E.U8 desc[UR14][R246.64+0x28], R89 ;  /* 0x00002859f600b986 */ /* 0x000fe2000c10110e */
[----:B------:R-:W-:Y:S02]  /*1bd60*/  ISETP.LT.OR P3, PT, R0, 0x31, !P0 ;  /* 0x000000310000780c */ /* 0x000fe40004761670 */
[----:B------:R-:W-:-:S11]  /*1bd70*/  LOP3.LUT P4, RZ, R6, 0x4000, RZ, 0xc0, !PT ;  /* 0x0000400006ff7812 */ /* 0x000fd6000788c0ff */
[----:B0-----:R-:W0:Y:S01]  /*1bd80*/  @!P3 LDC.64 R10, c[0x0][0x650] ;  /* 0x00019400ff0abb82 */ /* 0x001e220000000a00 */
[----:B------:R-:W-:Y:S01]  /*1bd90*/  ISETP.LT.OR P5, PT, R0, 0x32, !P0 ;  /* 0x000000320000780c */ /* 0x000fe200047a1670 */
[----:B------:R2:W-:Y:S01]  /*1bda0*/  @!P4 STG.E.U8 desc[UR14][R8.64+0x29], R111 ;  /* 0x0000296f0800c986 */ /* 0x0005e2000c10110e */
[----:B0-----:R-:W-:-:S05]  /*1bdb0*/  @!P3 IADD3 R172, P4, R172, R10, RZ ;  /* 0x0000000aacacb210 */ /* 0x001fca0007f9e0ff */
[----:B------:R-:W-:-:S06]  /*1bdc0*/  @!P3 IMAD.X R173, R173, 0x1, R11, P4 ;  /* 0x00000001adadb824 */ /* 0x000fcc00020e060b */
[----:B------:R-:W0:Y:S01]  /*1bdd0*/  @!P5 LDC.64 R10, c[0x0][0x650] ;  /* 0x00019400ff0adb82 */ /* 0x000e220000000a00 */
[----:B------:R-:W-:-:S05]  /*1bde0*/  F2FP.SATFINITE.E4M3.F32.PACK_AB_MERGE_C R91, RZ, R112, RZ ;  /* 0x00000070ff5b723e */ /* 0x000fca00048070ff */
[----:B------:R3:W-:Y:S01]  /*1bdf0*/  @!P3 STG.E.U8 desc[UR14][R172.64+0x30], R91 ;  /* 0x0000305bac00b986 */ /* 0x0007e2000c10110e */
[----:B0-----:R-:W-:-:S05]  /*1be00*/  @!P5 IADD3 R10, P6, R163, R10, RZ ;  /* 0x0000000aa30ad210 */ /* 0x001fca0007fde0ff */
[----:B------:R-:W-:Y:S01]  /*1be10*/  @!P5 IMAD.X R11, R180, 0x1, R11, P6 ;  /* 0x00000001b40bd824 */ /* 0x000fe200030e060b */
[----:B------:R-:W-:-:S04]  /*1be20*/  ISETP.LT.OR P6, PT, R0, 0x39, !P0 ;  /* 0x000000390000780c */ /* 0x000fc800047c1670 */
[----:B------:R0:W-:Y:S01]  /*1be30*/  @!P5 STG.E.U8 desc[UR14][R10.64+0x31], R113 ;  /* 0x000031710a00d986 */ /* 0x0001e2000c10110e */
[----:B------:R-:W-:-:S08]  /*1be40*/  ISETP.LT.OR P5, PT, R0, 0x3a, !P0 ;  /* 0x0000003a0000780c */ /* 0x000fd000047a1670 */
[----:B--2---:R-:W2:Y:S01]  /*1be50*/  @!P6 LDC.64 R8, c[0x0][0x650] ;  /* 0x00019400ff08eb82 */ /* 0x004ea20000000a00 */
[C---:B------:R-:W-:Y:S02]  /*1be60*/  LOP3.LUT P2, RZ, R6.reuse, 0x2000, RZ, 0xc0, !PT ;  /* 0x0000200006ff7812 */ /* 0x040fe4000784c0ff */
[----:B------:R-:W-:-:S05]  /*1be70*/  LOP3.LUT P1, RZ, R6, 0x1000, RZ, 0xc0, !PT ;  /* 0x0000100006ff7812 */ /* 0x000fca000782c0ff */
[----:B---3--:R-:W3:Y:S01]  /*1be80*/  @!P5 LDC.64 R90, c[0x0][0x650] ;  /* 0x00019400ff5adb82 */ /* 0x008ee20000000a00 */
[----:B------:R-:W-:-:S05]  /*1be90*/  F2FP.SATFINITE.E4M3.F32.PACK_AB_MERGE_C R89, RZ, R114, RZ ;  /* 0x00000072ff59723e */ /* 0x000fca00048070ff */
[----:B------:R-:W-:Y:S04]  /*1bea0*/  @!P2 STG.E.U8 desc[UR14][R14.64+0x30], R89 ;  /* 0x000030590e00a986 */ /* 0x000fe8000c10110e */
[----:B------:R-:W-:Y:S01]  /*1beb0*/  @!P1 STG.E.U8 desc[UR14][R16.64+0x31], R115 ;  /* 0x0000317310009986 */ /* 0x000fe2000c10110e */
[----:B0-----:R-:W-:Y:S02]  /*1bec0*/  F2FP.SATFINITE.E4M3.F32.PACK_AB_MERGE_C R11, RZ, R116, RZ ;  /* 0x00000074ff0b723e */ /* 0x001fe400048070ff */
[----:B--2---:R-:W-:-:S05]  /*1bed0*/  @!P6 IADD3 R8, P1, R181, R8, RZ ;  /* 0x00000008b508e210 */ /* 0x004fca0007f3e0ff */
[----:B------:R-:W-:Y:S01]  /*1bee0*/  @!P6 IMAD.X R9, R182, 0x1, R9, P1 ;  /* 0x00000001b609e824 */ /* 0x000fe200008e0609 */
[----:B------:R-:W-:-:S04]  /*1bef0*/  LOP3.LUT P4, RZ, R6, 0x800, RZ, 0xc0, !PT ;  /* 0x0000080006ff7812 */ /* 0x000fc8000788c0ff */
[----:B------:R0:W-:Y:S01]  /*1bf00*/  @!P6 STG.E.U8 desc[UR14][R8.64+0x38], R11 ;  /* 0x0000380b0800e986 */ /* 0x0001e2000c10110e */
[----:B---3--:R-:W-:-:S05]  /*1bf10*/  @!P5 IADD3 R184, P6, R184, R90, RZ ;  /* 0x0000005ab8b8d210 */ /* 0x008fca0007fde0ff */
[----:B------:R-:W-:Y:S01]  /*1bf20*/  @!P5 IMAD.X R185, R185, 0x1, R91, P6 ;  /* 0x00000001b9b9d824 */ /* 0x000fe200030e065b */
[----:B------:R-:W-:Y:S02]  /*1bf30*/  ISETP.NE.AND P6, PT, R7, RZ, PT ;  /* 0x000000ff0700720c */ /* 0x000fe40003fc5270 */
[----:B------:R-:W-:Y:S02]  /*1bf40*/  F2FP.SATFINITE.E4M3.F32.PACK_AB_MERGE_C R7, RZ, R118, RZ ;  /* 0x00000076ff07723e */ /* 0x000fe400048070ff */
[----:B------:R-:W-:Y:S04]  /*1bf50*/  @!P5 STG.E.U8 desc[UR14][R184.64+0x39], R117 ;  /* 0x00003975b800d986 */ /* 0x000fe8000c10110e */
[----:B------:R2:W-:Y:S01]  /*1bf60*/  @!P4 STG.E.U8 desc[UR14][R18.64+0x38], R7 ;  /* 0x000038071200c986 */ /* 0x0005e2000c10110e */
[----:B------:R-:W-:-:S02]  /*1bf70*/  ISETP.LT.OR P4, PT, R0, 0x41, !P0 ;  /* 0x000000410000780c */ /* 0x000fc40004781670 */
[----:B------:R-:W-:-:S11]  /*1bf80*/  LOP3.LUT P3, RZ, R6, 0x400, RZ, 0xc0, !PT ;  /* 0x0000040006ff7812 */ /* 0x000fd6000786c0ff */
[----:B0-----:R-:W0:Y:S02]  /*1bf90*/  @!P4 LDC.64 R8, c[0x0][0x650] ;  /* 0x00019400ff08cb82 */ /* 0x001e240000000a00 */
[----:B------:R-:W-:Y:S01]  /*1bfa0*/  @!P3 STG.E.U8 desc[UR14][R20.64+0x39], R119 ;  /* 0x000039771400b986 */ /* 0x000fe2000c10110e */
[----:B0-----:R-:W-:-:S05]  /*1bfb0*/  @!P4 IADD3 R162, P3, R162, R8, RZ ;  /* 0x00000008a2a2c210 */ /* 0x001fca0007f7e0ff */
[----:B------:R-:W-:Y:S01]  /*1bfc0*/  @!P4 IMAD.X R163, R183, 0x1, R9, P3 ;  /* 0x00000001b7a3c824 */ /* 0x000fe200018e0609 */
[----:B------:R-:W-:-:S13]  /*1bfd0*/  ISETP.LT.OR P3, PT, R0, 0x42, !P0 ;  /* 0x000000420000780c */ /* 0x000fda0004761670 */
[----:B------:R-:W0:Y:S01]  /*1bfe0*/  @!P3 LDC.64 R10, c[0x0][0x650] ;  /* 0x00019400ff0abb82 */ /* 0x000e220000000a00 */
[----:B------:R-:W-:Y:S02]  /*1bff0*/  F2FP.SATFINITE.E4M3.F32.PACK_AB_MERGE_C R9, RZ, R120, RZ ;  /* 0x00000078ff09723e */ /* 0x000fe400048070ff */
[----:B------:R-:W-:-:S03]  /*1c000*/  LOP3.LUT P1, RZ, R6, 0x200, RZ, 0xc0, !PT ;  /* 0x0000020006ff7812 */ /* 0x000fc6000782c0ff */
[----:B------:R3:W-:Y:S01]  /*1c010*/  @!P4 STG.E.U8 desc[UR14][R162.64+0x40], R9 ;  /* 0x00004009a200c986 */ /* 0x0007e2000c10110e */
[----:B--2---:R-:W-:Y:S02]  /*1c020*/  F2FP.SATFINITE.E4M3.F32.PACK_AB_MERGE_C R7, RZ, R122, RZ ;  /* 0x0000007aff07723e */ /* 0x004fe400048070ff */
[----:B0-----:R-:W-:-:S05]  /*1c030*/  @!P3 IADD3 R174, P4, R174, R10, RZ ;  /* 0x0000000aaeaeb210 */ /* 0x001fca0007f9e0ff */
[----:B------:R-:W-:-:S05]  /*1c040*/  @!P3 IMAD.X R175, R175, 0x1, R11, P4 ;  /* 0x00000001afafb824 */ /* 0x000fca00020e060b */
[----:B------:R-:W-:Y:S04]  /*1c050*/  @!P3 STG.E.U8 desc[UR14][R174.64+0x41], R121 ;  /* 0x00004179ae00b986 */ /* 0x000fe8000c10110e */
[----:B------:R0:W-:Y:S01]  /*1c060*/  @!P1 STG.E.U8 desc[UR14][R22.64+0x40], R7 ;  /* 0x0000400716009986 */ /* 0x0001e2000c10110e */
[----:B------:R-:W-:Y:S02]  /*1c070*/  ISETP.NE.AND P1, PT, R188, RZ, PT ;  /* 0x000000ffbc00720c */ /* 0x000fe40003f25270 */
[----:B------:R-:W-:-:S11]  /*1c080*/  LOP3.LUT P2, RZ, R6, 0x100, RZ, 0xc0, !PT ;  /* 0x0000010006ff7812 */ /* 0x000fd6000784c0ff */
[----:B---3--:R-:W2:Y:S02]  /*1c090*/  @!P1 LDC.64 R8, c[0x0][0x650] ;  /* 0x00019400ff089b82 */ /* 0x008ea40000000a00 */
[----:B------:R-:W-:Y:S01]  /*1c0a0*/  @!P2 STG.E.U8 desc[UR14][R216.64+0x41], R123 ;  /* 0x0000417bd800a986 */ /* 0x000fe2000c10110e */
[----:B--2---:R-:W-:-:S05]  /*1c0b0*/  @!P1 IADD3 R186, P2, R186, R8, RZ ;  /* 0x00000008baba9210 */ /* 0x004fca0007f5e0ff */
[----:B------:R-:W-:Y:S01]  /*1c0c0*/  @!P1 IMAD.X R187, R187, 0x1, R9, P2 ;  /* 0x00000001bbbb9824 */ /* 0x000fe200010e0609 */
[----:B------:R-:W-:-:S13]  /*1c0d0*/  ISETP.NE.AND P2, PT, R190, RZ, PT ;  /* 0x000000ffbe00720c */ /* 0x000fda0003f45270 */
[----:B------:R-:W2:Y:S01]  /*1c0e0*/  @!P2 LDC.64 R8, c[0x0][0x650] ;  /* 0x00019400ff08ab82 */ /* 0x000ea20000000a00 */
[----:B------:R-:W-:Y:S02]  /*1c0f0*/  ISETP.NE.AND P3, PT, R193, RZ, PT ;  /* 0x000000ffc100720c */ /* 0x000fe40003f65270 */
[----:B------:R-:W-:Y:S02]  /*1c100*/  F2FP.SATFINITE.E4M3.F32.PACK_AB_MERGE_C R11, RZ, R124, RZ ;  /* 0x0000007cff0b723e */ /* 0x000fe400048070ff */
[----:B------:R-:W-:-:S03]  /*1c110*/  ISETP.NE.AND P4, PT, R198, RZ, PT ;  /* 0x000000ffc600720c */ /* 0x000fc60003f85270 */
[----:B------:R3:W-:Y:S01]  /*1c120*/  @!P1 STG.E.U8 desc[UR14][R186.64+0x48], R11 ;  /* 0x0000480bba009986 */ /* 0x0007e2000c10110e */
[----:B0-----:R-:W-:-:S09]  /*1c130*/  F2FP.SATFINITE.E4M3.F32.PACK_AB_MERGE_C R7, RZ, R126, RZ ;  /* 0x0000007eff07723e */ /* 0x001fd200048070ff */
[----:B------:R-:W0:Y:S01]  /*1c140*/  @!P4 LDC.64 R14, c[0x0][0x650] ;  /* 0x00019400ff0ecb82 */ /* 0x000e220000000a00 */
[----:B--2---:R-:W-:-:S07]  /*1c150*/  @!P2 IADD3 R8, P1, R13, R8, RZ ;  /* 0x000000080d08a210 */ /* 0x004fce0007f3e0ff */
[----:B---3--:R-:W2:Y:S01]  /*1c160*/  @!P3 LDC.64 R10, c[0x0][0x650] ;  /* 0x00019400ff0abb82 */ /* 0x008ea20000000a00 */
[----:B------:R-:W-:Y:S01]  /*1c170*/  @!P2 IMAD.X R9, R189, 0x1, R9, P1 ;  /* 0x00000001bd09a824 */ /* 0x000fe200008e0609 */
[----:B------:R-:W-:-:S04]  /*1c180*/  LOP3.LUT P1, RZ, R6, 0x40, RZ, 0xc0, !PT ;  /* 0x0000004006ff7812 */ /* 0x000fc8000782c0ff */
[----:B------:R3:W-:Y:S01]  /*1c190*/  @!P2 STG.E.U8 desc[UR14][R8.64+0x49], R125 ;  /* 0x0000497d0800a986 */ /* 0x0007e2000c10110e */
[----:B------:R-:W-:Y:S02]  /*1c1a0*/  LOP3.LUT P2, RZ, R6, 0x80, RZ, 0xc0, !PT ;  /* 0x0000008006ff7812 */ /* 0x000fe4000784c0ff */
[----:B------:R-:W-:-:S11]  /*1c1b0*/  ISETP.NE.AND P5, PT, R199, RZ, PT ;  /* 0x000000ffc700720c */ /* 0x000fd60003fa5270 */
[----:B------:R-:W-:Y:S04]  /*1c1c0*/  @!P2 STG.E.U8 desc[UR14][R218.64+0x48], R7 ;  /* 0x00004807da00a986 */ /* 0x000fe8000c10110e */
[----:B------:R-:W-:Y:S01]  /*1c1d0*/  @!P1 STG.E.U8 desc[UR14][R220.64+0x49], R127 ;  /* 0x0000497fdc009986 */ /* 0x000fe2000c10110e */
[----:B--2---:R-:W-:Y:S02]  /*1c1e0*/  @!P3 IADD3 R10, P1, R191, R10, RZ ;  /* 0x0000000abf0ab210 */ /* 0x004fe40007f3e0ff */
[----:B---3--:R-:W-:-:S03]  /*1c1f0*/  F2FP.SATFINITE.E4M3.F32.PACK_AB_MERGE_C R9, RZ, R128, RZ ;  /* 0x00000080ff09723e */ /* 0x008fc600048070ff */
[----:B------:R-:W-:Y:S01]  /*1c200*/  @!P3 IMAD.X R11, R192, 0x1, R11, P1 ;  /* 0x00000001c00bb824 */ /* 0x000fe200008e060b */
[----:B0-----:R-:W-:-:S04]  /*1c210*/  @!P4 IADD3 R196, P1, R196, R14, RZ ;  /* 0x0000000ec4c4c210 */ /* 0x001fc80007f3e0ff */
[----:B------:R0:W-:Y:S01]  /*1c220*/  @!P3 STG.E.U8 desc[UR14][R10.64+0x50], R9 ;  /* 0x000050090a00b986 */ /* 0x0001e2000c10110e */
[----:B------:R-:W-:Y:S01]  /*1c230*/  @!P4 IMAD.X R197, R197, 0x1, R15, P1 ;  /* 0x00000001c5c5c824 */ /* 0x000fe200008e060f */
[C---:B------:R-:W-:Y:S01]  /*1c240*/  LOP3.LUT P1, RZ, R6.reuse, 0x10, RZ, 0xc0, !PT ;  /* 0x0000001006ff7812 */ /* 0x040fe2000782c0ff */
[----:B0-----:R-:W0:Y:S03]  /*1c250*/  @!P5 LDC.64 R8, c[0x0][0x650] ;  /* 0x00019400ff08db82 */ /* 0x001e260000000a00 */
[----:B------:R-:W-:Y:S01]  /*1c260*/  @!P4 STG.E.U8 desc[UR14][R196.64+0x51], R129 ;  /* 0x00005181c400c986 */ /* 0x000fe2000c10110e */
[----:B------:R-:W-:-:S04]  /*1c270*/  LOP3.LUT P4, RZ, R6, 0x20, RZ, 0xc0, !PT ;  /* 0x0000002006ff7812 */ /* 0x000fc8000788c0ff */
[----:B------:R-:W2:Y:S01]  /*1c280*/  @!P6 LDC.64 R10, c[0x0][0x650] ;  /* 0x00019400ff0aeb82 */ /* 0x000ea20000000a00 */
[----:B------:R-:W-:Y:S02]  /*1c290*/  F2FP.SATFINITE.E4M3.F32.PACK_AB_MERGE_C R7, RZ, R130, RZ ;  /* 0x00000082ff07723e */ /* 0x000fe400048070ff */
[----:B------:R-:W-:-:S06]  /*1c2a0*/  F2FP.SATFINITE.E4M3.F32.PACK_AB_MERGE_C R131, RZ, R131, RZ ;  /* 0x00000083ff83723e */ /* 0x000fcc00048070ff */
[----:B------:R3:W-:Y:S04]  /*1c2b0*/  @!P4 STG.E.U8 desc[UR14][R222.64+0x50], R7 ;  /* 0x00005007de00c986 */ /* 0x0007e8000c10110e */
[----:B------:R-:W-:Y:S01]  /*1c2c0*/  @!P1 STG.E.U8 desc[UR14][R224.64+0x51], R131 ;  /* 0x00005183e0009986 */ /* 0x000fe2000c10110e */
[----:B0-----:R-:W-:-:S05]  /*1c2d0*/  @!P5 IADD3 R194, P1, R194, R8, RZ ;  /* 0x00000008c2c2d210 */ /* 0x001fca0007f3e0ff */
[----:B------:R-:W-:Y:S01]  /*1c2e0*/  @!P5 IMAD.X R195, R195, 0x1, R9, P1 ;  /* 0x00000001c3c3d824 */ /* 0x000fe200008e0609 */
[----:B--2---:R-:W-:-:S05]  /*1c2f0*/  @!P6 IADD3 R176, P1, R176, R10, RZ ;  /* 0x0000000ab0b0e210 */ /* 0x004fca0007f3e0ff */
[----:B------:R-:W-:Y:S01]  /*1c300*/  @!P6 IMAD.X R177, R177, 0x1, R11, P1 ;  /* 0x00000001b1b1e824 */ /* 0x000fe200008e060b */
[----:B------:R-:W-:Y:S01]  /*1c310*/  ISETP.LT.OR P1, PT, R0, 0x61, !P0 ;  /* 0x000000610000780c */ /* 0x000fe20004721670 */
[----:B------:R-:W-:Y:S01]  /*1c320*/  FMUL R132, R132, UR13 ;  /* 0x0000000d84847c20 */ /* 0x000fe20008400000 */
[----:B------:R-:W-:Y:S01]  /*1c330*/  LOP3.LUT P2, RZ, R6, 0x8, RZ, 0xc0, !PT ;  /* 0x0000000806ff7812 */ /* 0x000fe2000784c0ff */
[----:B------:R-:W-:Y:S01]  /*1c340*/  FMUL R133, R133, UR13 ;  /* 0x0000000d85857c20 */ /* 0x000fe20008400000 */
[----:B------:R-:W-:Y:S02]  /*1c350*/  FMUL R134, R134, UR13 ;  /* 0x0000000d86867c20 */ /* 0x000fe40008400000 */
[----:B------:R-:W-:Y:S02]  /*1c360*/  F2FP.SATFINITE.E4M3.F32.PACK_AB_MERGE_C R9, RZ, R132, RZ ;  /* 0x00000084ff09723e */ /* 0x000fe400048070ff */
[----:B------:R-:W-:Y:S02]  /*1c370*/  F2FP.SATFINITE.E4M3.F32.PACK_AB_MERGE_C R133, RZ, R133, RZ ;  /* 0x00000085ff85723e */ /* 0x000fe400048070ff */
[----:B---3--:R-:W-:Y:S01]  /*1c380*/  F2FP.SATFINITE.E4M3.F32.PACK_AB_MERGE_C R7, RZ, R134, RZ ;  /* 0x00000086ff07723e */ /* 0x008fe200048070ff */
[----:B------:R0:W-:Y:S02]  /*1c390*/  @!P5 STG.E.U8 desc[UR14][R194.64+0x58], R9 ;  /* 0x00005809c200d986 */ /* 0x0001e4000c10110e */
[----:B------:R-:W2:Y:S02]  /*1c3a0*/  @!P1 LDC.64 R10, c[0x0][0x650] ;  /* 0x00019400ff0a9b82 */ /* 0x000ea40000000a00 */
[----:B------:R-:W-:Y:S01]  /*1c3b0*/  @!P6 STG.E.U8 desc[UR14][R176.64+0x59], R133 ;  /* 0x00005985b000e986 */ /* 0x000fe2000c10110e */
[----:B------:R-:W-:-:S03]  /*1c3c0*/  LOP3.LUT P3, RZ, R6, 0x4, RZ, 0xc0, !PT ;  /* 0x0000000406ff7812 */ /* 0x000fc6000786c0ff */
[----:B------:R3:W-:Y:S01]  /*1c3d0*/  @!P2 STG.E.U8 desc[UR14][R226.64+0x58], R7 ;  /* 0x00005807e200a986 */ /* 0x0007e2000c10110e */
[----:B------:R-:W-:Y:S01]  /*1c3e0*/  ISETP.LT.OR P2, PT, R0, 0x62, !P0 ;  /* 0x000000620000780c */ /* 0x000fe20004741670 */
[----:B------:R-:W-:Y:S01]  /*1c3f0*/  FMUL R135, R135, UR13 ;  /* 0x0000000d87877c20 */ /* 0x000fe20008400000 */
[----:B0-----:R-:W-:-:S04]  /*1c400*/  IMAD.U32 R9, RZ, RZ, UR6 ;  /* 0x00000006ff097e24 */ /* 0x001fc8000f8e00ff */
[----:B------:R-:W-:Y:S01]  /*1c410*/  F2FP.SATFINITE.E4M3.F32.PACK_AB_MERGE_C R135, RZ, R135, RZ ;  /* 0x00000087ff87723e */ /* 0x000fe200048070ff */
[----:B------:R-:W-:Y:S02]  /*1c420*/  IMAD.U32 R13, RZ, RZ, UR6 ;  /* 0x00000006ff0d7e24 */ /* 0x000fe4000f8e00ff */
[----:B------:R-:W-:Y:S02]  /*1c430*/  IMAD.U32 R8, RZ, RZ, UR7 ;  /* 0x00000007ff087e24 */ /* 0x000fe4000f8e00ff */
[----:B------:R-:W-:Y:S02]  /*1c440*/  @!P3 STG.E.U8 desc[UR14][R228.64+0x59], R135 ;  /* 0x00005987e400b986 */ /* 0x000fe4000c10110e */
[----:B------:R-:W0:Y:S01]  /*1c450*/  @!P2 LDC.64 R14, c[0x0][0x650] ;  /* 0x00019400ff0eab82 */ /* 0x000e220000000a00 */
[----:B------:R-:W-:Y:S02]  /*1c460*/  @!P1 LEA R9, P3, R9, R4, 0x7 ;  /* 0x0000000409099211 */ /* 0x000fe400078638ff */
[----:B------:R-:W-:-:S02]  /*1c470*/  LOP3.LUT P5, RZ, R6, 0x2, RZ, 0xc0, !PT ;  /* 0x0000000206ff7812 */ /* 0x000fc400078ac0ff */
[----:B------:R-:W-:Y:S02]  /*1c480*/  LOP3.LUT P4, RZ, R6, 0x1, RZ, 0xc0, !PT ;  /* 0x0000000106ff7812 */ /* 0x000fe4000788c0ff */
[----:B------:R-:W-:Y:S01]  /*1c490*/  @!P1 LEA.HI.X R8, R13, R3, R8, 0x7, P3 ;  /* 0x000000030d089211 */ /* 0x000fe200018f3c08 */
[----:B------:R-:W-:Y:S01]  /*1c4a0*/  FMUL R136, R136, UR13 ;  /* 0x0000000d88887c20 */ /* 0x000fe20008400000 */
[----:B--2---:R-:W-:Y:S01]  /*1c4b0*/  @!P1 IADD3 R6, P3, R9, R10, RZ ;  /* 0x0000000a09069210 */ /* 0x004fe20007f7e0ff */
[----:B------:R-:W-:-:S04]  /*1c4c0*/  IMAD.U32 R9, RZ, RZ, UR6 ;  /* 0x00000006ff097e24 */ /* 0x000fc8000f8e00ff */
[----:B---3--:R-:W-:Y:S01]  /*1c4d0*/  @!P1 IMAD.X R7, R8, 0x1, R11, P3 ;  /* 0x0000000108079824 */ /* 0x008fe200018e060b */
[----:B------:R-:W-:Y:S01]  /*1c4e0*/  F2FP.SATFINITE.E4M3.F32.PACK_AB_MERGE_C R11, RZ, R136, RZ ;  /* 0x00000088ff0b723e */ /* 0x000fe200048070ff */
[----:B------:R-:W-:Y:S01]  /*1c4f0*/  IMAD.U32 R10, RZ, RZ, UR7 ;  /* 0x00000007ff0a7e24 */ /* 0x000fe2000f8e00ff */
[----:B------:R-:W-:-:S03]  /*1c500*/  ISETP.LT.OR P3, PT, R0, 0x69, !P0 ;  /* 0x000000690000780c */ /* 0x000fc60004761670 */
[----:B------:R2:W-:Y:S01]  /*1c510*/  @!P1 STG.E.U8 desc[UR14][R6.64+0x60], R11 ;  /* 0x0000600b06009986 */ /* 0x0005e2000c10110e */
[----:B------:R-:W-:-:S04]  /*1c520*/  @!P2 LEA R9, P1, R9, R4, 0x7 ;  /* 0x000000040909a211 */ /* 0x000fc800078238ff */
[----:B------:R-:W-:Y:S02]  /*1c530*/  @!P2 LEA.HI.X R10, R13, R3, R10, 0x7, P1 ;  /* 0x000000030d0aa211 */ /* 0x000fe400008f3c0a */
[----:B0-----:R-:W-:Y:S01]  /*1c540*/  @!P2 IADD3 R8, P1, R9, R14, RZ ;  /* 0x0000000e0908a210 */ /* 0x001fe20007f3e0ff */
[----:B------:R-:W-:Y:S02]  /*1c550*/  FMUL R137, R137, UR13 ;  /* 0x0000000d89897c20 */ /* 0x000fe40008400000 */
[----:B------:R-:W0:Y:S02]  /*1c560*/  @!P3 LDC.64 R16, c[0x0][0x650] ;  /* 0x00019400ff10bb82 */ /* 0x000e240000000a00 */
[----:B------:R-:W-:Y:S01]  /*1c570*/  @!P2 IMAD.X R9, R10, 0x1, R15, P1 ;  /* 0x000000010a09a824 */ /* 0x000fe200008e060f */
[----:B------:R-:W-:Y:S01]  /*1c580*/  ISETP.LT.OR P1, PT, R0, 0x6a, !P0 ;  /* 0x0000006a0000780c */ /* 0x000fe20004721670 */
[----:B--2---:R-:W-:Y:S01]  /*1c590*/  IMAD.U32 R7, RZ, RZ, UR6 ;  /* 0x00000006ff077e24 */ /* 0x004fe2000f8e00ff */
[----:B------:R-:W-:Y:S01]  /*1c5a0*/  F2FP.SATFINITE.E4M3.F32.PACK_AB_MERGE_C R137, RZ, R137, RZ ;  /* 0x00000089ff89723e */ /* 0x000fe200048070ff */
[----:B------:R-:W-:Y:S01]  /*1c5b0*/  FMUL R138, R138, UR13 ;  /* 0x0000000d8a8a7c20 */ /* 0x000fe20008400000 */
[----:B------:R-:W-:-:S02]  /*1c5c0*/  IMAD.U32 R10, RZ, RZ, UR7 ;  /* 0x00000007ff0a7e24 */ /* 0x000fc4000f8e00ff */
[----:B------:R-:W-:Y:S01]  /*1c5d0*/  FMUL R139, R139, UR13 ;  /* 0x0000000d8b8b7c20 */ /* 0x000fe20008400000 */
[----:B------:R2:W-:Y:S01]  /*1c5e0*/  @!P2 STG.E.U8 desc[UR14][R8.64+0x61], R137 ;  /* 0x000061890800a986 */ /* 0x0005e2000c10110e */
[----:B------:R-:W-:Y:S02]  /*1c5f0*/  @!P3 LEA R7, P2, R7, R4, 0x7 ;  /* 0x000000040707b211 */ /* 0x000fe400078438ff */
[----:B------:R-:W-:-:S03]  /*1c600*/  ISETP.GE.AND P6, PT, R12, 0x89, PT ;  /* 0x000000890c00780c */ /* 0x000fc60003fc6270 */
[----:B------:R-:W3:Y:S01]  /*1c610*/  @!P1 LDC.64 R14, c[0x0][0x650] ;  /* 0x00019400ff0e9b82 */ /* 0x000ee20000000a00 */
[----:B------:R-:W-:Y:S02]  /*1c620*/  F2FP.SATFINITE.E4M3.F32.PACK_AB_MERGE_C R11, RZ, R138, RZ ;  /* 0x0000008aff0b723e */ /* 0x000fe400048070ff */
[----:B------:R-:W-:Y:S02]  /*1c630*/  @!P3 LEA.HI.X R10, R13, R3, R10, 0x7, P2 ;  /* 0x000000030d0ab211 */ /* 0x000fe400010f3c0a */
[----:B------:R-:W-:Y:S02]  /*1c640*/  F2FP.SATFINITE.E4M3.F32.PACK_AB_MERGE_C R139, RZ, R139, RZ ;  /* 0x0000008bff8b723e */ /* 0x000fe400048070ff */
[----:B------:R-:W-:Y:S01]  /*1c650*/  ISETP.LT.OR P2, PT, R0, 0x69, !P6 ;  /* 0x000000690000780c */ /* 0x000fe20007741670 */
[----:B------:R4:W-:Y:S01]  /*1c660*/  @!P5 STG.E.U8 desc[UR14][R230.64+0x60], R11 ;  /* 0x0000600be600d986 */ /* 0x0009e2000c10110e */
[----:B------:R-:W-:-:S03]  /*1c670*/  FMUL R140, R140, UR13 ;  /* 0x0000000d8c8c7c20 */ /* 0x000fc60008400000 */
[----:B------:R-:W-:Y:S01]  /*1c680*/  @!P4 STG.E.U8 desc[UR14][R232.64+0x61], R139 ;  /* 0x0000618be800c986 */ /* 0x000fe2000c10110e */
[----:B0-----:R-:W-:Y:S01]  /*1c690*/  @!P3 IADD3 R6, P4, R7, R16, RZ ;  /* 0x000000100706b210 */ /* 0x001fe20007f9e0ff */
[----:B--2---:R-:W-:Y:S01]  /*1c6a0*/  IMAD.U32 R9, RZ, RZ, UR6 ;  /* 0x00000006ff097e24 */ /* 0x004fe2000f8e00ff */
[----:B------:R-:W-:Y:S01]  /*1c6b0*/  F2FP.SATFINITE.E4M3.F32.PACK_AB_MERGE_C R13, RZ, R140, RZ ;  /* 0x0000008cff0d723e */ /* 0x000fe200048070ff */
[----:B------:R-:W-:Y:S02]  /*1c6c0*/  IMAD.U32 R19, RZ, RZ, UR6 ;  /* 0x00000006ff137e24 */ /* 0x000fe4000f8e00ff */
[----:B------:R-:W-:Y:S01]  /*1c6d0*/  @!P3 IMAD.X R7, R10, 0x1, R17, P4 ;  /* 0x000000010a07b824 */ /* 0x000fe200020e0611 */
[----:B------:R-:W-:Y:S01]  /*1c6e0*/  ISETP.LT.OR P4, PT, R0, 0x6a, !P6 ;  /* 0x0000006a0000780c */ /* 0x000fe20007781670 */
[----:B------:R-:W-:Y:S01]  /*1c6f0*/  IMAD.U32 R10, RZ, RZ, UR7 ;  /* 0x00000007ff0a7e24 */ /* 0x000fe2000f8e00ff */
[----:B------:R-:W0:Y:S01]  /*1c700*/  @!P2 LDC.64 R16, c[0x0][0x650] ;  /* 0x00019400ff10ab82 */ /* 0x000e220000000a00 */
[----:B------:R-:W-:Y:S01]  /*1c710*/  @!P1 LEA R9, P5, R9, R4, 0x7 ;  /* 0x0000000409099211 */ /* 0x000fe200078a38ff */
[----:B------:R0:W-:Y:S03]  /*1c720*/  @!P3 STG.E.U8 desc[UR14][R6.64+0x68], R13 ;  /* 0x0000680d0600b986 */ /* 0x0001e6000c10110e */
[----:B------:R-:W-:-:S02]  /*1c730*/  @!P1 LEA.HI.X R10, R19, R3, R10, 0x7, P5 ;  /* 0x00000003130a9211 */ /* 0x000fc400028f3c0a */
[----:B---3--:R-:W-:Y:S01]  /*1c740*/  @!P1 IADD3 R8, P3, R9, R14, RZ ;  /* 0x0000000e09089210 */ /* 0x008fe20007f7e0ff */
[----:B------:R-:W-:-:S04]  /*1c750*/  FMUL R141, R141, UR13 ;  /* 0x0000000d8d8d7c20 */ /* 0x000fc80008400000 */
[----:B------:R-:W-:Y:S01]  /*1c760*/  @!P1 IMAD.X R9, R10, 0x1, R15, P3 ;  /* 0x000000010a099824 */ /* 0x000fe200018e060f */
[----:B------:R-:W-:Y:S01]  /*1c770*/  ISETP.LT.OR P3, PT, R0, 0x71, !P0 ;  /* 0x000000710000780c */ /* 0x000fe20004761670 */
[----:B------:R-:W2:Y:S01]  /*1c780*/  @!P4 LDC.64 R14, c[0x0][0x650] ;  /* 0x00019400ff0ecb82 */ /* 0x000ea20000000a00 */
[----:B----4-:R-:W-:Y:S01]  /*1c790*/  IMAD.U32 R11, RZ, RZ, UR6 ;  /* 0x00000006ff0b7e24 */ /* 0x010fe2000f8e00ff */
[----:B------:R-:W-:Y:S01]  /*1c7a0*/  F2FP.SATFINITE.E4M3.F32.PACK_AB_MERGE_C R141, RZ, R141, RZ ;  /* 0x0000008dff8d723e */ /* 0x000fe200048070ff */
[----:B------:R-:W-:-:S03]  /*1c7b0*/  IMAD.U32 R10, RZ, RZ, UR7 ;  /* 0x00000007ff0a7e24 */ /* 0x000fc6000f8e00ff */
[----:B------:R-:W-:Y:S01]  /*1c7c0*/  @!P2 LEA R11, P5, R11, R4, 0x7 ;  /* 0x000000040b0ba211 */ /* 0x000fe200078a38ff */
[----:B------:R2:W-:Y:S01]  /*1c7d0*/  @!P1 STG.E.U8 desc[UR14][R8.64+0x69], R141 ;  /* 0x0000698d08009986 */ /* 0x0005e2000c10110e */
[----:B------:R-:W-:Y:S02]  /*1c7e0*/  FMUL R142, R142, UR13 ;  /* 0x0000000d8e8e7c20 */ /* 0x000fe40008400000 */
[----:B------:R-:W-:Y:S02]  /*1c7f0*/  @!P2 LEA.HI.X R10, R19, R3, R10, 0x7, P5 ;  /* 0x00000003130aa211 */ /* 0x000fe400028f3c0a */
[----:B0-----:R-:W-:Y:S01]  /*1c800*/  @!P2 IADD3 R6, P1, P5, R11, UR8, R16 ;  /* 0x000000080b06ac10 */ /* 0x001fe2000fd3e010 */
[----:B------:R-:W0:Y:S01]  /*1c810*/  @!P3 LDC.64 R18, c[0x0][0x650] ;  /* 0x00019400ff12bb82 */ /* 0x000e220000000a00 */
[----:B------:R-:W-:Y:S02]  /*1c820*/  IMAD.U32 R11, RZ, RZ, UR6 ;  /* 0x00000006ff0b7e24 */ /* 0x000fe4000f8e00ff */
[----:B------:R-:W-:Y:S01]  /*1c830*/  @!P2 IADD3.X R7, R10, UR5, R17, P1, P5 ;  /* 0x000000050a07ac10 */ /* 0x000fe20008fea411 */
[----:B------:R-:W-:Y:S01]  /*1c840*/  IMAD.U32 R17, RZ, RZ, UR6 ;  /* 0x00000006ff117e24 */ /* 0x000fe2000f8e00ff */
[----:B------:R-:W-:Y:S01]  /*1c850*/  ISETP.LT.OR P1, PT, R0, 0x71, !P6 ;  /* 0x000000710000780c */ /* 0x000fe20007721670 */
[----:B------:R-:W-:Y:S01]  /*1c860*/  IMAD.U32 R10, RZ, RZ, UR7 ;  /* 0x00000007ff0a7e24 */ /* 0x000fe2000f8e00ff */
[----:B------:R-:W-:-:S02]  /*1c870*/  F2FP.SATFINITE.E4M3.F32.PACK_AB_MERGE_C R13, RZ, R142, RZ ;  /* 0x0000008eff0d723e */ /* 0x000fc400048070ff */
[----:B------:R-:W-:-:S03]  /*1c880*/  @!P4 LEA R11, P5, R11, R4, 0x7 ;  /* 0x000000040b0bc211 */ /* 0x000fc600078a38ff */
[----:B------:R3:W-:Y:S01]  /*1c890*/  @!P2 STG.E.U8 desc[UR14][R6.64+0x68], R13 ;  /* 0x0000680d0600a986 */ /* 0x0007e2000c10110e */
[----:B------:R-:W-:Y:S02]  /*1c8a0*/  @!P4 LEA.HI.X R10, R17, R3, R10, 0x7, P5 ;  /* 0x00000003110ac211 */ /* 0x000fe400028f3c0a */
[----:B--2---:R-:W-:Y:S01]  /*1c8b0*/  @!P4 IADD3 R8, P2, P5, R11, UR8, R14 ;  /* 0x000000080b08cc10 */ /* 0x004fe2000fd5e00e */
[----:B------:R-:W-:Y:S02]  /*1c8c0*/  IMAD.U32 R11, RZ, RZ, UR6 ;  /* 0x00000006ff0b7e24 */ /* 0x000fe4000f8e00ff */
[----:B------:R-:W2:Y:S01]  /*1c8d0*/  @!P1 LDC.64 R16, c[0x0][0x650] ;  /* 0x00019400ff109b82 */ /* 0x000ea20000000a00 */
[----:B------:R-:W-:Y:S01]  /*1c8e0*/  @!P4 IADD3.X R9, R10, UR5, R15, P2, P5 ;  /* 0x000000050a09cc10 */ /* 0x000fe200097ea40f */
[----:B------:R-:W-:Y:S01]  /*1c8f0*/  IMAD.U32 R15, RZ, RZ, UR6 ;  /* 0x00000006ff0f7e24 */ /* 0x000fe2000f8e00ff */
[----:B------:R-:W-:Y:S01]  /*1c900*/  ISETP.LT.OR P2, PT, R0, 0x72, !P0 ;  /* 0x000000720000780c */ /* 0x000fe20004741670 */
[----:B------:R-:W-:Y:S01]  /*1c910*/  IMAD.U32 R14, RZ, RZ, UR7 ;  /* 0x00000007ff0e7e24 */ /* 0x000fe2000f8e00ff */
[----:B------:R-:W-:-:S04]  /*1c920*/  @!P3 LEA R11, P5, R11, R4, 0x7 ;  /* 0x000000040b0bb211 */ /* 0x000fc800078a38ff */
[----:B------:R-:W-:Y:S02]  /*1c930*/  @!P3 LEA.HI.X R14, R15, R3, R14, 0x7, P5 ;  /* 0x000000030f0eb211 */ /* 0x000fe400028f3c0e */
[----:B0-----:R-:W-:Y:S01]  /*1c940*/  @!P3 IADD3 R10, P5, R11, R18, RZ ;  /* 0x000000120b0ab210 */ /* 0x001fe20007fbe0ff */
[----:B------:R-:W-:Y:S01]  /*1c950*/  FMUL R143, R143, UR13 ;  /* 0x0000000d8f8f7c20 */ /* 0x000fe20008400000 */
[----:B------:R-:W-:-:S03]  /*1c960*/  FMUL R144, R144, UR13 ;  /* 0x0000000d90907c20 */ /* 0x000fc60008400000 */
[----:B------:R-:W-:Y:S02]  /*1c970*/  @!P3 IMAD.X R11, R14, 0x1, R19, P5 ;  /* 0x000000010e0bb824 */ /* 0x000fe400028e0613 */
[----:B------:R-:W0:Y:S01]  /*1c980*/  @!P2 LDC.64 R18, c[0x0][0x650] ;  /* 0x00019400ff12ab82 */ /* 0x000e220000000a00 */
[----:B------:R-:W-:Y:S01]  /*1c990*/  F2FP.SATFINITE.E4M3.F32.PACK_AB_MERGE_C R143, RZ, R143, RZ ;  /* 0x0000008fff8f723e */ /* 0x000fe200048070ff */
[----:B---3--:R-:W-:Y:S01]  /*1c9a0*/  IMAD.U32 R7, RZ, RZ, UR6 ;  /* 0x00000006ff077e24 */ /* 0x008fe2000f8e00ff */
[----:B------:R-:W-:Y:S01]  /*1c9b0*/  F2FP.SATFINITE.E4M3.F32.PACK_AB_MERGE_C R13, RZ, R144, RZ ;  /* 0x00000090ff0d723e */ /* 0x000fe200048070ff */
[----:B------:R-:W-:Y:S01]  /*1c9c0*/  IMAD.U32 R6, RZ, RZ, UR7 ;  /* 0x00000007ff067e24 */ /* 0x000fe2000f8e00ff */
[----:B------:R-:W-:Y:S01]  /*1c9d0*/  @!P1 LEA R15, P5, R15, R4, 0x7 ;  /* 0x000000040f0f9211 */ /* 0x000fe200078a38ff */
[----:B------:R3:W-:Y:S01]  /*1c9e0*/  @!P4 STG.E.U8 desc[UR14][R8.64+0x69], R143 ;  /* 0x0000698f0800c986 */ /* 0x0007e2000c10110e */
[----:B------:R-:W-:Y:S02]  /*1c9f0*/  ISETP.LT.OR P4, PT, R0, 0x72, !P6 ;  /* 0x000000720000780c */ /* 0x000fe40007781670 */
[----:B------:R-:W-:Y:S01]  /*1ca00*/  @!P1 LEA.HI.X R6, R7, R3, R6, 0x7, P5 ;  /* 0x0000000307069211 */ /* 0x000fe200028f3c06 */
[----:B------:R4:W-:Y:S01]  /*1ca10*/  @!P3 STG.E.U8 desc[UR14][R10.64+0x70], R13 ;  /* 0x0000700d0a00b986 */ /* 0x0009e2000c10110e */
[----:B--2---:R-:W-:Y:S01]  /*1ca20*/  @!P1 IADD3 R14, P3, P5, R15, UR8, R16 ;  /* 0x000000080f0e9c10 */ /* 0x004fe2000fd7e010 */
[----:B------:R-:W-:-:S03]  /*1ca30*/  IMAD.U32 R16, RZ, RZ, UR7 ;  /* 0x00000007ff107e24 */ /* 0x000fc6000f8e00ff */
[----:B------:R-:W-:Y:S01]  /*1ca40*/  @!P1 IADD3.X R15, R6, UR5, R17, P3, P5 ;  /* 0x00000005060f9c10 */ /* 0x000fe20009fea411 */
[----:B------:R-:W-:Y:S01]  /*1ca50*/  IMAD.U32 R17, RZ, RZ, UR6 ;  /* 0x00000006ff117e24 */ /* 0x000fe2000f8e00ff */
[----:B------:R-:W-:Y:S02]  /*1ca60*/  ISETP.LT.OR P3, PT, R0, 0x79, !P0 ;  /* 0x000000790000780c */ /* 0x000fe40004761670 */
[----:B------:R-:W-:Y:S01]  /*1ca70*/  @!P2 LEA R7, P5, R7, R4, 0x7 ;  /* 0x000000040707a211 */ /* 0x000fe200078a38ff */
[----:B------:R-:W2:Y:S03]  /*1ca80*/  @!P4 LDC.64 R20, c[0x0][0x650] ;  /* 0x00019400ff14cb82 */ /* 0x000ea60000000a00 */
[----:B------:R-:W-:Y:S02]  /*1ca90*/  @!P2 LEA.HI.X R16, R17, R3, R16, 0x7, P5 ;  /* 0x000000031110a211 */ /* 0x000fe400028f3c10 */
[----:B0-----:R-:W-:-:S02]  /*1caa0*/  @!P2 IADD3 R6, P5, R7, R18, RZ ;  /* 0x000000120706a210 */ /* 0x001fc40007fbe0ff */
[----:B------:R-:W-:-:S03]  /*1cab0*/  ISETP.LT.OR P0, PT, R0, 0x7a, !P0 ;  /* 0x0000007a0000780c */ /* 0x000fc60004701670 */
[----:B------:R-:W-:Y:S02]  /*1cac0*/  @!P2 IMAD.X R7, R16, 0x1, R19, P5 ;  /* 0x000000011007a824 */ /* 0x000fe400028e0613 */
[----:B------:R-:W0:Y:S01]  /*1cad0*/  @!P3 LDC.64 R18, c[0x0][0x650] ;  /* 0x00019400ff12bb82 */ /* 0x000e220000000a00 */
[----:B------:R-:W-:Y:S01]  /*1cae0*/  FMUL R145, R145, UR13 ;  /* 0x0000000d91917c20 */ /* 0x000fe20008400000 */
[----:B------:R-:W-:Y:S01]  /*1caf0*/  FMUL R146, R146, UR13 ;  /* 0x0000000d92927c20 */ /* 0x000fe20008400000 */
[----:B---3--:R-:W-:-:S05]  /*1cb00*/  IMAD.U32 R9, RZ, RZ, UR6 ;  /* 0x00000006ff097e24 */ /* 0x008fca000f8e00ff */
[----:B------:R-:W3:Y:S01]  /*1cb10*/  @!P0 LDC.64 R22, c[0x0][0x650] ;  /* 0x00019400ff168b82 */ /* 0x000ee20000000a00 */
[----:B------:R-:W-:Y:S01]  /*1cb20*/  F2FP.SATFINITE.E4M3.F32.PACK_AB_MERGE_C R145, RZ, R145, RZ ;  /* 0x00000091ff91723e */ /* 0x000fe200048070ff */
[----:B----4-:R-:W-:Y:S01]  /*1cb30*/  IMAD.U32 R11, RZ, RZ, UR6 ;  /* 0x00000006ff0b7e24 */ /* 0x010fe2000f8e00ff */
[----:B------:R-:W-:Y:S01]  /*1cb40*/  F2FP.SATFINITE.E4M3.F32.PACK_AB_MERGE_C R13, RZ, R146, RZ ;  /* 0x00000092ff0d723e */ /* 0x000fe200048070ff */
[----:B------:R-:W-:Y:S01]  /*1cb50*/  IMAD.U32 R10, RZ, RZ, UR7 ;  /* 0x00000007ff0a7e24 */ /* 0x000fe2000f8e00ff */
[----:B------:R-:W-:Y:S01]  /*1cb60*/  @!P4 LEA R9, P5, R9, R4, 0x7 ;  /* 0x000000040909c211 */ /* 0x000fe200078a38ff */
[----:B------:R4:W-:Y:S01]  /*1cb70*/  @!P2 STG.E.U8 desc[UR14][R6.64+0x71], R145 ;  /* 0x000071910600a986 */ /* 0x0009e2000c10110e */
[----:B------:R-:W-:Y:S02]  /*1cb80*/  IMAD.U32 R16, RZ, RZ, UR7 ;  /* 0x00000007ff107e24 */ /* 0x000fe4000f8e00ff */
[----:B------:R-:W-:Y:S01]  /*1cb90*/  @!P4 LEA.HI.X R10, R11, R3, R10, 0x7, P5 ;  /* 0x000000030b0ac211 */ /* 0x000fe200028f3c0a */
[----:B------:R1:W-:Y:S01]  /*1cba0*/  @!P1 STG.E.U8 desc[UR14][R14.64+0x70], R13 ;  /* 0x0000700d0e009986 */ /* 0x0003e2000c10110e */
[----:B--2---:R-:W-:-:S02]  /*1cbb0*/  @!P4 IADD3 R8, P1, P2, R9, UR8, R20 ;  /* 0x000000080908cc10 */ /* 0x004fc4000fa3e014 */
[----:B------:R-:W-:Y:S01]  /*1cbc0*/  @!P3 LEA R11, P5, R11, R4, 0x7 ;  /* 0x000000040b0bb211 */ /* 0x000fe200078a38ff */
[----:B------:R-:W-:Y:S01]  /*1cbd0*/  FMUL R147, R147, UR13 ;  /* 0x0000000d93937c20 */ /* 0x000fe20008400000 */
[----:B------:R-:W-:Y:S01]  /*1cbe0*/  @!P4 IADD3.X R9, R10, UR5, R21, P1, P2 ;  /* 0x000000050a09cc10 */ /* 0x000fe20008fe4415 */
[----:B----4-:R-:W-:Y:S01]  /*1cbf0*/  IMAD.U32 R7, RZ, RZ, UR6 ;  /* 0x00000006ff077e24 */ /* 0x010fe2000f8e00ff */
[----:B0-----:R-:W-:Y:S01]  /*1cc00*/  @!P3 IADD3 R10, P2, R11, R18, RZ ;  /* 0x000000120b0ab210 */ /* 0x001fe20007f5e0ff */
[----:B------:R-:W-:Y:S01]  /*1cc10*/  IMAD.U32 R11, RZ, RZ, UR6 ;  /* 0x00000006ff0b7e24 */ /* 0x000fe2000f8e00ff */
[----:B------:R-:W-:Y:S01]  /*1cc20*/  @!P3 LEA.HI.X R16, R17, R3, R16, 0x7, P5 ;  /* 0x000000031110b211 */ /* 0x000fe200028f3c10 */
[----:B-1----:R-:W-:Y:S01]  /*1cc30*/  IMAD.U32 R14, RZ, RZ, UR7 ;  /* 0x00000007ff0e7e24 */ /* 0x002fe2000f8e00ff */
[----:B------:R-:W-:Y:S01]  /*1cc40*/  ISETP.LT.OR P1, PT, R0, 0x79, !P6 ;  /* 0x000000790000780c */ /* 0x000fe20007721670 */
[----:B------:R-:W-:Y:S01]  /*1cc50*/  FMUL R148, R148, UR13 ;  /* 0x0000000d94947c20 */ /* 0x000fe20008400000 */
[----:B------:R-:W-:-:S02]  /*1cc60*/  @!P0 LEA R7, P5, R7, R4, 0x7 ;  /* 0x0000000407078211 */ /* 0x000fc400078a38ff */
[----:B------:R-:W-:Y:S02]  /*1cc70*/  F2FP.SATFINITE.E4M3.F32.PACK_AB_MERGE_C R147, RZ, R147, RZ ;  /* 0x00000093ff93723e */ /* 0x000fe400048070ff */
[----:B------:R-:W-:Y:S01]  /*1cc80*/  @!P0 LEA.HI.X R14, R11, R3, R14, 0x7, P5 ;  /* 0x000000030b0e8211 */ /* 0x000fe200028f3c0e */
[----:B------:R-:W-:Y:S01]  /*1cc90*/  @!P3 IMAD.X R11, R16, 0x1, R19, P2 ;  /* 0x00000001100bb824 */ /* 0x000fe200010e0613 */
[----:B------:R-:W-:Y:S01]  /*1cca0*/  F2FP.SATFINITE.E4M3.F32.PACK_AB_MERGE_C R13, RZ, R148, RZ ;  /* 0x00000094ff0d723e */ /* 0x000fe200048070ff */
[----:B------:R0:W-:Y:S01]  /*1ccb0*/  @!P4 STG.E.U8 desc[UR14][R8.64+0x71], R147 ;  /* 0x000071930800c986 */ /* 0x0001e2000c10110e */
[----:B---3--:R-:W-:Y:S01]  /*1ccc0*/  @!P0 IADD3 R6, P4, R7, R22, RZ ;  /* 0x0000001607068210 */ /* 0x008fe20007f9e0ff */
[----:B------:R-:W-:Y:S01]  /*1ccd0*/  IMAD.U32 R15, RZ, RZ, UR6 ;  /* 0x00000006ff0f7e24 */ /* 0x000fe2000f8e00ff */
[----:B------:R-:W-:Y:S02]  /*1cce0*/  ISETP.GE.AND P2, PT, R12, 0xc1, PT ;  /* 0x000000c10c00780c */ /* 0x000fe40003f46270 */
[C---:B------:R-:W-:Y:S01]  /*1ccf0*/  ISETP.LT.OR P6, PT, R0.reuse, 0x7a, !P6 ;  /* 0x0000007a0000780c */ /* 0x040fe200077c1670 */
[----:B------:R1:W-:Y:S01]  /*1cd00*/  @!P3 STG.E.U8 desc[UR14][R10.64+0x78], R13 ;  /* 0x0000780d0a00b986 */ /* 0x0003e2000c10110e */
[----:B------:R-:W-:Y:S01]  /*1cd10*/  ISETP.LT.OR P3, PT, R0, 0x1, !P2 ;  /* 0x000000010000780c */ /* 0x000fe20005761670 */
[----:B------:R-:W-:Y:S01]  /*1cd20*/  @!P0 IMAD.X R7, R14, 0x1, R23, P4 ;  /* 0x000000010e078824 */ /* 0x000fe200020e0617 */
[----:B------:R-:W2:Y:S01]  /*1cd30*/  @!P1 LDC.64 R16, c[0x0][0x650] ;  /* 0x00019400ff109b82 */ /* 0x000ea20000000a00 */
[----:B------:R-:W-:-:S02]  /*1cd40*/  IMAD.U32 R19, RZ, RZ, UR6 ;  /* 0x00000006ff137e24 */ /* 0x000fc4000f8e00ff */
[----:B0-----:R-:W-:Y:S01]  /*1cd50*/  IMAD.U32 R8, RZ, RZ, UR7 ;  /* 0x00000007ff087e24 */ /* 0x001fe2000f8e00ff */
[----:B------:R-:W-:Y:S01]  /*1cd60*/  @!P1 LEA R9, P4, R15, R4, 0x7 ;  /* 0x000000040f099211 */ /* 0x000fe200078838ff */
[----:B------:R-:W-:-:S03]  /*1cd70*/  IMAD.U32 R23, RZ, RZ, UR6 ;  /* 0x00000006ff177e24 */ /* 0x000fc6000f8e00ff */
[----:B-1----:R-:W-:Y:S01]  /*1cd80*/  @!P1 LEA.HI.X R10, R19, R3, R8, 0x7, P4 ;  /* 0x00000003130a9211 */ /* 0x002fe200020f3c08 */
[----:B------:R-:W0:Y:S01]  /*1cd90*/  @!P6 LDC.64 R20, c[0x0][0x650] ;  /* 0x00019400ff14eb82 */ /* 0x000e220000000a00 */
[----:B------:R-:W-:Y:S02]  /*1cda0*/  ISETP.LT.OR P4, PT, R0, 0x2, !P2 ;  /* 0x000000020000780c */ /* 0x000fe40005781670 */
[----:B------:R-:W-:Y:S01]  /*1cdb0*/  @!P6 LEA R11, P5, R23, R4, 0x7 ;  /* 0x00000004170be211 */ /* 0x000fe200078a38ff */
[----:B------:R-:W-:-:S04]  /*1cdc0*/  FMUL R149, R149, UR13 ;  /* 0x0000000d95957c20 */ /* 0x000fc80008400000 */
[----:B------:R-:W1:Y:S01]  /*1cdd0*/  @!P3 LDC.64 R22, c[0x0][0x650] ;  /* 0x00019400ff16bb82 */ /* 0x000e620000000a00 */
[----:B------:R-:W-:Y:S01]  /*1cde0*/  IMAD.U32 R13, RZ, RZ, UR6 ;  /* 0x00000006ff0d7e24 */ /* 0x000fe2000f8e00ff */
[----:B------:R-:W-:Y:S01]  /*1cdf0*/  F2FP.SATFINITE.E4M3.F32.PACK_AB_MERGE_C R149, RZ, R149, RZ ;  /* 0x00000095ff95723e */ /* 0x000fe200048070ff */
[----:B------:R-:W-:-:S05]  /*1ce00*/  IMAD.U32 R18, RZ, RZ, UR7 ;  /* 0x00000007ff127e24 */ /* 0x000fca000f8e00ff */
[----:B------:R-:W3:Y:S01]  /*1ce10*/  @!P4 LDC.64 R88, c[0x0][0x650] ;  /* 0x00019400ff58cb82 */ /* 0x000ee20000000a00 */
[----:B------:R-:W-:Y:S01]  /*1ce20*/  @!P6 LEA.HI.X R18, R13, R3, R18, 0x7, P5 ;  /* 0x000000030d12e211 */ /* 0x000fe200028f3c12 */
[----:B------:R4:W-:Y:S01]  /*1ce30*/  @!P0 STG.E.U8 desc[UR14][R6.64+0x79], R149 ;  /* 0x0000799506008986 */ /* 0x0009e2000c10110e */
[----:B------:R-:W-:Y:S01]  /*1ce40*/  FMUL R150, R150, UR13 ;  /* 0x0000000d96967c20 */ /* 0x000fe20008400000 */
[----:B--2---:R-:W-:Y:S01]  /*1ce50*/  @!P1 IADD3 R8, P0, P5, R9, UR8, R16 ;  /* 0x0000000809089c10 */ /* 0x004fe2000fd1e010 */
[----:B------:R-:W-:Y:S01]  /*1ce60*/  VOTEU.ALL UP0, P3 ;  /* 0x00000000003f7886 */ /* 0x000fe20001800000 */
[----:B------:R-:W-:Y:S02]  /*1ce70*/  FMUL R151, R151, UR13 ;  /* 0x0000000d97977c20 */ /* 0x000fe40008400000 */
[----:B------:R-:W-:Y:S01]  /*1ce80*/  @!P1 IADD3.X R9, R10, UR5, R17, P0, P5 ;  /* 0x000000050a099c10 */ /* 0x000fe200087ea411 */
[----:B------:R-:W-:Y:S01]  /*1ce90*/  IMAD.U32 R17, RZ, RZ, UR6 ;  /* 0x00000006ff117e24 */ /* 0x000fe2000f8e00ff */
[----:B------:R-:W-:Y:S01]  /*1cea0*/  F2FP.SATFINITE.E4M3.F32.PACK_AB_MERGE_C R13, RZ, R150, RZ ;  /* 0x00000096ff0d723e */ /* 0x000fe200048070ff */
[----:B----4-:R-:W-:-:S02]  /*1ceb0*/  @!P3 IMAD.MOV.U32 R6, RZ, RZ, R4 ;  /* 0x000000ffff06b224 */ /* 0x010fc400078e0004 */
[----:B------:R-:W-:Y:S01]  /*1cec0*/  @!P3 IMAD.MOV.U32 R7, RZ, RZ, R3 ;  /* 0x000000ffff07b224 */ /* 0x000fe200078e0003 */
[----:B0-----:R-:W-:Y:S01]  /*1ced0*/  @!P6 IADD3 R10, P0, P5, R11, UR8, R20 ;  /* 0x000000080b0aec10 */ /* 0x001fe2000fd1e014 */
[----:B------:R-:W-:Y:S01]  /*1cee0*/  @!P3 IMAD.WIDE.U32 R14, R15, 0xc0, R6 ;  /* 0x000000c00f0eb825 */ /* 0x000fe200078e0006 */
[----:B------:R-:W-:-:S03]  /*1cef0*/  @!UP0 UIMAD UR4, UR7, 0xc0, URZ ;  /* 0x000000c0070488a4 */ /* 0x000fc6000f8e023f */
[----:B------:R-:W-:Y:S02]  /*1cf00*/  @!P4 IMAD.MOV.U32 R6, RZ, RZ, R4 ;  /* 0x000000ffff06c224 */ /* 0x000fe400078e0004 */
[----:B------:R-:W-:Y:S01]  /*1cf10*/  @!P4 IMAD.MOV.U32 R7, RZ, RZ, R3 ;  /* 0x000000ffff07c224 */ /* 0x000fe200078e0003 */
[----:B------:R3:W-:Y:S01]  /*1cf20*/  @!P1 STG.E.U8 desc[UR14][R8.64+0x78], R13 ;  /* 0x0000780d08009986 */ /* 0x0007e2000c10110e */
[----:B------:R-:W-:Y:S01]  /*1cf30*/  VOTEU.ALL UP0, P4 ;  /* 0x00000000003f7886 */ /* 0x000fe20002000000 */
[----:B------:R-:W-:Y:S01]  /*1cf40*/  @!P4 IMAD.WIDE.U32 R16, R17, 0xc0, R6 ;  /* 0x000000c01110c825 */ /* 0x000fe200078e0006 */
[----:B-1----:R-:W-:Y:S02]  /*1cf50*/  @!P3 IADD3 R6, P1, R14, R22, RZ ;  /* 0x000000160e06b210 */ /* 0x002fe40007f3e0ff */
[----:B------:R-:W-:Y:S02]  /*1cf60*/  @!P6 IADD3.X R11, R18, UR5, R21, P0, P5 ;  /* 0x00000005120bec10 */ /* 0x000fe400087ea415 */
[----:B------:R-:W-:-:S02]  /*1cf70*/  F2FP.SATFINITE.E4M3.F32.PACK_AB_MERGE_C R151, RZ, R151, RZ ;  /* 0x00000097ff97723e */ /* 0x000fc400048070ff */
[C---:B------:R-:W-:Y:S02]  /*1cf80*/  ISETP.LT.OR P5, PT, R0.reuse, 0x9, !P2 ;  /* 0x000000090000780c */ /* 0x040fe400057a1670 */
[----:B------:R-:W-:Y:S01]  /*1cf90*/  ISETP.LT.OR P0, PT, R0, 0xa, !P2 ;  /* 0x0000000a0000780c */ /* 0x000fe20005701670 */
[----:B------:R-:W-:Y:S01]  /*1cfa0*/  FMUL R24, R24, UR13 ;  /* 0x0000000d18187c20 */ /* 0x000fe20008400000 */
[----:B------:R-:W-:Y:S01]  /*1cfb0*/  @!P3 IADD3.X R7, R23, UR4, R15, P1, !PT ;  /* 0x000000041707bc10 */ /* 0x000fe20008ffe40f */
[----:B------:R-:W-:Y:S01]  /*1cfc0*/  @!UP0 UIMAD UR4, UR7, 0xc0, URZ ;  /* 0x000000c0070488a4 */ /* 0x000fe2000f8e023f */
[----:B------:R0:W-:Y:S01]  /*1cfd0*/  @!P6 STG.E.U8 desc[UR14][R10.64+0x79], R151 ;  /* 0x000079970a00e986 */ /* 0x0001e2000c10110e */
[----:B------:R-:W-:Y:S01]  /*1cfe0*/  FMUL R25, R25, UR13 ;  /* 0x0000000d19197c20 */ /* 0x000fe20008400000 */
[----:B---3--:R-:W-:Y:S02]  /*1cff0*/  @!P4 IADD3 R8, P6, R16, R88, RZ ;  /* 0x000000581008c210 */ /* 0x008fe40007fde0ff */
[----:B------:R-:W-:-:S02]  /*1d000*/  F2FP.SATFINITE.E4M3.F32.PACK_AB_MERGE_C R15, RZ, R24, RZ ;  /* 0x00000018ff0f723e */ /* 0x000fc400048070ff */
[----:B------:R-:W-:Y:S01]  /*1d010*/  @!P4 IADD3.X R9, R89, UR4, R17, P6, !PT ;  /* 0x000000045909cc10 */ /* 0x000fe2000b7fe411 */
[----:B------:R-:W1:Y:S01]  /*1d020*/  @!P5 LDC.64 R18, c[0x0][0x650] ;  /* 0x00019400ff12db82 */ /* 0x000e620000000a00 */
[----:B------:R-:W-:Y:S01]  /*1d030*/  F2FP.SATFINITE.E4M3.F32.PACK_AB_MERGE_C R25, RZ, R25, RZ ;  /* 0x00000019ff19723e */ /* 0x000fe200048070ff */
[----:B------:R2:W-:Y:S01]  /*1d040*/  @!P3 STG.E.U8 desc[UR14][R6.64], R15 ;  /* 0x0000000f0600b986 */ /* 0x0005e2000c10110e */
[----:B------:R-:W-:-:S03]  /*1d050*/  ISETP.GE.AND P1, PT, R12, 0xc9, PT ;  /* 0x000000c90c00780c */ /* 0x000fc60003f26270 */
[----:B------:R2:W-:Y:S02]  /*1d060*/  @!P4 STG.E.U8 desc[UR14][R8.64+0x1], R25 ;  /* 0x000001190800c986 */ /* 0x0005e4000c10110e */
[----:B------:R-:W3:Y:S01]  /*1d070*/  @!P0 LDC.64 R20, c[0x0][0x650] ;  /* 0x00019400ff148b82 */ /* 0x000ee20000000a00 */
[----:B------:R-:W-:Y:S01]  /*1d080*/  ISETP.LT.OR P6, PT, R0, 0x1, !P1 ;  /* 0x000000010000780c */ /* 0x000fe20004fc1670 */
[----:B------:R-:W-:Y:S01]  /*1d090*/  FMUL R26, R26, UR13 ;  /* 0x0000000d1a1a7c20 */ /* 0x000fe20008400000 */
[----:B------:R-:W-:Y:S01]  /*1d0a0*/  BSSY B0, `(.L_x_31) ;  /* 0x0000011000007945 */ /* 0x000fe20003800000 */
[----:B------:R-:W-:Y:S01]  /*1d0b0*/  ISETP.LT.OR P3, PT, R0, 0x2, !P1 ;  /* 0x000000020000780c */ /* 0x000fe20004f61670 */
[----:B------:R-:W-:Y:S02]  /*1d0c0*/  FMUL R27, R27, UR13 ;  /* 0x0000000d1b1b7c20 */ /* 0x000fe40008400000 */
[----:B0-----:R-:W-:-:S07]  /*1d0d0*/  F2FP.SATFINITE.E4M3.F32.PACK_AB_MERGE_C R11, RZ, R26, RZ ;  /* 0x0000001aff0b723e */ /* 0x001fce00048070ff */
[----:B--2---:R-:W-:Y:S05]  /*1d0e0*/  @P6 BRA `(.L_x_32) ;  /* 0x0000000000306947 */ /* 0x004fea0003800000 */
[----:B------:R-:W-:Y:S01]  /*1d0f0*/  IMAD.U32 R9, RZ, RZ, UR6 ;  /* 0x00000006ff097e24 */ /* 0x000fe2000f8e00ff */
[----:B------:R-:W-:Y:S01]  /*1d100*/  UIMAD UR4, UR7, 0xc0, URZ ;  /* 0x000000c0070478a4 */ /* 0x000fe2000f8e023f */
[----:B------:R-:W-:Y:S01]  /*1d110*/  IMAD.MOV.U32 R6, RZ, RZ, R4 ;  /* 0x000000ffff067224 */ /* 0x000fe200078e0004 */
[----:B------:R-:W-:Y:S01]  /*1d120*/  ULDC.64 UR10, c[0x0][0x650] ;  /* 0x00019400000a7ab9 */ /* 0x000fe20000000a00 */
[----:B------:R-:W-:Y:S02]  /*1d130*/  IMAD.MOV.U32 R7, RZ, RZ, R3 ;  /* 0x000000ffff077224 */ /* 0x000fe400078e0003 */
[----:B------:R-:W-:Y:S02]  /*1d140*/  IMAD.U32 R8, RZ, RZ, UR11 ;  /* 0x0000000bff087e24 */ /* 0x000fe4000f8e00ff */
[----:B------:R-:W-:-:S04]  /*1d150*/  IMAD.WIDE.U32 R6, R9, 0xc0, R6 ;  /* 0x000000c009067825 */ /* 0x000fc800078e0006 */
[----:B------:R-:W-:Y:S02]  /*1d160*/  IMAD.U32 R9, RZ, RZ, UR10 ;  /* 0x0000000aff097e24 */ /* 0x000fe4000f8e00ff */
[----:B------:R-:W-:-:S03]  /*1d170*/  VIADD R7, R7, UR4 ;  /* 0x0000000407077c36 */ /* 0x000fc60008000000 */
[----:B------:R-:W-:-:S04]  /*1d180*/  IADD3 R6, P4, P6, R6, UR8, R9 ;  /* 0x0000000806067c10 */ /* 0x000fc8000fe9e009 */
[----:B------:R-:W-:-:S05]  /*1d190*/  IADD3.X R7, R7, UR5, R8, P4, P6 ;  /* 0x0000000507077c10 */ /* 0x000fca000a7ec408 */
[----:B------:R0:W-:Y:S04]  /*1d1a0*/  STG.E.U8 desc[UR14][R6.64], R11 ;  /* 0x0000000b06007986 */ /* 0x0001e8000c10110e */
.L_x_32:
[----:B------:R-:W-:Y:S05]  /*1d1b0*/  BSYNC B0 ;  /* 0x0000000000007941 */ /* 0x000fea0003800000 */
.L_x_31:
[----:B------:R-:W-:Y:S01]  /*1d1c0*/  BSSY B0, `(.L_x_33) ;  /* 0x000000f000007945 */ /* 0x000fe20003800000 */
[----:B------:R-:W-:-:S03]  /*1d1d0*/  F2FP.SATFINITE.E4M3.F32.PACK_AB_MERGE_C R27, RZ, R27, RZ ;  /* 0x0000001bff1b723e */ /* 0x000fc600048070ff */
[----:B------:R-:W-:Y:S05]  /*1d1e0*/  @P3 BRA `(.L_x_34) ;  /* 0x0000000000303947 */ /* 0x000fea0003800000 */
[----:B------:R-:W-:Y:S01]  /*1d1f0*/  IMAD.U32 R9, RZ, RZ, UR6 ;  /* 0x00000006ff097e24 */ /* 0x000fe2000f8e00ff */
[----:B------:R-:W-:Y:S01]  /*1d200*/  UIMAD UR4, UR7, 0xc0, URZ ;  /* 0x000000c0070478a4 */ /* 0x000fe2000f8e023f */
[----:B0-----:R-:W-:Y:S01]  /*1d210*/  IMAD.MOV.U32 R6, RZ, RZ, R4 ;  /* 0x000000ffff067224 */ /* 0x001fe200078e0004 */
        /* <DEDUP_REMOVED lines=9> */
.L_x_34:
[----:B------:R-:W-:Y:S05]  /*1d2b0*/  BSYNC B0 ;  /* 0x0000000000007941 */ /* 0x000fea0003800000 */
.L_x_33:
[----:B------:R-:W-:Y:S01]  /*1d2c0*/  IMAD.U32 R9, RZ, RZ, UR6 ;  /* 0x00000006ff097e24 */ /* 0x000fe2000f8e00ff */
[----:B------:R-:W-:Y:S01]  /*1d2d0*/  VOTEU.ALL UP0, P5 ;  /* 0x00000000003f7886 */ /* 0x000fe20002800000 */
[----:B0-2---:R-:W-:Y:S01]  /*1d2e0*/  @!P5 IMAD.MOV.U32 R6, RZ, RZ, R4 ;  /* 0x000000ffff06d224 */ /* 0x005fe200078e0004 */
[C---:B------:R-:W-:Y:S01]  /*1d2f0*/  ISETP.LT.OR P4, PT, R0.reuse, 0x11, !P2 ;  /* 0x000000110000780c */ /* 0x040fe20005781670 */
[----:B------:R-:W-:Y:S01]  /*1d300*/  @!P5 IMAD.MOV.U32 R7, RZ, RZ, R3 ;  /* 0x000000ffff07d224 */ /* 0x000fe200078e0003 */
[----:B------:R-:W-:Y:S01]  /*1d310*/  ISETP.LT.OR P3, PT, R0, 0x12, !P2 ;  /* 0x000000120000780c */ /* 0x000fe20005761670 */
[----:B------:R-:W-:Y:S01]  /*1d320*/  IMAD.U32 R11, RZ, RZ, UR6 ;  /* 0x00000006ff0b7e24 */ /* 0x000fe2000f8e00ff */
[----:B------:R-:W-:Y:S01]  /*1d330*/  @!UP0 UIMAD UR4, UR7, 0xc0, URZ ;  /* 0x000000c0070488a4 */ /* 0x000fe2000f8e023f */
[----:B------:R-:W-:Y:S01]  /*1d340*/  @!P5 IMAD.WIDE.U32 R6, R9, 0xc0, R6 ;  /* 0x000000c00906d825 */ /* 0x000fe200078e0006 */
[----:B------:R-:W-:-:S03]  /*1d350*/  VOTEU.ALL UP0, P0 ;  /* 0x00000000003f7886 */ /* 0x000fc60000000000 */
[----:B-----5:R-:W-:Y:S01]  /*1d360*/  FMUL R28, R28, UR13 ;  /* 0x0000000d1c1c7c20 */ /* 0x020fe20008400000 */
[----:B------:R-:W-:Y:S01]  /*1d370*/  FMUL R29, R29, UR13 ;  /* 0x0000000d1d1d7c20 */ /* 0x000fe20008400000 */
[----:B------:R-:W-:Y:S01]  /*1d380*/  @!P0 IMAD.MOV.U32 R8, RZ, RZ, R4 ;  /* 0x000000ffff088224 */ /* 0x000fe200078e0004 */
[----:B-1----:R-:W-:Y:S01]  /*1d390*/  @!P5 IADD3 R6, P6, R6, R18, RZ ;  /* 0x000000120606d210 */ /* 0x002fe20007fde0ff */
[----:B------:R-:W-:Y:S02]  /*1d3a0*/  @!P0 IMAD.MOV.U32 R9, RZ, RZ, R3 ;  /* 0x000000ffff098224 */ /* 0x000fe400078e0003 */
[----:B------:R-:W-:Y:S01]  /*1d3b0*/  FMUL R30, R30, UR13 ;  /* 0x0000000d1e1e7c20 */ /* 0x000fe20008400000 */
[----:B------:R-:W-:Y:S01]  /*1d3c0*/  F2FP.SATFINITE.E4M3.F32.PACK_AB_MERGE_C R29, RZ, R29, RZ ;  /* 0x0000001dff1d723e */ /* 0x000fe200048070ff */
[----:B------:R-:W0:Y:S01]  /*1d3d0*/  @!P4 LDC.64 R14, c[0x0][0x650] ;  /* 0x00019400ff0ecb82 */ /* 0x000e220000000a00 */
[----:B------:R-:W-:Y:S01]  /*1d3e0*/  @!P0 IMAD.WIDE.U32 R8, R11, 0xc0, R8 ;  /* 0x000000c00b088825 */ /* 0x000fe200078e0008 */
[----:B------:R-:W-:Y:S01]  /*1d3f0*/  @!P5 IADD3.X R7, R19, UR4, R7, P6, !PT ;  /* 0x000000041307dc10 */ /* 0x000fe2000b7fe407 */
[----:B------:R-:W-:Y:S01]  /*1d400*/  @!UP0 UIMAD UR4, UR7, 0xc0, URZ ;  /* 0x000000c0070488a4 */ /* 0x000fe2000f8e023f */
[----:B------:R-:W-:Y:S01]  /*1d410*/  F2FP.SATFINITE.E4M3.F32.PACK_AB_MERGE_C R11, RZ, R28, RZ ;  /* 0x0000001cff0b723e */ /* 0x000fe200048070ff */
[----:B------:R-:W-:Y:S01]  /*1d420*/  BSSY B0, `(.L_x_35) ;  /* 0x0000017000007945 */ /* 0x000fe20003800000 */
[----:B---3--:R-:W-:Y:S01]  /*1d430*/  @!P0 IADD3 R8, P6, R8, R20, RZ ;  /* 0x0000001408088210 */ /* 0x008fe20007fde0ff */
[----:B------:R-:W-:Y:S01]  /*1d440*/  FMUL R31, R31, UR13 ;  /* 0x0000000d1f1f7c20 */ /* 0x000fe20008400000 */
[----:B------:R-:W1:Y:S01]  /*1d450*/  @!P3 LDC.64 R16, c[0x0][0x650] ;  /* 0x00019400ff10bb82 */ /* 0x000e620000000a00 */
[----:B------:R2:W-:Y:S01]  /*1d460*/  @!P5 STG.E.U8 desc[UR14][R6.64+0x8], R11 ;  /* 0x0000080b0600d986 */ /* 0x0005e2000c10110e */
[----:B------:R-:W-:-:S02]  /*1d470*/  @!P0 IADD3.X R9, R21, UR4, R9, P6, !PT ;  /* 0x0000000415098c10 */ /* 0x000fc4000b7fe409 */
[C---:B------:R-:W-:Y:S02]  /*1d480*/  ISETP.LT.OR P6, PT, R0.reuse, 0x9, !P1 ;  /* 0x000000090000780c */ /* 0x040fe40004fc1670 */
[----:B------:R-:W-:Y:S01]  /*1d490*/  ISETP.LT.OR P5, PT, R0, 0xa, !P1 ;  /* 0x0000000a0000780c */ /* 0x000fe20004fa1670 */
[----:B------:R2:W-:Y:S01]  /*1d4a0*/  @!P0 STG.E.U8 desc[UR14][R8.64+0x9], R29 ;  /* 0x0000091d08008986 */ /* 0x0005e2000c10110e */
[----:B------:R-:W-:-:S09]  /*1d4b0*/  F2FP.SATFINITE.E4M3.F32.PACK_AB_MERGE_C R13, RZ, R30, RZ ;  /* 0x0000001eff0d723e */ /* 0x000fd200048070ff */
[----:B------:R-:W-:Y:S05]  /*1d4c0*/  @P6 BRA `(.L_x_36) ;  /* 0x0000000000306947 */ /* 0x000fea0003800000 */
[----:B--2---:R-:W-:Y:S01]  /*1d4d0*/  IMAD.U32 R9, RZ, RZ, UR6 ;  /* 0x00000006ff097e24 */ /* 0x004fe2000f8e00ff */
        /* <DEDUP_REMOVED lines=11> */
.L_x_36:
[----:B------:R-:W-:Y:S05]  /*1d590*/  BSYNC B0 ;  /* 0x0000000000007941 */ /* 0x000fea0003800000 */
.L_x_35:
[----:B------:R-:W-:Y:S01]  /*1d5a0*/  BSSY B0, `(.L_x_37) ;  /* 0x000000f000007945 */ /* 0x000fe20003800000 */
[----:B------:R-:W-:-:S03]  /*1d5b0*/  F2FP.SATFINITE.E4M3.F32.PACK_AB_MERGE_C R31, RZ, R31, RZ ;  /* 0x0000001fff1f723e */ /* 0x000fc600048070ff */
[----:B------:R-:W-:Y:S05]  /*1d5c0*/  @P5 BRA `(.L_x_38) ;  /* 0x0000000000305947 */ /* 0x000fea0003800000 */
[----:B--2---:R-:W-:Y:S01]  /*1d5d0*/  IMAD.U32 R9, RZ, RZ, UR6 ;  /* 0x00000006ff097e24 */ /* 0x004fe2000f8e00ff */
[----:B------:R-:W-:Y:S01]  /*1d5e0*/  UIMAD UR4, UR7, 0xc0, URZ ;  /* 0x000000c0070478a4 */ /* 0x000fe2000f8e023f */
[----:B---3--:R-:W-:Y:S01]  /*1d5f0*/  IMAD.MOV.U32 R6, RZ, RZ, R4 ;  /* 0x000000ffff067224 */ /* 0x008fe200078e0004 */
        /* <DEDUP_REMOVED lines=9> */
.L_x_38:
[----:B------:R-:W-:Y:S05]  /*1d690*/  BSYNC B0 ;  /* 0x0000000000007941 */ /* 0x000fea0003800000 */
.L_x_37:
[----:B--2---:R-:W-:Y:S01]  /*1d6a0*/  IMAD.U32 R9, RZ, RZ, UR6 ;  /* 0x00000006ff097e24 */ /* 0x004fe2000f8e00ff */
[----:B------:R-:W-:Y:S01]  /*1d6b0*/  VOTEU.ALL UP0, P4 ;  /* 0x00000000003f7886 */ /* 0x000fe20002000000 */
[----:B---34-:R-:W-:Y:S01]  /*1d6c0*/  @!P4 IMAD.MOV.U32 R6, RZ, RZ, R4 ;  /* 0x000000ffff06c224 */ /* 0x018fe200078e0004 */
[C---:B------:R-:W-:Y:S01]  /*1d6d0*/  ISETP.LT.OR P5, PT, R0.reuse, 0x19, !P2 ;  /* 0x000000190000780c */ /* 0x040fe200057a1670 */
[----:B------:R-:W-:Y:S01]  /*1d6e0*/  @!P4 IMAD.MOV.U32 R7, RZ, RZ, R3 ;  /* 0x000000ffff07c224 */ /* 0x000fe200078e0003 */
[----:B------:R-:W-:Y:S01]  /*1d6f0*/  ISETP.LT.OR P0, PT, R0, 0x1a, !P2 ;  /* 0x0000001a0000780c */ /* 0x000fe20005701670 */
[----:B------:R-:W-:Y:S01]  /*1d700*/  IMAD.U32 R11, RZ, RZ, UR6 ;  /* 0x00000006ff0b7e24 */ /* 0x000fe2000f8e00ff */
[----:B------:R-:W-:Y:S01]  /*1d710*/  @!UP0 UIMAD UR4, UR7, 0xc0, URZ ;  /* 0x000000c0070488a4 */ /* 0x000fe2000f8e023f */
[----:B------:R-:W-:Y:S01]  /*1d720*/  @!P4 IMAD.WIDE.U32 R6, R9, 0xc0, R6 ;  /* 0x000000c00906c825 */ /* 0x000fe200078e0006 */
[----:B------:R-:W-:-:S03]  /*1d730*/  VOTEU.ALL UP0, P3 ;  /* 0x00000000003f7886 */ /* 0x000fc60001800000 */
[----:B------:R-:W-:Y:S01]  /*1d740*/  FMUL R32, R32, UR13 ;  /* 0x0000000d20207c20 */ /* 0x000fe20008400000 */
[----:B------:R-:W-:Y:S01]  /*1d750*/  FMUL R33, R33, UR13 ;  /* 0x0000000d21217c20 */ /* 0x000fe20008400000 */
[----:B------:R-:W-:Y:S01]  /*1d760*/  @!P3 IMAD.MOV.U32 R8, RZ, RZ, R4 ;  /* 0x000000ffff08b224 */ /* 0x000fe200078e0004 */
[----:B0-----:R-:W-:Y:S01]  /*1d770*/  @!P4 IADD3 R6, P6, R6, R14, RZ ;  /* 0x0000000e0606c210 */ /* 0x001fe20007fde0ff */
[----:B------:R-:W-:Y:S02]  /*1d780*/  @!P3 IMAD.MOV.U32 R9, RZ, RZ, R3 ;  /* 0x000000ffff09b224 */ /* 0x000fe400078e0003 */
[----:B------:R-:W-:Y:S01]  /*1d790*/  FMUL R34, R34, UR13 ;  /* 0x0000000d22227c20 */ /* 0x000fe20008400000 */
[----:B------:R-:W-:Y:S01]  /*1d7a0*/  F2FP.SATFINITE.E4M3.F32.PACK_AB_MERGE_C R33, RZ, R33, RZ ;  /* 0x00000021ff21723e */ /* 0x000fe200048070ff */
[----:B------:R-:W-:Y:S01]  /*1d7b0*/  BSSY B0, `(.L_x_39) ;  /* 0x000001c000007945 */ /* 0x000fe20003800000 */
[----:B------:R-:W-:Y:S01]  /*1d7c0*/  @!P3 IMAD.WIDE.U32 R8, R11, 0xc0, R8 ;  /* 0x000000c00b08b825 */ /* 0x000fe200078e0008 */
[----:B------:R-:W-:Y:S01]  /*1d7d0*/  @!P4 IADD3.X R7, R15, UR4, R7, P6, !PT ;  /* 0x000000040f07cc10 */ /* 0x000fe2000b7fe407 */
[----:B------:R-:W-:Y:S01]  /*1d7e0*/  @!UP0 UIMAD UR4, UR7, 0xc0, URZ ;  /* 0x000000c0070488a4 */ /* 0x000fe2000f8e023f */
[----:B------:R-:W-:Y:S01]  /*1d7f0*/  F2FP.SATFINITE.E4M3.F32.PACK_AB_MERGE_C R11, RZ, R32, RZ ;  /* 0x00000020ff0b723e */ /* 0x000fe200048070ff */
[----:B------:R-:W0:Y:S01]  /*1d800*/  @!P5 LDC.64 R14, c[0x0][0x650] ;  /* 0x00019400ff0edb82 */ /* 0x000e220000000a00 */
[----:B-1----:R-:W-:Y:S01]  /*1d810*/  @!P3 IADD3 R8, P6, R8, R16, RZ ;  /* 0x000000100808b210 */ /* 0x002fe20007fde0ff */
[----:B------:R-:W-:Y:S01]  /*1d820*/  FMUL R35, R35, UR13 ;  /* 0x0000000d23237c20 */ /* 0x000fe20008400000 */
[----:B------:R-:W-:Y:S01]  /*1d830*/  F2FP.SATFINITE.E4M3.F32.PACK_AB_MERGE_C R13, RZ, R34, RZ ;  /* 0x00000022ff0d723e */ /* 0x000fe200048070ff */
[----:B------:R1:W-:Y:S01]  /*1d840*/  @!P4 STG.E.U8 desc[UR14][R6.64+0x10], R11 ;  /* 0x0000100b0600c986 */ /* 0x0003e2000c10110e */
[----:B------:R-:W-:-:S02]  /*1d850*/  @!P3 IADD3.X R9, R17, UR4, R9, P6, !PT ;  /* 0x000000041109bc10 */ /* 0x000fc4000b7fe409 */
[C---:B------:R-:W-:Y:S01]  /*1d860*/  ISETP.LT.OR P6, PT, R0.reuse, 0x11, !P1 ;  /* 0x000000110000780c */ /* 0x040fe20004fc1670 */
[----:B------:R-:W2:Y:S01]  /*1d870*/  @!P0 LDC.64 R18, c[0x0][0x650] ;  /* 0x00019400ff128b82 */ /* 0x000ea20000000a00 */
[----:B------:R-:W-:Y:S01]  /*1d880*/  ISETP.LT.OR P4, PT, R0, 0x12, !P1 ;  /* 0x000000120000780c */ /* 0x000fe20004f81670 */
[----:B------:R1:W-:Y:S10]  /*1d890*/  @!P3 STG.E.U8 desc[UR14][R8.64+0x11], R33 ;  /* 0x000011210800b986 */ /* 0x0003f4000c10110e */
[----:B------:R-:W-:Y:S05]  /*1d8a0*/  @P6 BRA `(.L_x_40) ;  /* 0x0000000000306947 */ /* 0x000fea0003800000 */
[----:B-1----:R-:W-:Y:S01]  /*1d8b0*/  IMAD.U32 R9, RZ, RZ, UR6 ;  /* 0x00000006ff097e24 */ /* 0x002fe2000f8e00ff */
        /* <DEDUP_REMOVED lines=11> */
.L_x_40:
[----:B------:R-:W-:Y:S05]  /*1d970*/  BSYNC B0 ;  /* 0x0000000000007941 */ /* 0x000fea0003800000 */
.L_x_39:
[----:B------:R-:W-:Y:S01]  /*1d980*/  BSSY B0, `(.L_x_41) ;  /* 0x000000f000007945 */ /* 0x000fe20003800000 */
[----:B------:R-:W-:-:S03]  /*1d990*/  F2FP.SATFINITE.E4M3.F32.PACK_AB_MERGE_C R35, RZ, R35, RZ ;  /* 0x00000023ff23723e */ /* 0x000fc600048070ff */
[----:B------:R-:W-:Y:S05]  /*1d9a0*/  @P4 BRA `(.L_x_42) ;  /* 0x0000000000304947 */ /* 0x000fea0003800000 */
[----:B-1----:R-:W-:Y:S01]  /*1d9b0*/  IMAD.U32 R9, RZ, RZ, UR6 ;  /* 0x00000006ff097e24 */ /* 0x002fe2000f8e00ff */
        /* <DEDUP_REMOVED lines=11> */
.L_x_42:
[----:B------:R-:W-:Y:S05]  /*1da70*/  BSYNC B0 ;  /* 0x0000000000007941 */ /* 0x000fea0003800000 */
.L_x_41:
[----:B-1----:R-:W-:Y:S01]  /*1da80*/  IMAD.U32 R9, RZ, RZ, UR6 ;  /* 0x00000006ff097e24 */ /* 0x002fe2000f8e00ff */
        /* <DEDUP_REMOVED lines=22> */
[----:B--2---:R-:W-:Y:S01]  /*1dbf0*/  @!P0 IADD3 R8, P6, R8, R18, RZ ;  /* 0x0000001208088210 */ /* 0x004fe20007fde0ff */
        /* <DEDUP_REMOVED lines=21> */
.L_x_44:
[----:B------:R-:W-:Y:S05]  /*1dd50*/  BSYNC B0 ;  /* 0x0000000000007941 */ /* 0x000fea0003800000 */
.L_x_43:
        /* <DEDUP_REMOVED lines=15> */
.L_x_46:
[----:B------:R-:W-:Y:S05]  /*1de50*/  BSYNC B0 ;  /* 0x0000000000007941 */ /* 0x000fea0003800000 */
.L_x_45:
        /* <DEDUP_REMOVED lines=45> */
.L_x_48:
[----:B------:R-:W-:Y:S05]  /*1e130*/  BSYNC B0 ;  /* 0x0000000000007941 */ /* 0x000fea0003800000 */
.L_x_47:
        /* <DEDUP_REMOVED lines=15> */
.L_x_50:
[----:B------:R-:W-:Y:S05]  /*1e230*/  BSYNC B0 ;  /* 0x0000000000007941 */ /* 0x000fea0003800000 */
.L_x_49:
        /* <DEDUP_REMOVED lines=45> */
.L_x_52:
[----:B------:R-:W-:Y:S05]  /*1e510*/  BSYNC B0 ;  /* 0x0000000000007941 */ /* 0x000fea0003800000 */
.L_x_51:
        /* <DEDUP_REMOVED lines=15> */
.L_x_54:
[----:B------:R-:W-:Y:S05]  /*1e610*/  BSYNC B0 ;  /* 0x0000000000007941 */ /* 0x000fea0003800000 */
.L_x_53:
        /* <DEDUP_REMOVED lines=45> */
.L_x_56:
[----:B------:R-:W-:Y:S05]  /*1e8f0*/  BSYNC B0 ;  /* 0x0000000000007941 */ /* 0x000fea0003800000 */
.L_x_55:
        /* <DEDUP_REMOVED lines=15> */
.L_x_58:
[----:B------:R-:W-:Y:S05]  /*1e9f0*/  BSYNC B0 ;  /* 0x0000000000007941 */ /* 0x000fea0003800000 */
.L_x_57:
        /* <DEDUP_REMOVED lines=45> */
.L_x_60:
[----:B------:R-:W-:Y:S05]  /*1ecd0*/  BSYNC B0 ;  /* 0x0000000000007941 */ /* 0x000fea0003800000 */
.L_x_59:
        /* <DEDUP_REMOVED lines=15> */
.L_x_62:
[----:B------:R-:W-:Y:S05]  /*1edd0*/  BSYNC B0 ;  /* 0x0000000000007941 */ /* 0x000fea0003800000 */
.L_x_61:
        /* <DEDUP_REMOVED lines=45> */
.L_x_64:
[----:B------:R-:W-:Y:S05]  /*1f0b0*/  BSYNC B0 ;  /* 0x0000000000007941 */ /* 0x000fea0003800000 */
.L_x_63:
        /* <DEDUP_REMOVED lines=15> */
.L_x_66:
[----:B------:R-:W-:Y:S05]  /*1f1b0*/  BSYNC B0 ;  /* 0x0000000000007941 */ /* 0x000fea0003800000 */
.L_x_65:
        /* <DEDUP_REMOVED lines=45> */
.L_x_68:
[----:B------:R-:W-:Y:S05]  /*1f490*/  BSYNC B0 ;  /* 0x0000000000007941 */ /* 0x000fea0003800000 */
.L_x_67:
        /* <DEDUP_REMOVED lines=15> */
.L_x_70:
[----:B------:R-:W-:Y:S05]  /*1f590*/  BSYNC B0 ;  /* 0x0000000000007941 */ /* 0x000fea0003800000 */
.L_x_69:
        /* <DEDUP_REMOVED lines=45> */
.L_x_72:
[----:B------:R-:W-:Y:S05]  /*1f870*/  BSYNC B0 ;  /* 0x0000000000007941 */ /* 0x000fea0003800000 */
.L_x_71:
        /* <DEDUP_REMOVED lines=15> */
.L_x_74:
[----:B------:R-:W-:Y:S05]  /*1f970*/  BSYNC B0 ;  /* 0x0000000000007941 */ /* 0x000fea0003800000 */
.L_x_73:
        /* <DEDUP_REMOVED lines=45> */
.L_x_76:
[----:B------:R-:W-:Y:S05]  /*1fc50*/  BSYNC B0 ;  /* 0x0000000000007941 */ /* 0x000fea0003800000 */
.L_x_75:
        /* <DEDUP_REMOVED lines=15> */
.L_x_78:
[----:B------:R-:W-:Y:S05]  /*1fd50*/  BSYNC B0 ;  /* 0x0000000000007941 */ /* 0x000fea0003800000 */
.L_x_77:
        /* <DEDUP_REMOVED lines=45> */
.L_x_80:
[----:B------:R-:W-:Y:S05]  /*20030*/  BSYNC B0 ;  /* 0x0000000000007941 */ /* 0x000fea0003800000 */
.L_x_79:
        /* <DEDUP_REMOVED lines=15> */
.L_x_82:
[----:B------:R-:W-:Y:S05]  /*20130*/  BSYNC B0 ;  /* 0x0000000000007941 */ /* 0x000fea0003800000 */
.L_x_81:
        /* <DEDUP_REMOVED lines=45> */
.L_x_84:
[----:B------:R-:W-:Y:S05]  /*20410*/  BSYNC B0 ;  /* 0x0000000000007941 */ /* 0x000fea0003800000 */
.L_x_83:
        /* <DEDUP_REMOVED lines=15> */
.L_x_86:
[----:B------:R-:W-:Y:S05]  /*20510*/  BSYNC B0 ;  /* 0x0000000000007941 */ /* 0x000fea0003800000 */
.L_x_85:
        /* <DEDUP_REMOVED lines=14> */
[----:B------:R-:W-:Y:S01]  /*20600*/  @!P3 IMAD.MOV.U32 R9, RZ, RZ, R3 ;  /* 0x000000ffff09b224 */ /* 0x000fe200078e0003 */
[----:B------:R-:W-:Y:S01]  /*20610*/  F2FP.SATFINITE.E4M3.F32.PACK_AB_MERGE_C R13, RZ, R80, RZ ;  /* 0x00000050ff0d723e */ /* 0x000fe200048070ff */
[----:B------:R-:W-:Y:S01]  /*20620*/  FMUL R82, R82, UR13 ;  /* 0x0000000d52527c20 */ /* 0x000fe20008400000 */
[----:B------:R-:W-:Y:S01]  /*20630*/  @!P4 IADD3.X R7, R15, UR4, R7, P5, !PT ;  /* 0x000000040f07cc10 */ /* 0x000fe2000affe407 */
[----:B------:R-:W-:Y:S01]  /*20640*/  @!P3 IMAD.WIDE.U32 R8, R11, 0xc0, R8 ;  /* 0x000000c00b08b825 */ /* 0x000fe200078e0008 */
[----:B------:R-:W-:Y:S01]  /*20650*/  @!UP0 UIMAD UR4, UR7, 0xc0, URZ ;  /* 0x000000c0070488a4 */ /* 0x000fe2000f8e023f */
[----:B------:R-:W-:Y:S01]  /*20660*/  F2FP.SATFINITE.E4M3.F32.PACK_AB_MERGE_C R81, RZ, R81, RZ ;  /* 0x00000051ff51723e */ /* 0x000fe200048070ff */
[----:B------:R-:W0:Y:S01]  /*20670*/  @!P0 LDC.64 R14, c[0x0][0x650] ;  /* 0x00019400ff0e8b82 */ /* 0x000e220000000a00 */
[----:B------:R1:W-:Y:S01]  /*20680*/  @!P4 STG.E.U8 desc[UR14][R6.64+0x70], R13 ;  /* 0x0000700d0600c986 */ /* 0x0003e2000c10110e */
[----:B--2---:R-:W-:Y:S01]  /*20690*/  @!P3 IADD3 R8, P5, R8, R16, RZ ;  /* 0x000000100808b210 */ /* 0x004fe20007fbe0ff */
[----:B------:R-:W-:Y:S01]  /*206a0*/  BSSY B0, `(.L_x_87) ;  /* 0x0000018000007945 */ /* 0x000fe20003800000 */
[----:B------:R-:W-:Y:S01]  /*206b0*/  ISETP.LT.OR P4, PT, R0, 0x72, !P1 ;  /* 0x000000720000780c */ /* 0x000fe20004f81670 */
[----:B------:R-:W-:Y:S01]  /*206c0*/  FMUL R83, R83, UR13 ;  /* 0x0000000d53537c20 */ /* 0x000fe20008400000 */
[----:B------:R-:W-:-:S02]  /*206d0*/  @!P3 IADD3.X R9, R17, UR4, R9, P5, !PT ;  /* 0x000000041109bc10 */ /* 0x000fc4000affe409 */
[----:B------:R-:W2:Y:S01]  /*206e0*/  @!P2 LDC.64 R18, c[0x0][0x650] ;  /* 0x00019400ff12ab82 */ /* 0x000ea20000000a00 */
[----:B------:R-:W-:Y:S02]  /*206f0*/  ISETP.LT.OR P5, PT, R0, 0x71, !P1 ;  /* 0x000000710000780c */ /* 0x000fe40004fa1670 */
[----:B------:R3:W-:Y:S01]  /*20700*/  @!P3 STG.E.U8 desc[UR14][R8.64+0x71], R81 ;  /* 0x000071510800b986 */ /* 0x0007e2000c10110e */
[----:B-1----:R-:W-:Y:S01]  /*20710*/  @!P0 IMAD.MOV.U32 R6, RZ, RZ, R4 ;  /* 0x000000ffff068224 */ /* 0x002fe200078e0004 */
[----:B------:R-:W-:Y:S01]  /*20720*/  F2FP.SATFINITE.E4M3.F32.PACK_AB_MERGE_C R13, RZ, R82, RZ ;  /* 0x00000052ff0d723e */ /* 0x000fe200048070ff */
[----:B------:R-:W-:Y:S02]  /*20730*/  @!P0 IMAD.MOV.U32 R7, RZ, RZ, R3 ;  /* 0x000000ffff078224 */ /* 0x000fe400078e0003 */
[----:B------:R-:W-:-:S06]  /*20740*/  @!P0 IMAD.WIDE.U32 R10, R11, 0xc0, R6 ;  /* 0x000000c00b0a8825 */ /* 0x000fcc00078e0006 */
[----:B------:R-:W-:Y:S05]  /*20750*/  @P5 BRA `(.L_x_88) ;  /* 0x0000000000305947 */ /* 0x000fea0003800000 */
[----:B---3--:R-:W-:Y:S01]  /*20760*/  IMAD.U32 R9, RZ, RZ, UR6 ;  /* 0x00000006ff097e24 */ /* 0x008fe2000f8e00ff */
        /* <DEDUP_REMOVED lines=11> */
.L_x_88:
[----:B------:R-:W-:Y:S05]  /*20820*/  BSYNC B0 ;  /* 0x0000000000007941 */ /* 0x000fea0003800000 */
.L_x_87:
[----:B------:R-:W-:Y:S01]  /*20830*/  BSSY B0, `(.L_x_89) ;  /* 0x0000010000007945 */ /* 0x000fe20003800000 */
[----:B-1----:R-:W-:Y:S01]  /*20840*/  IMAD.U32 R13, RZ, RZ, UR6 ;  /* 0x00000006ff0d7e24 */ /* 0x002fe2000f8e00ff */
[----:B------:R-:W-:Y:S02]  /*20850*/  F2FP.SATFINITE.E4M3.F32.PACK_AB_MERGE_C R83, RZ, R83, RZ ;  /* 0x00000053ff53723e */ /* 0x000fe400048070ff */
        /* <DEDUP_REMOVED lines=13> */
.L_x_90:
[----:B------:R-:W-:Y:S05]  /*20930*/  BSYNC B0 ;  /* 0x0000000000007941 */ /* 0x000fea0003800000 */
.L_x_89:
[----:B------:R-:W-:Y:S01]  /*20940*/  VOTEU.ALL UP0, P0 ;  /* 0x00000000003f7886 */ /* 0x000fe20000000000 */
[----:B-1----:R-:W-:Y:S01]  /*20950*/  @!P2 IMAD.MOV.U32 R6, RZ, RZ, R4 ;  /* 0x000000ffff06a224 */ /* 0x002fe200078e0004 */
[----:B------:R-:W-:Y:S01]  /*20960*/  VOTEU.ALL UP1, P2 ;  /* 0x00000000003f7886 */ /* 0x000fe20001020000 */
[----:B------:R-:W-:Y:S02]  /*20970*/  @!P2 IMAD.MOV.U32 R7, RZ, RZ, R3 ;  /* 0x000000ffff07a224 */ /* 0x000fe400078e0003 */
[----:B------:R-:W-:Y:S01]  /*20980*/  FMUL R84, R84, UR13 ;  /* 0x0000000d54547c20 */ /* 0x000fe20008400000 */
[----:B------:R-:W-:Y:S01]  /*20990*/  @!UP0 UIMAD UR4, UR7, 0xc0, URZ ;  /* 0x000000c0070488a4 */ /* 0x000fe2000f8e023f */
[----:B------:R-:W-:Y:S01]  /*209a0*/  FMUL R85, R85, UR13 ;  /* 0x0000000d55557c20 */ /* 0x000fe20008400000 */
[----:B---3--:R-:W-:Y:S01]  /*209b0*/  @!P2 IMAD.WIDE.U32 R8, R13, 0xc0, R6 ;  /* 0x000000c00d08a825 */ /* 0x008fe200078e0006 */
[----:B------:R-:W-:Y:S01]  /*209c0*/  @!UP1 UIMAD UR9, UR7, 0xc0, URZ ;  /* 0x000000c0070998a4 */ /* 0x000fe2000f8e023f */
[----:B0-----:R-:W-:-:S02]  /*209d0*/  @!P0 IADD3 R6, P3, R10, R14, RZ ;  /* 0x0000000e0a068210 */ /* 0x001fc40007f7e0ff */
[----:B------:R-:W-:Y:S01]  /*209e0*/  FMUL R86, R86, UR13 ;  /* 0x0000000d56567c20 */ /* 0x000fe20008400000 */
[----:B------:R-:W-:Y:S01]  /*209f0*/  F2FP.SATFINITE.E4M3.F32.PACK_AB_MERGE_C R85, RZ, R85, RZ ;  /* 0x00000055ff55723e */ /* 0x000fe200048070ff */
[----:B------:R-:W-:Y:S01]  /*20a00*/  BSSY B0, `(.L_x_91) ;  /* 0x0000018000007945 */ /* 0x000fe20003800000 */
[----:B--2---:R-:W-:Y:S01]  /*20a10*/  @!P2 IADD3 R8, P4, R8, R18, RZ ;  /* 0x000000120808a210 */ /* 0x004fe20007f9e0ff */
[----:B------:R-:W-:Y:S01]  /*20a20*/  FMUL R87, R87, UR13 ;  /* 0x0000000d57577c20 */ /* 0x000fe20008400000 */
[----:B------:R-:W-:Y:S02]  /*20a30*/  @!P0 IADD3.X R7, R15, UR4, R11, P3, !PT ;  /* 0x000000040f078c10 */ /* 0x000fe40009ffe40b */
[----:B------:R-:W-:Y:S02]  /*20a40*/  F2FP.SATFINITE.E4M3.F32.PACK_AB_MERGE_C R11, RZ, R84, RZ ;  /* 0x00000054ff0b723e */ /* 0x000fe400048070ff */
[----:B------:R-:W-:Y:S02]  /*20a50*/  @!P2 IADD3.X R9, R19, UR9, R9, P4, !PT ;  /* 0x000000091309ac10 */ /* 0x000fe4000a7fe409 */
[C---:B------:R-:W-:Y:S01]  /*20a60*/  ISETP.LT.OR P5, PT, R0.reuse, 0x79, !P1 ;  /* 0x000000790000780c */ /* 0x040fe20004fa1670 */
[----:B------:R0:W-:Y:S01]  /*20a70*/  @!P0 STG.E.U8 desc[UR14][R6.64+0x78], R11 ;  /* 0x0000780b06008986 */ /* 0x0001e2000c10110e */
[----:B------:R-:W-:-:S02]  /*20a80*/  ISETP.LT.OR P1, PT, R0, 0x7a, !P1 ;  /* 0x0000007a0000780c */ /* 0x000fc40004f21670 */
[----:B------:R-:W-:Y:S01]  /*20a90*/  F2FP.SATFINITE.E4M3.F32.PACK_AB_MERGE_C R13, RZ, R86, RZ ;  /* 0x00000056ff0d723e */ /* 0x000fe200048070ff */
[----:B------:R0:W-:Y:S08]  /*20aa0*/  @!P2 STG.E.U8 desc[UR14][R8.64+0x79], R85 ;  /* 0x000079550800a986 */ /* 0x0001f0000c10110e */
[----:B------:R-:W-:Y:S05]  /*20ab0*/  @P5 BRA `(.L_x_92) ;  /* 0x0000000000305947 */ /* 0x000fea0003800000 */
[----:B0-----:R-:W-:Y:S01]  /*20ac0*/  IMAD.U32 R9, RZ, RZ, UR6 ;  /* 0x00000006ff097e24 */ /* 0x001fe2000f8e00ff */
        /* <DEDUP_REMOVED lines=11> */
.L_x_92:
[----:B------:R-:W-:Y:S05]  /*20b80*/  BSYNC B0 ;  /* 0x0000000000007941 */ /* 0x000fea0003800000 */
.L_x_91:
[----:B------:R-:W-:Y:S05]  /*20b90*/  @P1 EXIT ;  /* 0x000000000000194d */ /* 0x000fea0003800000 */
[----:B------:R-:W-:Y:S01]  /*20ba0*/  IMAD.U32 R5, RZ, RZ, UR6 ;  /* 0x00000006ff057e24 */ /* 0x000fe2000f8e00ff */
[----:B------:R-:W-:Y:S01]  /*20bb0*/  UIMAD UR4, UR7, 0xc0, URZ ;  /* 0x000000c0070478a4 */ /* 0x000fe2000f8e023f */
[----:B------:R-:W-:Y:S01]  /*20bc0*/  IMAD.MOV.U32 R2, RZ, RZ, R4 ;  /* 0x000000ffff027224 */ /* 0x000fe200078e0004 */
[----:B------:R-:W-:Y:S01]  /*20bd0*/  ULDC.64 UR10, c[0x0][0x650] ;  /* 0x00019400000a7ab9 */ /* 0x000fe20000000a00 */
[----:B------:R-:W-:Y:S01]  /*20be0*/  F2FP.SATFINITE.E4M3.F32.PACK_AB_MERGE_C R87, RZ, R87, RZ ;  /* 0x00000057ff57723e */ /* 0x000fe200048070ff */
[----:B------:R-:W-:Y:S02]  /*20bf0*/  IMAD.U32 R0, RZ, RZ, UR11 ;  /* 0x0000000bff007e24 */ /* 0x000fe4000f8e00ff */
[----:B------:R-:W-:-:S04]  /*20c00*/  IMAD.WIDE.U32 R2, R5, 0xc0, R2 ;  /* 0x000000c005027825 */ /* 0x000fc800078e0002 */
[----:B------:R-:W-:Y:S02]  /*20c10*/  IMAD.U32 R5, RZ, RZ, UR10 ;  /* 0x0000000aff057e24 */ /* 0x000fe4000f8e00ff */
[----:B------:R-:W-:-:S03]  /*20c20*/  VIADD R3, R3, UR4 ;  /* 0x0000000403037c36 */ /* 0x000fc60008000000 */
[----:B------:R-:W-:-:S04]  /*20c30*/  IADD3 R2, P0, P1, R2, UR8, R5 ;  /* 0x0000000802027c10 */ /* 0x000fc8000f91e005 */
[----:B------:R-:W-:-:S05]  /*20c40*/  IADD3.X R3, R3, UR5, R0, P0, P1 ;  /* 0x0000000503037c10 */ /* 0x000fca00087e2400 */
[----:B------:R-:W-:Y:S01]  /*20c50*/  STG.E.U8 desc[UR14][R2.64+0x79], R87 ;  /* 0x0000795702007986 */ /* 0x000fe2000c10110e */
[----:B------:R-:W-:Y:S05]  /*20c60*/  EXIT ;  /* 0x000000000000794d */ /* 0x000fea0003800000 */
.L_x_14:
[----:B------:R-:W-:-:S13]  /*20c70*/  ISETP.NE.AND P0, PT, RZ, UR7, PT ;  /* 0x00000007ff007c0c */ /* 0x000fda000bf05270 */
[----:B------:R-:W-:Y:S05]  /*20c80*/  @P0 EXIT ;  /* 0x000000000000094d */ /* 0x000fea0003800000 */
[----:B------:R-:W-:-:S13]  /*20c90*/  ELECT P0, URZ, PT ;  /* 0x00000000003f782f */ /* 0x000fda0003800000 */
[----:B------:R-:W-:Y:S05]  /*20ca0*/  @!P0 BRA `(.L_x_93) ;  /* 0x0000000800188947 */ /* 0x000fea0003800000 */
[----:B------:R-:W-:-:S06]  /*20cb0*/  UISETP.GE.AND UP0, UPT, UR5, 0x1, UPT ;  /* 0x000000010500788c */ /* 0x000fcc000bf06270 */
[----:B------:R-:W-:-:S13]  /*20cc0*/  PLOP3.LUT P0, PT, PT, PT, UP0, 0x80, 0x0 ;  /* 0x000000000000781c */ /* 0x000fda0003f0f008 */
[----:B------:R-:W-:Y:S05]  /*20cd0*/  @!P0 BRA `(.L_x_93) ;  /* 0x00000008000c8947 */ /* 0x000fea0003800000 */
[----:B------:R-:W0:Y:S01]  /*20ce0*/  S2R R3, SR_CgaCtaId ;  /* 0x0000000000037919 */ /* 0x000e220000008800 */
[----:B------:R-:W-:Y:S01]  /*20cf0*/  LOP3.LUT P0, RZ, R4, 0x1f, RZ, 0xc0, !PT ;  /* 0x0000001f04ff7812 */ /* 0x000fe2000780c0ff */
[----:B------:R-:W-:Y:S01]  /*20d00*/  IMAD.SHL.U32 R22, R7, 0x100, RZ ;  /* 0x0000010007167824 */ /* 0x000fe200078e00ff */
[----:B------:R-:W-:Y:S01]  /*20d10*/  ULDC UR8, c[0x0][0x384] ;  /* 0x0000e10000087ab9 */ /* 0x000fe20000000800 */
[C---:B------:R-:W-:Y:S01]  /*20d20*/  ISETP.NE.AND P1, PT, R11.reuse, RZ, PT ;  /* 0x000000ff0b00720c */ /* 0x040fe20003f25270 */
[----:B------:R-:W-:Y:S01]  /*20d30*/  UIADD3 UR7, UR5, 0x1, URZ ;  /* 0x0000000105077890 */ /* 0x000fe2000fffe03f */
[----:B------:R-:W-:Y:S01]  /*20d40*/  ISETP.NE.OR P0, PT, R11, RZ, !P0 ;  /* 0x000000ff0b00720c */ /* 0x000fe20004705670 */
[----:B------:R-:W-:Y:S01]  /*20d50*/  IMAD.U32 R11, RZ, RZ, UR6 ;  /* 0x00000006ff0b7e24 */ /* 0x000fe2000f8e00ff */
[----:B------:R-:W-:Y:S01]  /*20d60*/  ULDC UR9, c[0x0][0x388] ;  /* 0x0000e20000097ab9 */ /* 0x000fe20000000800 */
[----:B------:R-:W-:Y:S01]  /*20d70*/  IMAD.HI.U32 R4, R22, UR8, RZ ;  /* 0x0000000816047c27 */ /* 0x000fe2000f8e00ff */
[----:B------:R-:W-:-:S03]  /*20d80*/  CS2R R6, SRZ ;  /* 0x0000000000067805 */ /* 0x000fc6000001ff00 */
[----:B------:R-:W-:Y:S01]  /*20d90*/  IMAD.MOV.U32 R5, RZ, RZ, 0x1 ;  /* 0x00000001ff057424 */ /* 0x000fe200078e00ff */
[----:B------:R-:W-:Y:S01]  /*20da0*/  SHF.R.U32.HI R4, RZ, UR9, R4 ;  /* 0x00000009ff047c19 */ /* 0x000fe20008011604 */
[----:B------:R-:W-:Y:S02]  /*20db0*/  IMAD.MOV.U32 R10, RZ, RZ, RZ ;  /* 0x000000ffff0a7224 */ /* 0x000fe400078e00ff */
[----:B------:R-:W-:Y:S02]  /*20dc0*/  IMAD.U32 R19, RZ, RZ, UR7 ;  /* 0x00000007ff137e24 */ /* 0x000fe4000f8e00ff */
[----:B0-----:R-:W-:-:S05]  /*20dd0*/  IMAD.SHL.U32 R0, R3, 0x40, RZ ;  /* 0x0000004003007824 */ /* 0x001fca00078e00ff */
[----:B------:R-:W-:-:S05]  /*20de0*/  LOP3.LUT R0, R0, 0x40, RZ, 0xc0, !PT ;  /* 0x0000004000007812 */ /* 0x000fca00078ec0ff */
[----:B------:R-:W-:Y:S01]  /*20df0*/  IMAD R2, R9, 0x80, R0 ;  /* 0x0000008009027824 */ /* 0x000fe200078e0200 */
[----:B------:R-:W-:Y:S01]  /*20e00*/  CS2R R8, SRZ ;  /* 0x0000000000087805 */ /* 0x000fe2000001ff00 */
[----:B------:R-:W-:Y:S01]  /*20e10*/  IMAD.SHL.U32 R0, R3, 0x1000, RZ ;  /* 0x0000100003007824 */ /* 0x000fe200078e00ff */
[----:B------:R-:W-:-:S04]  /*20e20*/  LOP3.LUT R3, R11, 0x2, RZ, 0xfc, !PT ;  /* 0x000000020b037812 */ /* 0x000fc800078efcff */
[----:B------:R-:W-:-:S07]  /*20e30*/  LOP3.LUT R0, R0, 0x1000, RZ, 0xc0, !PT ;  /* 0x0000100000007812 */ /* 0x000fce00078ec0ff */
.L_x_97:
[----:B------:R-:W0:Y:S01]  /*20e40*/  S2R R12, SR_CgaCtaId ;  /* 0x00000000000c7919 */ /* 0x000e220000008800 */
[----:B------:R-:W-:-:S04]  /*20e50*/  MOV R11, 0x400 ;  /* 0x00000400000b7802 */ /* 0x000fc80000000f00 */
[----:B0-----:R-:W-:Y:S02]  /*20e60*/  LEA R24, R12, R11, 0x18 ;  /* 0x0000000b0c187211 */ /* 0x001fe400078ec0ff */
[----:B------:R-:W-:-:S03]  /*20e70*/  SHF.L.U32 R11, R5, 0x1f, RZ ;  /* 0x0000001f050b7819 */ /* 0x000fc600000006ff */
[----:B------:R-:W-:-:S07]  /*20e80*/  IMAD R20, R7, 0x8, R24 ;  /* 0x0000000807147824 */ /* 0x000fce00078e0218 */
.L_x_94:
[----:B0-----:R0:W1:Y:S02]  /*20e90*/  SYNCS.PHASECHK.TRANS64.TRYWAIT P2, [R20+URZ+0x36048], R11 ;  /* 0x0360480b140075a7 */ /* 0x001064000804017f */
[----:B-1----:R-:W-:Y:S05]  /*20ea0*/  @!P2 NANOSLEEP.SYNCS 0x989680 ;  /* 0x009896800000a95d */ /* 0x002fea0003900000 */
[----:B------:R-:W1:Y:S02]  /*20eb0*/  @!P2 SYNCS.PHASECHK.TRANS64 P2, [R20+URZ+0x36048], R11 ;  /* 0x0360480b1400a5a7 */ /* 0x000e64000804007f */
[----:B-1----:R-:W-:Y:S05]  /*20ec0*/  @!P2 BRA `(.L_x_94) ;  /* 0xfffffffc00f0a947 */ /* 0x002fea000383ffff */
[----:B0-----:R-:W0:Y:S02]  /*20ed0*/  @!P1 LDC R11, c[0x0][0x580] ;  /* 0x00016000ff0b9b82 */ /* 0x001e240000000800 */
[----:B0-----:R0:W-:Y:S02]  /*20ee0*/  @!P1 SYNCS.ARRIVE.TRANS64 RZ, [R20+URZ+0x36000], R11 ;  /* 0x0360000b14ff99a7 */ /* 0x0011e4000800003f */
[----:B0-----:R-:W-:-:S04]  /*20ef0*/  PRMT R11, R3, 0x9910, RZ ;  /* 0x00009910030b7816 */ /* 0x001fc800000000ff */
[----:B------:R-:W-:-:S13]  /*20f00*/  ISETP.NE.AND P2, PT, R11, 0x2, PT ;  /* 0x000000020b00780c */ /* 0x000fda0003f45270 */
[----:B------:R-:W-:Y:S05]  /*20f10*/  @P2 BRA `(.L_x_95) ;  /* 0x0000000000042947 */ /* 0x000fea0003800000 */
[----:B------:R-:W-:Y:S01]  /*20f20*/  BPT.TRAP 0x1 ;  /* 0x000000040000795c */ /* 0x000fe20000300000 */
.L_x_95:
[----:B------:R-:W-:Y:S05]  /*20f30*/  @P0 BRA `(.L_x_96) ;  /* 0x0000000000040947 */ /* 0x000fea0003800000 */
[----:B------:R-:W-:Y:S01]  /*20f40*/  BPT.TRAP 0x1 ;  /* 0x000000040000795c */ /* 0x000fe20000300000 */
.L_x_96:
[----:B------:R-:W0:Y:S01]  /*20f50*/  LDC R13, c[0x0][0x380] ;  /* 0x0000e000ff0d7b82 */ /* 0x000e220000000800 */
[----:B------:R-:W-:Y:S01]  /*20f60*/  R2UR UR7, R4 ;  /* 0x00000000040772ca */ /* 0x000fe200000e0000 */
[----:B------:R-:W-:Y:S01]  /*20f70*/  ULDC.64 UR8, c[0x0][0x3c8] ;  /* 0x0000f20000087ab9 */ /* 0x000fe20000000a00 */
[----:B------:R-:W-:Y:S01]  /*20f80*/  ULDC UR13, c[0x0][0x38c] ;  /* 0x0000e300000d7ab9 */ /* 0x000fe20000000800 */
[----:B------:R-:W-:Y:S01]  /*20f90*/  ULDC UR25, c[0x0][0x398] ;  /* 0x0000e60000197ab9 */ /* 0x000fe20000000800 */
[----:B------:R-:W-:Y:S01]  /*20fa0*/  UISETP.NE.AND UP0, UPT, UR13, 0x1, UPT ;  /* 0x000000010d00788c */ /* 0x000fe2000bf05270 */
[----:B------:R-:W-:Y:S01]  /*20fb0*/  R2UR UR18, R10 ;  /* 0x000000000a1272ca */ /* 0x000fe200000e0000 */
[----:B------:R-:W-:Y:S01]  /*20fc0*/  VIADD R19, R19, 0xffffffff ;  /* 0xffffffff13137836 */ /* 0x000fe20000000000 */
[----:B------:R-:W1:Y:S01]  /*20fd0*/  LDC.64 R14, c[0x0][0x3f8] ;  /* 0x0000fe00ff0e7b82 */ /* 0x000e620000000a00 */
[----:B------:R-:W-:Y:S01]  /*20fe0*/  R2UR UR31, R24 ;  /* 0x00000000181f72ca */ /* 0x000fe200000e0000 */
[----:B------:R-:W-:Y:S01]  /*20ff0*/  ULDC UR12, c[0x0][0x3ec] ;  /* 0x0000fb00000c7ab9 */ /* 0x000fe20000000800 */
[----:B------:R-:W-:Y:S01]  /*21000*/  R2UR UR17, R20 ;  /* 0x00000000141172ca */ /* 0x000fe200000e0000 */
[----:B------:R-:W-:Y:S01]  /*21010*/  ULDC.64 UR28, c[0x0][0x198] ;  /* 0x00006600001c7ab9 */ /* 0x000fe20000000a00 */
[----:B------:R-:W-:Y:S01]  /*21020*/  R2UR UR16, R7 ;  /* 0x00000000071072ca */ /* 0x000fe200000e0000 */
[----:B------:R-:W-:Y:S01]  /*21030*/  UIADD3 UR24, UP1, UR28, 0xf0, URZ ;  /* 0x000000f01c187890 */ /* 0x000fe2000ff3e03f */
[----:B------:R-:W-:Y:S01]  /*21040*/  ISETP.GT.AND P6, PT, R19, 0x1, PT ;  /* 0x000000011300780c */ /* 0x000fe20003fc4270 */
[----:B------:R-:W1:Y:S01]  /*21050*/  LDC.64 R16, c[0x0][0x3d0] ;  /* 0x0000f400ff107b82 */ /* 0x000e620000000a00 */
[----:B------:R-:W-:Y:S01]  /*21060*/  @UP0 ULDC.64 UR14, c[0x0][0x390] ;  /* 0x0000e400000e0ab9 */ /* 0x000fe20000000a00 */
[----:B------:R-:W-:Y:S01]  /*21070*/  ULDC.64 UR20, c[0x0][0x3f0] ;  /* 0x0000fc0000147ab9 */ /* 0x000fe20000000a00 */
[----:B------:R-:W-:-:S02]  /*21080*/  UIADD3 UR28, UP2, UR28, 0x270, URZ ;  /* 0x000002701c1c7890 */ /* 0x000fc4000ff5e03f */
[----:B------:R-:W-:Y:S01]  /*21090*/  USHF.L.U32 UR18, UR18, 0x6, URZ ;  /* 0x0000000612127899 */ /* 0x000fe2000800063f */
[----:B------:R-:W-:Y:S01]  /*210a0*/  UMOV UR34, 0x30000 ;  /* 0x0003000000227882 */ /* 0x000fe20000000000 */
[----:B0-----:R-:W-:Y:S01]  /*210b0*/  ISETP.NE.AND P2, PT, R13, 0x1, PT ;  /* 0x000000010d00780c */ /* 0x001fe20003f45270 */
[----:B------:R-:W0:Y:S01]  /*210c0*/  LDC R18, c[0x0][0x400] ;  /* 0x00010000ff127b82 */ /* 0x000e220000000800 */
[----:B------:R-:W-:Y:S02]  /*210d0*/  UIADD3 UR17, UR17, 0x36000, URZ ;  /* 0x0003600011117890 */ /* 0x000fe4000fffe03f */
[----:B------:R-:W-:Y:S01]  /*210e0*/  ULEA UR16, UR16, UR31, 0xe ;  /* 0x0000001f10107291 */ /* 0x000fe2000f8e703f */
[----:B------:R-:W-:Y:S01]  /*210f0*/  UMOV UR26, 0x0 ;  /* 0x00000000001a7882 */ /* 0x000fe20000000000 */
[----:B------:R-:W-:-:S07]  /*21100*/  UMOV UR27, 0x10000000 ;  /* 0x10000000001b7882 */ /* 0x000fce0000000000 */
[----:B------:R-:W-:Y:S01]  /*21110*/  @P2 IMAD.U32 R11, RZ, RZ, UR7 ;  /* 0x00000007ff0b2e24 */ /* 0x000fe2000f8e00ff */
[----:B------:R-:W-:Y:S01]  /*21120*/  R2UR UR7, R22 ;  /* 0x00000000160772ca */ /* 0x000fe200000e0000 */
[----:B-1----:R-:W-:-:S03]  /*21130*/  IMAD R12, R8, R16, R15 ;  /* 0x00000010080c7224 */ /* 0x002fc600078e020f */
[----:B------:R-:W-:Y:S01]  /*21140*/  @P2 R2UR UR7, R11 ;  /* 0x000000000b0722ca */ /* 0x000fe200000e0000 */
[----:B------:R-:W-:Y:S02]  /*21150*/  IMAD R11, R9, UR9, R14 ;  /* 0x00000009090b7c24 */ /* 0x000fe4000f8e020e */
[----:B------:R-:W1:Y:S02]  /*21160*/  LDC.64 R14, c[0x0][0x3e0] ;  /* 0x0000f800ff0e7b82 */ /* 0x000e640000000a00 */
[----:B------:R-:W-:Y:S02]  /*21170*/  IMAD.U32 R11, R12, 0x20, R11 ;  /* 0x000000200c0b7824 */ /* 0x000fe400078e000b */
[----:B------:R-:W-:Y:S02]  /*21180*/  VIADD R12, R10, 0x1 ;  /* 0x000000010a0c7836 */ /* 0x000fe40000000000 */
[----:B0-----:R-:W-:-:S03]  /*21190*/  IMAD R10, R6, R17, R18 ;  /* 0x00000011060a7224 */ /* 0x001fc600078e0212 */
[----:B------:R-:W-:Y:S01]  /*211a0*/  ISETP.NE.AND P2, PT, R12, UR4, PT ;  /* 0x000000040c007c0c */ /* 0x000fe2000bf45270 */
[----:B------:R-:W-:Y:S01]  /*211b0*/  UIADD3 UR10, -UR7, URZ, URZ ;  /* 0x0000003f070a7290 */ /* 0x000fe2000fffe13f */
[----:B------:R-:W-:Y:S01]  /*211c0*/  IMAD.U32 R10, R10, 0x400, R11 ;  /* 0x000004000a0a7824 */ /* 0x000fe200078e000b */
[----:B------:R-:W-:Y:S01]  /*211d0*/  UMOV UR9, UR7 ;  /* 0x0000000700097c82 */ /* 0x000fe20008000000 */
[C---:B------:R-:W-:Y:S02]  /*211e0*/  IMAD R11, R7.reuse, 0x2000, R0 ;  /* 0x00002000070b7824 */ /* 0x040fe400078e0200 */
[----:B------:R-:W-:Y:S01]  /*211f0*/  VIADD R7, R7, 0x1 ;  /* 0x0000000107077836 */ /* 0x000fe20000000000 */
[----:B------:R-:W-:Y:S01]  /*21200*/  R2UR UR32, R10 ;  /* 0x000000000a2072ca */ /* 0x000fe200000e0000 */
[----:B------:R-:W-:Y:S01]  /*21210*/  IMAD R13, R13, UR10, R22 ;  /* 0x0000000a0d0d7c24 */ /* 0x000fe2000f8e0216 */
[----:B------:R-:W-:Y:S01]  /*21220*/  UIMAD.WIDE.U32 UR10, UR7, UR14, URZ ;  /* 0x0000000e070a72a5 */ /* 0x000fe2000f8e003f */
[----:B------:R-:W-:Y:S01]  /*21230*/  R2UR UR23, R11 ;  /* 0x000000000b1772ca */ /* 0x000fe200000e0000 */
[----:B------:R-:W-:Y:S01]  /*21240*/  VIADD R11, R6, 0x1 ;  /* 0x00000001060b7836 */ /* 0x000fe20000000000 */
[----:B------:R-:W-:Y:S01]  /*21250*/  ISETP.NE.AND P5, PT, R7, 0x9, PT ;  /* 0x000000090700780c */ /* 0x000fe20003fa5270 */
[----:B------:R-:W-:Y:S01]  /*21260*/  @UP0 USHF.R.U32.HI UR9, URZ, UR15, UR11 ;  /* 0x0000000f3f090299 */ /* 0x000fe2000801160b */
[----:B------:R-:W-:Y:S01]  /*21270*/  R2UR UR19, R13 ;  /* 0x000000000d1372ca */ /* 0x000fe200000e0000 */
[----:B------:R-:W-:Y:S01]  /*21280*/  UISETP.NE.AND UP0, UPT, UR25, 0x1, UPT ;  /* 0x000000011900788c */ /* 0x000fe2000bf05270 */
[----:B------:R-:W-:Y:S01]  /*21290*/  VIADD R13, R9, 0x1 ;  /* 0x00000001090d7836 */ /* 0x000fe20000000000 */
[----:B------:R-:W-:Y:S01]  /*212a0*/  UIADD3 UR30, -UR9, URZ, URZ ;  /* 0x0000003f091e7290 */ /* 0x000fe2000fffe13f */
[----:B------:R-:W-:Y:S01]  /*212b0*/  @P2 IMAD.MOV R13, RZ, RZ, R9 ;  /* 0x000000ffff0d2224 */ /* 0x000fe200078e0209 */
[----:B------:R-:W-:Y:S01]  /*212c0*/  ULDC.64 UR14, c[0x0][0x3c0] ;  /* 0x0000f000000e7ab9 */ /* 0x000fe20000000a00 */
[----:B------:R-:W-:Y:S01]  /*212d0*/  UMOV UR22, UR9 ;  /* 0x0000000900167c82 */ /* 0x000fe20008000000 */
[----:B------:R-:W-:-:S02]  /*212e0*/  SEL R10, R12, RZ, P2 ;  /* 0x000000ff0c0a7207 */ /* 0x000fc40001000000 */
[----:B-1----:R-:W-:Y:S01]  /*212f0*/  ISETP.NE.AND P3, PT, R13, R14, PT ;  /* 0x0000000e0d00720c */ /* 0x002fe20003f65270 */
[C---:B------:R-:W-:Y:S01]  /*21300*/  VIADD R14, R8.reuse, 0x1 ;  /* 0x00000001080e7836 */ /* 0x040fe20000000000 */
[----:B------:R-:W-:Y:S01]  /*21310*/  SEL R7, R7, RZ, P5 ;  /* 0x000000ff07077207 */ /* 0x000fe20002800000 */
[----:B------:R-:W-:Y:S01]  /*21320*/  @UP0 ULDC UR10, c[0x0][0x39c] ;  /* 0x0000e700000a0ab9 */ /* 0x000fe20000000800 */
[----:B------:R-:W-:Y:S01]  /*21330*/  @UP0 ULDC UR33, c[0x0][0x3a0] ;  /* 0x0000e80000210ab9 */ /* 0x000fe20000000800 */
[----:B------:R-:W-:Y:S02]  /*21340*/  UIMAD.WIDE.U32 UR10, UR9, UR10, URZ ;  /* 0x0000000a090a72a5 */ /* 0x000fe4000f8e003f */
[----:B------:R-:W-:Y:S01]  /*21350*/  UIMAD UR10, UR13, UR30, UR7 ;  /* 0x0000001e0d0a72a4 */ /* 0x000fe2000f8e0207 */
[----:B------:R-:W-:Y:S01]  /*21360*/  R2UR UR13, R8 ;  /* 0x00000000080d72ca */ /* 0x000fe200000e0000 */
[----:B------:R-:W-:Y:S02]  /*21370*/  @UP0 USHF.R.U32.HI UR22, URZ, UR33, UR11 ;  /* 0x000000213f160299 */ /* 0x000fe4000801160b */
[----:B------:R-:W-:Y:S01]  /*21380*/  UIMAD UR19, UR19, UR14, UR12 ;  /* 0x0000000e131372a4 */ /* 0x000fe2000f8e020c */
[----:B------:R-:W-:Y:S01]  /*21390*/  R2UR UR12, R9 ;  /* 0x00000000090c72ca */ /* 0x000fe200000e0000 */
[----:B------:R-:W-:Y:S01]  /*213a0*/  UIADD3 UR11, -UR22, URZ, URZ ;  /* 0x0000003f160b7290 */ /* 0x000fe2000fffe13f */
[----:B------:R-:W-:Y:S01]  /*213b0*/  @P3 IMAD.MOV R14, RZ, RZ, R8 ;  /* 0x000000ffff0e3224 */ /* 0x000fe200078e0208 */
[----:B------:R-:W-:Y:S01]  /*213c0*/  R2UR UR14, R6 ;  /* 0x00000000060e72ca */ /* 0x000fe200000e0000 */
[----:B------:R-:W-:Y:S01]  /*213d0*/  UIMAD UR20, UR10, UR15, UR20 ;  /* 0x0000000f0a1472a4 */ /* 0x000fe2000f8e0214 */
[----:B------:R-:W-:Y:S01]  /*213e0*/  SEL R8, RZ, 0x1, P5 ;  /* 0x00000001ff087807 */ /* 0x000fe20002800000 */
[----:B------:R-:W-:Y:S01]  /*213f0*/  UIMAD UR7, UR25, UR11, UR9 ;  /* 0x0000000b190772a4 */ /* 0x000fe2000f8e0209 */
[----:B------:R-:W-:Y:S01]  /*21400*/  ISETP.NE.AND P4, PT, R14, R15, PT ;  /* 0x0000000f0e00720c */ /* 0x000fe20003f85270 */
[----:B------:R-:W-:Y:S01]  /*21410*/  UIADD3.X UR25, URZ, UR29, URZ, UP1, !UPT ;  /* 0x0000001d3f197290 */ /* 0x000fe20008ffe43f */
[----:B------:R-:W-:Y:S01]  /*21420*/  R2UR UR11, R2 ;  /* 0x00000000020b72ca */ /* 0x000fe200000e0000 */
[----:B------:R-:W-:Y:S01]  /*21430*/  UIMAD UR21, UR7, UR8, UR21 ;  /* 0x00000008071572a4 */ /* 0x000fe2000f8e0215 */
[----:B------:R-:W-:Y:S01]  /*21440*/  LOP3.LUT R5, R5, R8, RZ, 0x3c, !PT ;  /* 0x0000000805057212 */ /* 0x000fe200078e3cff */
[----:B------:R-:W-:Y:S01]  /*21450*/  UPRMT UR7, UR32, 0x5410, URZ ;  /* 0x0000541020077896 */ /* 0x000fe2000800003f */
[----:B------:R-:W-:Y:S01]  /*21460*/  SEL R9, R13, RZ, P3 ;  /* 0x000000ff0d097207 */ /* 0x000fe20001800000 */
[----:B------:R-:W-:Y:S01]  /*21470*/  UIADD3 UR8, UR31, 0x24000, UR23 ;  /* 0x000240001f087890 */ /* 0x000fe2000fffe017 */
[----:B------:R-:W-:Y:S01]  /*21480*/  SEL R8, R14, RZ, P4 ;  /* 0x000000ff0e087207 */ /* 0x000fe20002000000 */
[----:B------:R-:W-:Y:S01]  /*21490*/  UIADD3.X UR29, URZ, UR29, URZ, UP2, !UPT ;  /* 0x0000001d3f1d7290 */ /* 0x000fe200097fe43f */
[----:B------:R-:W-:Y:S01]  /*214a0*/  UMOV UR9, UR17 ;  /* 0x0000001100097c82 */ /* 0x000fe20008000000 */
[----:B------:R-:W-:-:S02]  /*214b0*/  UMOV UR10, UR18 ;  /* 0x00000012000a7c82 */ /* 0x000fc40008000000 */
[----:B------:R-:W-:Y:S01]  /*214c0*/  @P4 IMAD.MOV R11, RZ, RZ, R6 ;  /* 0x000000ffff0b4224 */ /* 0x000fe200078e0206 */
[----:B------:R0:W-:Y:S03]  /*214d0*/  UTMALDG.5D.IM2COL [UR16], [UR24], UR7 ;  /* 0x00000010180073b4 */ /* 0x0001e60008060007 */
[----:B------:R-:W-:Y:S01]  /*214e0*/  IMAD.MOV.U32 R6, RZ, RZ, R11 ;  /* 0x000000ffff067224 */ /* 0x000fe200078e000b */
[----:B------:R0:W-:Y:S02]  /*214f0*/  UTMALDG.5D.MULTICAST [UR8], [UR28], UR34, desc[UR26] ;  /* 0x00001a081c0073b4 */ /* 0x0001e40008021822 */
[----:B0-----:R-:W-:Y:S05]  /*21500*/  @P6 BRA `(.L_x_97) ;  /* 0xfffffff8004c6947 */ /* 0x001fea000383ffff */
.L_x_93:
[----:B------:R-:W-:Y:S01]  /*21510*/  UISETP.GE.U32.AND UP1, UPT, UR5, 0x9, UPT ;  /* 0x000000090500788c */ /* 0x000fe2000bf26070 */
[----:B------:R-:W-:-:S05]  /*21520*/  IMAD.MOV.U32 R0, RZ, RZ, 0x1 ;  /* 0x00000001ff007424 */ /* 0x000fca00078e00ff */
[----:B------:R-:W-:-:S05]  /*21530*/  PLOP3.LUT P0, PT, PT, PT, UP1, 0x80, 0x0 ;  /* 0x000000000000781c */ /* 0x000fca0003f0f018 */
[----:B------:R-:W-:-:S04]  /*21540*/  @UP1 UIMAD.WIDE.U32 UR8, UR5, 0x38e38e39, URZ ;  /* 0x38e38e39050818a5 */ /* 0x000fc8000f8e003f */
[----:B------:R-:W-:-:S04]  /*21550*/  @UP1 USHF.R.U32.HI UR7, URZ, 0x1, UR9 ;  /* 0x000000013f071899 */ /* 0x000fc80008011609 */
[----:B------:R-:W-:-:S04]  /*21560*/  @UP1 ULOP3.LUT UR7, UR7, 0x1, URZ, 0xc0, !UPT ;  /* 0x0000000107071892 */ /* 0x000fc8000f8ec03f */
[----:B------:R-:W-:-:S04]  /*21570*/  @UP1 UISETP.NE.U32.AND UP0, UPT, UR7, 0x1, UPT ;  /* 0x000000010700188c */ /* 0x000fc8000bf05070 */
[----:B------:R-:W-:-:S04]  /*21580*/  @UP1 UISETP.NE.U32.AND.EX UP0, UPT, URZ, URZ, UPT, UP0 ;  /* 0x0000003f3f00128c */ /* 0x000fc8000bf05100 */
[----:B------:R-:W-:-:S06]  /*21590*/  @UP1 USEL UR7, URZ, 0x1, !UP0 ;  /* 0x000000013f071887 */ /* 0x000fcc000c000000 */
[----:B------:R-:W-:Y:S01]  /*215a0*/  @P0 IMAD.U32 R0, RZ, RZ, UR7 ;  /* 0x00000007ff000e24 */ /* 0x000fe2000f8e00ff */
[----:B------:R-:W-:Y:S05]  /*215b0*/  WARPSYNC.ALL ;  /* 0x0000000000007948 */ /* 0x000fea0003800000 */
[----:B------:R-:W-:-:S13]  /*215c0*/  ELECT P0, URZ, PT ;  /* 0x00000000003f782f */ /* 0x000fda0003800000 */
[----:B------:R-:W-:Y:S05]  /*215d0*/  @!P0 EXIT ;  /* 0x000000000000894d */ /* 0x000fea0003800000 */
[----:B------:R-:W-:-:S04]  /*215e0*/  ULOP3.LUT UR6, UR6, 0x2, URZ, 0xfc, !UPT ;  /* 0x0000000206067892 */ /* 0x000fc8000f8efc3f */
[----:B------:R-:W-:-:S06]  /*215f0*/  UISETP.NE.AND UP0, UPT, UR6, 0x3, UPT ;  /* 0x000000030600788c */ /* 0x000fcc000bf05270 */
[----:B------:R-:W-:-:S13]  /*21600*/  PLOP3.LUT P0, PT, PT, PT, UP0, 0x80, 0x0 ;  /* 0x000000000000781c */ /* 0x000fda0003f0f008 */
[----:B------:R-:W-:Y:S05]  /*21610*/  @!P0 BRA `(.L_x_98) ;  /* 0x0000000000048947 */ /* 0x000fea0003800000 */
[----:B------:R-:W-:Y:S01]  /*21620*/  BPT.TRAP 0x1 ;  /* 0x000000040000795c */ /* 0x000fe20000300000 */
.L_x_98:
[----:B------:R-:W0:Y:S01]  /*21630*/  S2UR UR8, SR_CgaCtaId ;  /* 0x00000000000879c3 */ /* 0x000e220000008800 */
[----:B------:R-:W-:Y:S01]  /*21640*/  UIMAD.WIDE.U32 UR6, UR5, 0x38e38e39, URZ ;  /* 0x38e38e39050678a5 */ /* 0x000fe2000f8e003f */
[----:B------:R-:W-:Y:S01]  /*21650*/  SHF.L.U32 R2, R0, 0x1f, RZ ;  /* 0x0000001f00027819 */ /* 0x000fe200000006ff */
[----:B------:R-:W-:Y:S02]  /*21660*/  UMOV UR4, 0x400 ;  /* 0x0000040000047882 */ /* 0x000fe40000000000 */
[----:B------:R-:W-:-:S04]  /*21670*/  USHF.R.U32.HI UR6, URZ, 0x1, UR7 ;  /* 0x000000013f067899 */ /* 0x000fc80008011607 */
[----:B------:R-:W-:Y:S02]  /*21680*/  UIMAD UR5, UR6, -0x9, UR5 ;  /* 0xfffffff7060578a4 */ /* 0x000fe4000f8e0205 */
[----:B0-----:R-:W-:-:S04]  /*21690*/  ULEA UR4, UR8, UR4, 0x18 ;  /* 0x0000000408047291 */ /* 0x001fc8000f8ec03f */
[----:B------:R-:W-:-:S04]  /*216a0*/  UIADD3 UR4, UR4, 0x36048, URZ ;  /* 0x0003604804047890 */ /* 0x000fc8000fffe03f */
[----:B------:R-:W-:-:S12]  /*216b0*/  ULEA UR6, UR5, UR4, 0x3 ;  /* 0x0000000405067291 */ /* 0x000fd8000f8e183f */
.L_x_99:
[----:B0-----:R-:W-:-:S04]  /*216c0*/  IMAD.U32 R3, RZ, RZ, UR6 ;  /* 0x00000006ff037e24 */ /* 0x001fc8000f8e00ff */
[----:B------:R0:W1:Y:S03]  /*216d0*/  SYNCS.PHASECHK.TRANS64.TRYWAIT P0, [R3+URZ], R2 ;  /* 0x00000002030075a7 */ /* 0x000066000800017f */
[----:B-1----:R-:W-:Y:S05]  /*216e0*/  @!P0 NANOSLEEP.SYNCS 0x989680 ;  /* 0x009896800000895d */ /* 0x002fea0003900000 */
[----:B------:R-:W1:Y:S02]  /*216f0*/  @!P0 SYNCS.PHASECHK.TRANS64 P0, [R3+URZ], R2 ;  /* 0x00000002030085a7 */ /* 0x000e64000800007f */
[----:B-1----:R-:W-:Y:S05]  /*21700*/  @!P0 BRA `(.L_x_99) ;  /* 0xfffffffc00ec8947 */ /* 0x002fea000383ffff */
[----:B------:R-:W-:-:S04]  /*21710*/  UIADD3 UR5, UR5, 0x1, URZ ;  /* 0x0000000105057890 */ /* 0x000fc8000fffe03f */
[----:B------:R-:W-:-:S04]  /*21720*/  UISETP.NE.AND UP0, UPT, UR5, 0x9, UPT ;  /* 0x000000090500788c */ /* 0x000fc8000bf05270 */
[----:B------:R-:W-:Y:S02]  /*21730*/  USEL UR6, URZ, 0x1, UP0 ;  /* 0x000000013f067887 */ /* 0x000fe40008000000 */
[----:B------:R-:W-:-:S04]  /*21740*/  USEL UR5, UR5, URZ, UP0 ;  /* 0x0000003f05057287 */ /* 0x000fc80008000000 */
[----:B0-----:R-:W-:Y:S01]  /*21750*/  LOP3.LUT R2, R0, UR6, RZ, 0x3c, !PT ;  /* 0x0000000600027c12 */ /* 0x001fe2000f8e3cff */
[----:B------:R-:W-:-:S03]  /*21760*/  ULEA UR7, UR5, UR4, 0x3 ;  /* 0x0000000405077291 */ /* 0x000fc6000f8e183f */
[----:B------:R-:W-:-:S09]  /*21770*/  SHF.L.U32 R0, R2, 0x1f, RZ ;  /* 0x0000001f02007819 */ /* 0x000fd200000006ff */
.L_x_100:
        /* <DEDUP_REMOVED lines=9> */
[----:B------:R-:W-:Y:S01]  /*21810*/  LOP3.LUT R2, R2, UR6, RZ, 0x3c, !PT ;  /* 0x0000000602027c12 */ /* 0x000fe2000f8e3cff */
[----:B------:R-:W-:-:S03]  /*21820*/  ULEA UR7, UR5, UR4, 0x3 ;  /* 0x0000000405077291 */ /* 0x000fc6000f8e183f */
[----:B0-----:R-:W-:-:S09]  /*21830*/  SHF.L.U32 R0, R2, 0x1f, RZ ;  /* 0x0000001f02007819 */ /* 0x001fd200000006ff */
.L_x_101:
        /* <DEDUP_REMOVED lines=12> */
.L_x_102:
        /* <DEDUP_REMOVED lines=12> */
.L_x_103:
        /* <DEDUP_REMOVED lines=12> */
.L_x_104:
        /* <DEDUP_REMOVED lines=12> */
.L_x_105:
        /* <DEDUP_REMOVED lines=12> */
.L_x_106:
        /* <DEDUP_REMOVED lines=12> */
.L_x_107:
[----:B0-----:R-:W-:-:S04]  /*21cc0*/  IMAD.U32 R3, RZ, RZ, UR5 ;  /* 0x00000005ff037e24 */ /* 0x001fc8000f8e00ff */
[----:B------:R0:W1:Y:S03]  /*21cd0*/  SYNCS.PHASECHK.TRANS64.TRYWAIT P0, [R3+URZ], R0 ;  /* 0x00000000030075a7 */ /* 0x000066000800017f */
[----:B-1----:R-:W-:Y:S05]  /*21ce0*/  @!P0 NANOSLEEP.SYNCS 0x989680 ;  /* 0x009896800000895d */ /* 0x002fea0003900000 */
[----:B------:R-:W1:Y:S02]  /*21cf0*/  @!P0 SYNCS.PHASECHK.TRANS64 P0, [R3+URZ], R0 ;  /* 0x00000000030085a7 */ /* 0x000e64000800007f */
[----:B-1----:R-:W-:Y:S05]  /*21d00*/  @P0 EXIT ;  /* 0x000000000000094d */ /* 0x002fea0003800000 */
[----:B------:R-:W-:Y:S05]  /*21d10*/  BRA `(.L_x_107) ;  /* 0xfffffffc00e87947 */ /* 0x000fea000383ffff */
.L_x_108:
[----:B------:R-:W-:-:S00]  /*21d20*/  BRA `(.L_x_108) ;  /* 0xfffffffc00fc7947 */ /* 0x000fc0000383ffff */
[----:B------:R-:W-:-:S00]  /*21d30*/  NOP ;  /* 0x0000000000007918 */ /* 0x000fc00000000000 */
        /* <DEDUP_REMOVED lines=12> */
.L_x_109:


//--------------------- .nv.shared._ZN7cutlass13device_kernelINS_4conv6kernel13ConvUniversalINS1_16ConvProblemShapeILNS1_8OperatorE0ELi3EEENS1_10collective14CollectiveConvINS1_46MainloopSm90TmaGmmaWarpSpecializedImplicitGemmILS5_0ELi9ELi3EN4cute5tupleIJNSA_1CILi2EEENSC_ILi1EEESE_EEENS1_36KernelImplicitTmaWarpSpecializedSm90ELi1EEENSB_IJNSC_ILi256EEENSC_ILi128EEENSB_IJNSC_ILi64EEEEEEEEENS_12float_e4m3_tESN_NSA_8TiledMMAINSA_8MMA_AtomIJNSA_4SM904GMMA31MMA_64x128x32_F32E4M3E4M3_SS_TNILNSR_7ScaleInE1ELST_1EEEEEENSA_6LayoutINSB_IJSE_SE_SE_EEENSB_IJNSC_ILi0EEESY_SY_EEEEENSB_IJNSA_10UnderscoreES11_S11_EEEEENS7_6detail26Sm90ImplicitGemmTileTraitsINSA_20SM90_TMA_LOAD_IM2COLENSA_14ComposedLayoutINSA_7SwizzleILi2ELi4ELi3EEENSA_18smem_ptr_flag_bitsILi8EEENSW_INSB_IJNSB_IJNSC_ILi8EEENSC_ILi32EEEEEENSB_IJSK_SE_EEENSB_IJSE_NSC_ILi9EEEEEEEEENSB_IJNSB_IJSK_NSC_ILi512EEEEEENSB_IJSE_SY_EEENSB_IJSY_NSC_ILi16384EEEEEEEEEEEEEvEENS15_INSA_23SM90_TMA_LOAD_MULTICASTENS17_IS19_S1B_NSW_INSB_IJNSB_IJS1C_NSC_ILi16EEEEEES1F_S1H_EEENSB_IJS1K_S1L_NSB_IJSY_NSC_ILi8192EEEEEEEEEEEEEvEEEENS_8epilogue10collective6detail29Sm90TmaWarpSpecializedAdapterINS24_15DefaultEpilogueISN_NSB_IJNSB_IJllllEEESE_SY_EEES29_NS23_6thread17LinearCombinationISN_Li1EffLNS2A_9ScaleType4KindE0ELNS_15FloatRoundStyleE2ESN_EENS_4gemm15EpilogueDefaultEEEEEvvEEEEvNT_6ParamsE --------------------------
	.section	.nv.shared._ZN7cutlass13device_kernelINS_4conv6kernel13ConvUniversalINS1_16ConvProblemShapeILNS1_8OperatorE0ELi3EEENS1_10collective14CollectiveConvINS1_46MainloopSm90TmaGmmaWarpSpecializedImplicitGemmILS5_0ELi9ELi3EN4cute5tupleIJNSA_1CILi2EEENSC_ILi1EEESE_EEENS1_36KernelImplicitTmaWarpSpecializedSm90ELi1EEENSB_IJNSC_ILi256EEENSC_ILi128EEENSB_IJNSC_ILi64EEEEEEEEENS_12float_e4m3_tESN_NSA_8TiledMMAINSA_8MMA_AtomIJNSA_4SM904GMMA31MMA_64x128x32_F32E4M3E4M3_SS_TNILNSR_7ScaleInE1ELST_1EEEEEENSA_6LayoutINSB_IJSE_SE_SE_EEENSB_IJNSC_ILi0EEESY_SY_EEEEENSB_IJNSA_10UnderscoreES11_S11_EEEEENS7_6detail26Sm90ImplicitGemmTileTraitsINSA_20SM90_TMA_LOAD_IM2COLENSA_14ComposedLayoutINSA_7SwizzleILi2ELi4ELi3EEENSA_18smem_ptr_flag_bitsILi8EEENSW_INSB_IJNSB_IJNSC_ILi8EEENSC_ILi32EEEEEENSB_IJSK_SE_EEENSB_IJSE_NSC_ILi9EEEEEEEEENSB_IJNSB_IJSK_NSC_ILi512EEEEEENSB_IJSE_SY_EEENSB_IJSY_NSC_ILi16384EEEEEEEEEEEEEvEENS15_INSA_23SM90_TMA_LOAD_MULTICASTENS17_IS19_S1B_NSW_INSB_IJNSB_IJS1C_NSC_ILi16EEEEEES1F_S1H_EEENSB_IJS1K_S1L_NSB_IJSY_NSC_ILi8192EEEEEEEEEEEEEvEEEENS_8epilogue10collective6detail29Sm90TmaWarpSpecializedAdapterINS24_15DefaultEpilogueISN_NSB_IJNSB_IJllllEEESE_SY_EEES29_NS23_6thread17LinearCombinationISN_Li1EffLNS2A_9ScaleType4KindE0ELNS_15FloatRoundStyleE2ESN_EENS_4gemm15EpilogueDefaultEEEEEvvEEEEvNT_6ParamsE,"aw",@nobits
	.sectionflags	@""
	.align	16
	.zero		1024


//--------------------- .nv.shared.reserved.0     --------------------------
	.section	.nv.shared.reserved.0,"aw",@nobits
	.weak		__nv_reservedSMEM_offset_0_alias
	.size		__nv_reservedSMEM_offset_0_alias, 0, 0
	.other		__nv_reservedSMEM_offset_0_alias,@"STO_CUDA_RESERVED_SHARED STV_DEFAULT"
__nv_reservedSMEM_offset_0_alias:
	.zero		0


//--------------------- .nv.global                --------------------------
	.section	.nv.global,"aw",@nobits
.nv.global:
	.type		_ZN39_INTERNAL_2d9f7971_4_k_cu_02f59569_29494cute1_E,@object
	.size		_ZN39_INTERNAL_2d9f7971_4_k_cu_02f59569_29494cute1_E,(_ZN39_INTERNAL_2d9f7971_4_k_cu_02f59569_29494cuda3std3__45__cpo6cbeginE - _ZN39_INTERNAL_2d9f7971_4_k_cu_02f59569_29494cute1_E)
_ZN39_INTERNAL_2d9f7971_4_k_cu_02f59569_29494cute1_E:
	.zero		1
	.type		_ZN39_INTERNAL_2d9f7971_4_k_cu_02f59569_29494cuda3std3__45__cpo6cbeginE,@object
	.size		_ZN39_INTERNAL_2d9f7971_4_k_cu_02f59569_29494cuda3std3__45__cpo6cbeginE,(_ZN39_INTERNAL_2d9f7971_4_k_cu_02f59569_29494cuda3std3__48in_placeE - _ZN39_INTERNAL_2d9f7971_4_k_cu_02f59569_29494cuda3std3__45__cpo6cbeginE)
_ZN39_INTERNAL_2d9f7971_4_k_cu_02f59569_29494cuda3std3__45__cpo6cbeginE:
	.zero		1
	.type		_ZN39_INTERNAL_2d9f7971_4_k_cu_02f59569_29494cuda3std3__48in_placeE,@object
	.size		_ZN39_INTERNAL_2d9f7971_4_k_cu_02f59569_29494cuda3std3__48in_placeE,(_ZN39_INTERNAL_2d9f7971_4_k_cu_02f59569_29494cuda3std6ranges3__45__cpo9iter_moveE - _ZN39_INTERNAL_2d9f7971_4_k_cu_02f59569_29494cuda3std3__48in_placeE)
_ZN39_INTERNAL_2d9f7971_4_k_cu_02f59569_29494cuda3std3__48in_placeE:
	.zero		1
	.type		_ZN39_INTERNAL_2d9f7971_4_k_cu_02f59569_29494cuda3std6ranges3__45__cpo9iter_moveE,@object
	.size		_ZN39_INTERNAL_2d9f7971_4_k_cu_02f59569_29494cuda3std6ranges3__45__cpo9iter_moveE,(_ZN39_INTERNAL_2d9f7971_4_k_cu_02f59569_29494cuda3std3__45__cpo5beginE - _ZN39_INTERNAL_2d9f7971_4_k_cu_02f59569_29494cuda3std6ranges3__45__cpo9iter_moveE)
_ZN39_INTERNAL_2d9f7971_4_k_cu_02f59569_29494cuda3std6ranges3__45__cpo9iter_moveE:
	.zero		1
	.type		_ZN39_INTERNAL_2d9f7971_4_k_cu_02f59569_29494cuda3std3__45__cpo5beginE,@object
	.size		_ZN39_INTERNAL_2d9f7971_4_k_cu_02f59569_29494cuda3std3__45__cpo5beginE,(_ZN39_INTERNAL_2d9f7971_4_k_cu_02f59569_29494cuda3std3__441_GLOBAL__N__2d9f7971_4_k_cu_02f59569_29496ignoreE - _ZN39_INTERNAL_2d9f7971_4_k_cu_02f59569_29494cuda3std3__45__cpo5beginE)
_ZN39_INTERNAL_2d9f7971_4_k_cu_02f59569_29494cuda3std3__45__cpo5beginE:
	.zero		1
	.type		_ZN39_INTERNAL_2d9f7971_4_k_cu_02f59569_29494cuda3std3__441_GLOBAL__N__2d9f7971_4_k_cu_02f59569_29496ignoreE,@object
	.size		_ZN39_INTERNAL_2d9f7971_4_k_cu_02f59569_29494cuda3std3__441_GLOBAL__N__2d9f7971_4_k_cu_02f59569_29496ignoreE,(_ZN39_INTERNAL_2d9f7971_4_k_cu_02f59569_29494cute7productE - _ZN39_INTERNAL_2d9f7971_4_k_cu_02f59569_29494cuda3std3__441_GLOBAL__N__2d9f7971_4_k_cu_02f59569_29496ignoreE)
_ZN39_INTERNAL_2d9f7971_4_k_cu_02f59569_29494cuda3std3__441_GLOBAL__N__2d9f7971_4_k_cu_02f59569_29496ignoreE:
	.zero		1
	.type		_ZN39_INTERNAL_2d9f7971_4_k_cu_02f59569_29494cute7productE,@object
	.size		_ZN39_INTERNAL_2d9f7971_4_k_cu_02f59569_29494cute7productE,(_ZN39_INTERNAL_2d9f7971_4_k_cu_02f59569_29494cuda3std3__45__cpo3endE - _ZN39_INTERNAL_2d9f7971_4_k_cu_02f59569_29494cute7productE)
_ZN39_INTERNAL_2d9f7971_4_k_cu_02f59569_29494cute7productE:
	.zero		1
	.type		_ZN39_INTERNAL_2d9f7971_4_k_cu_02f59569_29494cuda3std3__45__cpo3endE,@object
	.size		_ZN39_INTERNAL_2d9f7971_4_k_cu_02f59569_29494cuda3std3__45__cpo3endE,(_ZN39_INTERNAL_2d9f7971_4_k_cu_02f59569_29494cuda3std3__419piecewise_constructE - _ZN39_INTERNAL_2d9f7971_4_k_cu_02f59569_29494cuda3std3__45__cpo3endE)
_ZN39_INTERNAL_2d9f7971_4_k_cu_02f59569_29494cuda3std3__45__cpo3endE:
	.zero		1
	.type		_ZN39_INTERNAL_2d9f7971_4_k_cu_02f59569_29494cuda3std3__419piecewise_constructE,@object
	.size		_ZN39_INTERNAL_2d9f7971_4_k_cu_02f59569_29494cuda3std3__419piecewise_constructE,(_ZN39_INTERNAL_2d9f7971_4_k_cu_02f59569_29494cuda3std3__45__cpo4cendE - _ZN39_INTERNAL_2d9f7971_4_k_cu_02f59569_29494cuda3std3__419piecewise_constructE)
_ZN39_INTERNAL_2d9f7971_4_k_cu_02f59569_29494cuda3std3__419piecewise_constructE:
	.zero		1
	.type		_ZN39_INTERNAL_2d9f7971_4_k_cu_02f59569_29494cuda3std3__45__cpo4cendE,@object
	.size		_ZN39_INTERNAL_2d9f7971_4_k_cu_02f59569_29494cuda3std3__45__cpo4cendE,(_ZN39_INTERNAL_2d9f7971_4_k_cu_02f59569_29494cuda3std6ranges3__45__cpo4swapE - _ZN39_INTERNAL_2d9f7971_4_k_cu_02f59569_29494cuda3std3__45__cpo4cendE)
_ZN39_INTERNAL_2d9f7971_4_k_cu_02f59569_29494cuda3std3__45__cpo4cendE:
	.zero		1
	.type		_ZN39_INTERNAL_2d9f7971_4_k_cu_02f59569_29494cuda3std6ranges3__45__cpo4swapE,@object
	.size		_ZN39_INTERNAL_2d9f7971_4_k_cu_02f59569_29494cuda3std6ranges3__45__cpo4swapE,(.L_7 - _ZN39_INTERNAL_2d9f7971_4_k_cu_02f59569_29494cuda3std6ranges3__45__cpo4swapE)
_ZN39_INTERNAL_2d9f7971_4_k_cu_02f59569_29494cuda3std6ranges3__45__cpo4swapE:
	.zero		1
.L_7:


//--------------------- .nv.constant0._ZN7cutlass13device_kernelINS_4conv6kernel13ConvUniversalINS1_16ConvProblemShapeILNS1_8OperatorE0ELi3EEENS1_10collective14CollectiveConvINS1_46MainloopSm90TmaGmmaWarpSpecializedImplicitGemmILS5_0ELi9ELi3EN4cute5tupleIJNSA_1CILi2EEENSC_ILi1EEESE_EEENS1_36KernelImplicitTmaWarpSpecializedSm90ELi1EEENSB_IJNSC_ILi256EEENSC_ILi128EEENSB_IJNSC_ILi64EEEEEEEEENS_12float_e4m3_tESN_NSA_8TiledMMAINSA_8MMA_AtomIJNSA_4SM904GMMA31MMA_64x128x32_F32E4M3E4M3_SS_TNILNSR_7ScaleInE1ELST_1EEEEEENSA_6LayoutINSB_IJSE_SE_SE_EEENSB_IJNSC_ILi0EEESY_SY_EEEEENSB_IJNSA_10UnderscoreES11_S11_EEEEENS7_6detail26Sm90ImplicitGemmTileTraitsINSA_20SM90_TMA_LOAD_IM2COLENSA_14ComposedLayoutINSA_7SwizzleILi2ELi4ELi3EEENSA_18smem_ptr_flag_bitsILi8EEENSW_INSB_IJNSB_IJNSC_ILi8EEENSC_ILi32EEEEEENSB_IJSK_SE_EEENSB_IJSE_NSC_ILi9EEEEEEEEENSB_IJNSB_IJSK_NSC_ILi512EEEEEENSB_IJSE_SY_EEENSB_IJSY_NSC_ILi16384EEEEEEEEEEEEEvEENS15_INSA_23SM90_TMA_LOAD_MULTICASTENS17_IS19_S1B_NSW_INSB_IJNSB_IJS1C_NSC_ILi16EEEEEES1F_S1H_EEENSB_IJS1K_S1L_NSB_IJSY_NSC_ILi8192EEEEEEEEEEEEEvEEEENS_8epilogue10collective6detail29Sm90TmaWarpSpecializedAdapterINS24_15DefaultEpilogueISN_NSB_IJNSB_IJllllEEESE_SY_EEES29_NS23_6thread17LinearCombinationISN_Li1EffLNS2A_9ScaleType4KindE0ELNS_15FloatRoundStyleE2ESN_EENS_4gemm15EpilogueDefaultEEEEEvvEEEEvNT_6ParamsE --------------------------
	.section	.nv.constant0._ZN7cutlass13device_kernelINS_4conv6kernel13ConvUniversalINS1_16ConvProblemShapeILNS1_8OperatorE0ELi3EEENS1_10collective14CollectiveConvINS1_46MainloopSm90TmaGmmaWarpSpecializedImplicitGemmILS5_0ELi9ELi3EN4cute5tupleIJNSA_1CILi2EEENSC_ILi1EEESE_EEENS1_36KernelImplicitTmaWarpSpecializedSm90ELi1EEENSB_IJNSC_ILi256EEENSC_ILi128EEENSB_IJNSC_ILi64EEEEEEEEENS_12float_e4m3_tESN_NSA_8TiledMMAINSA_8MMA_AtomIJNSA_4SM904GMMA31MMA_64x128x32_F32E4M3E4M3_SS_TNILNSR_7ScaleInE1ELST_1EEEEEENSA_6LayoutINSB_IJSE_SE_SE_EEENSB_IJNSC_ILi0EEESY_SY_EEEEENSB_IJNSA_10UnderscoreES11_S11_EEEEENS7_6detail26Sm90ImplicitGemmTileTraitsINSA_20SM90_TMA_LOAD_IM2COLENSA_14ComposedLayoutINSA_7SwizzleILi2ELi4ELi3EEENSA_18smem_ptr_flag_bitsILi8EEENSW_INSB_IJNSB_IJNSC_ILi8EEENSC_ILi32EEEEEENSB_IJSK_SE_EEENSB_IJSE_NSC_ILi9EEEEEEEEENSB_IJNSB_IJSK_NSC_ILi512EEEEEENSB_IJSE_SY_EEENSB_IJSY_NSC_ILi16384EEEEEEEEEEEEEvEENS15_INSA_23SM90_TMA_LOAD_MULTICASTENS17_IS19_S1B_NSW_INSB_IJNSB_IJS1C_NSC_ILi16EEEEEES1F_S1H_EEENSB_IJS1K_S1L_NSB_IJSY_NSC_ILi8192EEEEEEEEEEEEEvEEEENS_8epilogue10collective6detail29Sm90TmaWarpSpecializedAdapterINS24_15DefaultEpilogueISN_NSB_IJNSB_IJllllEEESE_SY_EEES29_NS23_6thread17LinearCombinationISN_Li1EffLNS2A_9ScaleType4KindE0ELNS_15FloatRoundStyleE2ESN_EENS_4gemm15EpilogueDefaultEEEEEvvEEEEvNT_6ParamsE,"a",@progbits
	.sectionflags	@""
	.align	4
.nv.constant0._ZN7cutlass13device_kernelINS_4conv6kernel13ConvUniversalINS1_16ConvProblemShapeILNS1_8OperatorE0ELi3EEENS1_10collective14CollectiveConvINS1_46MainloopSm90TmaGmmaWarpSpecializedImplicitGemmILS5_0ELi9ELi3EN4cute5tupleIJNSA_1CILi2EEENSC_ILi1EEESE_EEENS1_36KernelImplicitTmaWarpSpecializedSm90ELi1EEENSB_IJNSC_ILi256EEENSC_ILi128EEENSB_IJNSC_ILi64EEEEEEEEENS_12float_e4m3_tESN_NSA_8TiledMMAINSA_8MMA_AtomIJNSA_4SM904GMMA31MMA_64x128x32_F32E4M3E4M3_SS_TNILNSR_7ScaleInE1ELST_1EEEEEENSA_6LayoutINSB_IJSE_SE_SE_EEENSB_IJNSC_ILi0EEESY_SY_EEEEENSB_IJNSA_10UnderscoreES11_S11_EEEEENS7_6detail26Sm90ImplicitGemmTileTraitsINSA_20SM90_TMA_LOAD_IM2COLENSA_14ComposedLayoutINSA_7SwizzleILi2ELi4ELi3EEENSA_18smem_ptr_flag_bitsILi8EEENSW_INSB_IJNSB_IJNSC_ILi8EEENSC_ILi32EEEEEENSB_IJSK_SE_EEENSB_IJSE_NSC_ILi9EEEEEEEEENSB_IJNSB_IJSK_NSC_ILi512EEEEEENSB_IJSE_SY_EEENSB_IJSY_NSC_ILi16384EEEEEEEEEEEEEvEENS15_INSA_23SM90_TMA_LOAD_MULTICASTENS17_IS19_S1B_NSW_INSB_IJNSB_IJS1C_NSC_ILi16EEEEEES1F_S1H_EEENSB_IJS1K_S1L_NSB_IJSY_NSC_ILi8192EEEEEEEEEEEEEvEEEENS_8epilogue10collective6detail29Sm90TmaWarpSpecializedAdapterINS24_15DefaultEpilogueISN_NSB_IJNSB_IJllllEEESE_SY_EEES29_NS23_6thread17LinearCombinationISN_Li1EffLNS2A_9ScaleType4KindE0ELNS_15FloatRoundStyleE2ESN_EENS_4gemm15EpilogueDefaultEEEEEvvEEEEvNT_6ParamsE:
	.zero		1664


//--------------------- SYMBOLS --------------------------

	.type		.nv.reservedSmem.offset0,@object
	.size		.nv.reservedSmem.offset0,0x4
